// auto-generated by cutlass_sweep.gemm — config: {"arch": "sm_100", "cluster_m": 2, "cluster_n": 2, "dtype": "mxfp8_e5m2", "dtype_b": "mxfp8_e5m2", "layout": "nt", "stages": 0, "tile_k": 256, "tile_m": 128, "tile_n": 64}
#include "cutlass/cutlass.h"
#include "cutlass/gemm/collective/collective_builder.hpp"
#include "cutlass/gemm/device/gemm_universal_adapter.h"
#include "cutlass/gemm/kernel/gemm_universal.hpp"
#include "cutlass/epilogue/collective/collective_builder.hpp"

using ElemA = cutlass::mx_float8_t<cutlass::float_e5m2_t>;
using ElemB = cutlass::mx_float8_t<cutlass::float_e5m2_t>;
using ElemCD = cutlass::bfloat16_t;
using Acc  = float;
using TileShape    = cute::Shape<cute::_128, cute::_64, cute::_256>;
using ClusterShape = cute::Shape<cute::_2, cute::_2, cute::_1>;

using CollectiveEpilogue = typename cutlass::epilogue::collective::CollectiveBuilder<
    cutlass::arch::Sm100, cutlass::arch::OpClassTensorOp,
    TileShape, ClusterShape,
    cutlass::epilogue::collective::EpilogueTileAuto,
    Acc, Acc,
    ElemCD, cutlass::layout::RowMajor, 128 / cutlass::sizeof_bits<ElemCD>::value,
    ElemCD, cutlass::layout::RowMajor, 128 / cutlass::sizeof_bits<ElemCD>::value,
    cutlass::epilogue::collective::EpilogueScheduleAuto
  >::CollectiveOp;

using CollectiveMainloop = typename cutlass::gemm::collective::CollectiveBuilder<
    cutlass::arch::Sm100, cutlass::arch::OpClassBlockScaledTensorOp,
    ElemA, cutlass::layout::RowMajor, 32,
    ElemB, cutlass::layout::ColumnMajor, 32,
    Acc,
    TileShape, ClusterShape,
    cutlass::gemm::collective::StageCountAutoCarveout<static_cast<int>(sizeof(typename CollectiveEpilogue::SharedStorage))>,
    cutlass::gemm::collective::KernelScheduleAuto
  >::CollectiveOp;

using GemmKernel = cutlass::gemm::kernel::GemmUniversal<
    cute::Shape<int,int,int,int>,
    CollectiveMainloop,
    CollectiveEpilogue
>;
using Gemm = cutlass::gemm::device::GemmUniversalAdapter<GemmKernel>;

// Force the device kernel symbol into the cubin without needing a host main.
auto* _anchor = &cutlass::device_kernel<GemmKernel>;


// ===== COMPILED SASS (sm_100a) =====

	.target	sm_100a

	.elftype	@"ET_EXEC"


//--------------------- .note.nv.tkinfo           --------------------------
	.section	.note.nv.tkinfo,"",@"SHT_NOTE"
	.sectionflags	@"SHF_NOTE_NV_TKINFO"
	.tkinfo
        /*0018*/ 	.word	0x00000002
        /*0030*/ 	.string	""
        /*0030*/ 	.string	"ptxas"
        /*0030*/ 	.string	"Cuda compilation tools, release 13.0, V13.0.88"
        /*0030*/ 	.string	"Build cuda_13.0.r13.0/compiler.36424714_0"
        /*0030*/ 	.string	"-arch sm_100a -m 64 "



//--------------------- .note.nv.cuinfo           --------------------------
	.section	.note.nv.cuinfo,"",@"SHT_NOTE"
	.sectionflags	@"SHF_NOTE_NV_CUINFO"
        /*0018*/ 	.short	0x0002
        /*001a*/ 	.short	0x0064
        /*001c*/ 	.short	0x0082
	.zero		2


//--------------------- .nv.info                  --------------------------
	.section	.nv.info,"",@"SHT_CUDA_INFO"
	.align	4


	//----- nvinfo : EIATTR_REGCOUNT
	.align		4
        /*0000*/ 	.byte	0x04, 0x2f
        /*0002*/ 	.short	(.L_19 - .L_18)
	.align		4
.L_18:
        /*0004*/ 	.word	index@(_ZN7cutlass13device_kernelINS_4gemm6kernel13GemmUniversalIN4cute5tupleIJiiiiEEENS1_10collective13CollectiveMmaINS1_46MainloopSm100TmaUmmaWarpSpecializedBlockScaledILi4ELi2ELi2ENS5_IJNS4_1CILi2EEESB_NSA_ILi1EEEEEEEENS5_IJNSA_ILi128EEENSA_ILi64EEENSA_ILi256EEEEEENS5_IJNS_12float_e5m2_tENS_13float_ue8m0_tEEEENS5_IJNS5_IJlSC_lEEENS4_6LayoutINS5_IJNS5_IJNS5_IJNSA_ILi32EEENSA_ILi4EEEEEEiEEESR_NS5_IJSC_iEEEEEENS5_IJNS5_IJNS5_IJNSA_ILi16EEESP_EEEiEEENS5_IJNS5_IJNSA_ILi0EEESC_EEENSA_ILi512EEEEEENS5_IJSX_iEEEEEEEEEEESL_S14_NS4_8TiledMMAINS4_8MMA_AtomIJNS4_21SM100_MMA_MXF8F6F4_SSISJ_SJ_fSK_Li128ELi64ELNS4_4UMMA5MajorE0ELS19_0ELNS18_7ScaleInE0ELS1A_0EEEEEENSN_INS5_IJSC_SC_SC_EEENS5_IJSX_SX_SX_EEEEENS5_IJNS4_10UnderscoreES1G_S1G_EEEEENS5_IJNS4_23SM90_TMA_LOAD_MULTICASTES1J_EEENS5_IJNS4_14ComposedLayoutINS4_7SwizzleILi3ELi4ELi3EEENS4_18smem_ptr_flag_bitsILi8EEENSN_INS5_IJNSA_ILi8EEESF_EEENS5_IJSF_SC_EEEEEEENSN_INS5_IJNS5_IJNS5_IJSQ_SC_EEENS5_IJSO_SC_EEEEEESC_NS5_IJSP_SB_EEEEEENS5_IJNS5_IJNS5_IJSV_SZ_EEESY_EEESX_NS5_IJSC_SZ_EEEEEEEEEEEvNS4_8identityES1K_S25_vS26_EENS_8epilogue10collective18CollectiveEpilogueINS28_23Sm100TmaWarpSpecializedILi3ELi2ELi16ELb1ELb0EEEJNS5_IJSG_SG_SH_EEENS5_IJNSN_ISG_SC_EENSN_INS5_IJSU_SB_EEENS5_IJSC_SO_EEEEEEEENS_10bfloat16_tESM_S2J_SM_NS28_6fusion15FusionCallbacksIS2C_NS2K_17LinearCombinationIS2J_fS2J_fLNS_15FloatRoundStyleE2EEES2D_S2I_JEEENS4_5SM1004TMEM4LOAD26SM100_TMEM_LOAD_32dp32b16xENS4_13SM90_TMA_LOADENS1L_INS1M_ILi1ELi4ELi3EEENS1O_ILi16EEENSN_INS5_IJS1Q_SU_EEENS5_IJSU_SC_EEEEEEENS4_39AutoVectorizingCopyWithAssumedAlignmentILi128EEENS4_14SM90_TMA_STOREES30_S32_S32_EEEvvEEEEvNT_6ParamsE)
        /*0008*/ 	.word	0x00000075


	//----- nvinfo : EIATTR_FRAME_SIZE
	.align		4
.L_19:
        /*000c*/ 	.byte	0x04, 0x11
        /*000e*/ 	.short	(.L_21 - .L_20)
	.align		4
.L_20:
        /*0010*/ 	.word	index@($__internal_2_$__cuda_sm10x_tcgen05_guardrail_trap_unallocated_columns_being_dealloced)
        /*0014*/ 	.word	0x00000000


	//----- nvinfo : EIATTR_FRAME_SIZE
	.align		4
.L_21:
        /*0018*/ 	.byte	0x04, 0x11
        /*001a*/ 	.short	(.L_23 - .L_22)
	.align		4
.L_22:
        /*001c*/ 	.word	index@($__internal_1_$__cuda_sm10x_tcgen05_guardrail_trap_phase_invalid_during_alloc)
        /*0020*/ 	.word	0x00000000


	//----- nvinfo : EIATTR_FRAME_SIZE
	.align		4
.L_23:
        /*0024*/ 	.byte	0x04, 0x11
        /*0026*/ 	.short	(.L_25 - .L_24)
	.align		4
.L_24:
        /*0028*/ 	.word	index@($__internal_0_$__cuda_sm10x_tcgen05_guardrail_trap_col_being_dealloced_not_returned_by_alloc)
        /*002c*/ 	.word	0x00000000


	//----- nvinfo : EIATTR_FRAME_SIZE
	.align		4
.L_25:
        /*0030*/ 	.byte	0x04, 0x11
        /*0032*/ 	.short	(.L_27 - .L_26)
	.align		4
.L_26:
        /*0034*/ 	.word	index@(_ZN7cutlass13device_kernelINS_4gemm6kernel13GemmUniversalIN4cute5tupleIJiiiiEEENS1_10collective13CollectiveMmaINS1_46MainloopSm100TmaUmmaWarpSpecializedBlockScaledILi4ELi2ELi2ENS5_IJNS4_1CILi2EEESB_NSA_ILi1EEEEEEEENS5_IJNSA_ILi128EEENSA_ILi64EEENSA_ILi256EEEEEENS5_IJNS_12float_e5m2_tENS_13float_ue8m0_tEEEENS5_IJNS5_IJlSC_lEEENS4_6LayoutINS5_IJNS5_IJNS5_IJNSA_ILi32EEENSA_ILi4EEEEEEiEEESR_NS5_IJSC_iEEEEEENS5_IJNS5_IJNS5_IJNSA_ILi16EEESP_EEEiEEENS5_IJNS5_IJNSA_ILi0EEESC_EEENSA_ILi512EEEEEENS5_IJSX_iEEEEEEEEEEESL_S14_NS4_8TiledMMAINS4_8MMA_AtomIJNS4_21SM100_MMA_MXF8F6F4_SSISJ_SJ_fSK_Li128ELi64ELNS4_4UMMA5MajorE0ELS19_0ELNS18_7ScaleInE0ELS1A_0EEEEEENSN_INS5_IJSC_SC_SC_EEENS5_IJSX_SX_SX_EEEEENS5_IJNS4_10UnderscoreES1G_S1G_EEEEENS5_IJNS4_23SM90_TMA_LOAD_MULTICASTES1J_EEENS5_IJNS4_14ComposedLayoutINS4_7SwizzleILi3ELi4ELi3EEENS4_18smem_ptr_flag_bitsILi8EEENSN_INS5_IJNSA_ILi8EEESF_EEENS5_IJSF_SC_EEEEEEENSN_INS5_IJNS5_IJNS5_IJSQ_SC_EEENS5_IJSO_SC_EEEEEESC_NS5_IJSP_SB_EEEEEENS5_IJNS5_IJNS5_IJSV_SZ_EEESY_EEESX_NS5_IJSC_SZ_EEEEEEEEEEEvNS4_8identityES1K_S25_vS26_EENS_8epilogue10collective18CollectiveEpilogueINS28_23Sm100TmaWarpSpecializedILi3ELi2ELi16ELb1ELb0EEEJNS5_IJSG_SG_SH_EEENS5_IJNSN_ISG_SC_EENSN_INS5_IJSU_SB_EEENS5_IJSC_SO_EEEEEEEENS_10bfloat16_tESM_S2J_SM_NS28_6fusion15FusionCallbacksIS2C_NS2K_17LinearCombinationIS2J_fS2J_fLNS_15FloatRoundStyleE2EEES2D_S2I_JEEENS4_5SM1004TMEM4LOAD26SM100_TMEM_LOAD_32dp32b16xENS4_13SM90_TMA_LOADENS1L_INS1M_ILi1ELi4ELi3EEENS1O_ILi16EEENSN_INS5_IJS1Q_SU_EEENS5_IJSU_SC_EEEEEEENS4_39AutoVectorizingCopyWithAssumedAlignmentILi128EEENS4_14SM90_TMA_STOREES30_S32_S32_EEEvvEEEEvNT_6ParamsE)
        /*0038*/ 	.word	0x00000000


	//----- nvinfo : EIATTR_MIN_STACK_SIZE
	.align		4
.L_27:
        /*003c*/ 	.byte	0x04, 0x12
        /*003e*/ 	.short	(.L_29 - .L_28)
	.align		4
.L_28:
        /*0040*/ 	.word	index@(_ZN7cutlass13device_kernelINS_4gemm6kernel13GemmUniversalIN4cute5tupleIJiiiiEEENS1_10collective13CollectiveMmaINS1_46MainloopSm100TmaUmmaWarpSpecializedBlockScaledILi4ELi2ELi2ENS5_IJNS4_1CILi2EEESB_NSA_ILi1EEEEEEEENS5_IJNSA_ILi128EEENSA_ILi64EEENSA_ILi256EEEEEENS5_IJNS_12float_e5m2_tENS_13float_ue8m0_tEEEENS5_IJNS5_IJlSC_lEEENS4_6LayoutINS5_IJNS5_IJNS5_IJNSA_ILi32EEENSA_ILi4EEEEEEiEEESR_NS5_IJSC_iEEEEEENS5_IJNS5_IJNS5_IJNSA_ILi16EEESP_EEEiEEENS5_IJNS5_IJNSA_ILi0EEESC_EEENSA_ILi512EEEEEENS5_IJSX_iEEEEEEEEEEESL_S14_NS4_8TiledMMAINS4_8MMA_AtomIJNS4_21SM100_MMA_MXF8F6F4_SSISJ_SJ_fSK_Li128ELi64ELNS4_4UMMA5MajorE0ELS19_0ELNS18_7ScaleInE0ELS1A_0EEEEEENSN_INS5_IJSC_SC_SC_EEENS5_IJSX_SX_SX_EEEEENS5_IJNS4_10UnderscoreES1G_S1G_EEEEENS5_IJNS4_23SM90_TMA_LOAD_MULTICASTES1J_EEENS5_IJNS4_14ComposedLayoutINS4_7SwizzleILi3ELi4ELi3EEENS4_18smem_ptr_flag_bitsILi8EEENSN_INS5_IJNSA_ILi8EEESF_EEENS5_IJSF_SC_EEEEEEENSN_INS5_IJNS5_IJNS5_IJSQ_SC_EEENS5_IJSO_SC_EEEEEESC_NS5_IJSP_SB_EEEEEENS5_IJNS5_IJNS5_IJSV_SZ_EEESY_EEESX_NS5_IJSC_SZ_EEEEEEEEEEEvNS4_8identityES1K_S25_vS26_EENS_8epilogue10collective18CollectiveEpilogueINS28_23Sm100TmaWarpSpecializedILi3ELi2ELi16ELb1ELb0EEEJNS5_IJSG_SG_SH_EEENS5_IJNSN_ISG_SC_EENSN_INS5_IJSU_SB_EEENS5_IJSC_SO_EEEEEEEENS_10bfloat16_tESM_S2J_SM_NS28_6fusion15FusionCallbacksIS2C_NS2K_17LinearCombinationIS2J_fS2J_fLNS_15FloatRoundStyleE2EEES2D_S2I_JEEENS4_5SM1004TMEM4LOAD26SM100_TMEM_LOAD_32dp32b16xENS4_13SM90_TMA_LOADENS1L_INS1M_ILi1ELi4ELi3EEENS1O_ILi16EEENSN_INS5_IJS1Q_SU_EEENS5_IJSU_SC_EEEEEEENS4_39AutoVectorizingCopyWithAssumedAlignmentILi128EEENS4_14SM90_TMA_STOREES30_S32_S32_EEEvvEEEEvNT_6ParamsE)
        /*0044*/ 	.word	0x00000000
.L_29:


//--------------------- .nv.compat                --------------------------
	.section	.nv.compat,"",@"SHT_CUDA_COMPAT_INFO"
	.align	4
        /*0000*/ 	.byte	0x02, 0x09, 0x01, 0x00, 0x02, 0x02, 0x02, 0x00, 0x02, 0x05, 0x05, 0x00, 0x03, 0x07, 0x01, 0x01
        /*0010*/ 	.byte	0x02, 0x03, 0x01, 0x00, 0x02, 0x06, 0x01, 0x00, 0x04, 0x0b, 0x08, 0x00, 0x09, 0x00, 0x00, 0x00
        /*0020*/ 	.byte	0x00, 0x00, 0x00, 0x00


//--------------------- .nv.info._ZN7cutlass13device_kernelINS_4gemm6kernel13GemmUniversalIN4cute5tupleIJiiiiEEENS1_10collective13CollectiveMmaINS1_46MainloopSm100TmaUmmaWarpSpecializedBlockScaledILi4ELi2ELi2ENS5_IJNS4_1CILi2EEESB_NSA_ILi1EEEEEEEENS5_IJNSA_ILi128EEENSA_ILi64EEENSA_ILi256EEEEEENS5_IJNS_12float_e5m2_tENS_13float_ue8m0_tEEEENS5_IJNS5_IJlSC_lEEENS4_6LayoutINS5_IJNS5_IJNS5_IJNSA_ILi32EEENSA_ILi4EEEEEEiEEESR_NS5_IJSC_iEEEEEENS5_IJNS5_IJNS5_IJNSA_ILi16EEESP_EEEiEEENS5_IJNS5_IJNSA_ILi0EEESC_EEENSA_ILi512EEEEEENS5_IJSX_iEEEEEEEEEEESL_S14_NS4_8TiledMMAINS4_8MMA_AtomIJNS4_21SM100_MMA_MXF8F6F4_SSISJ_SJ_fSK_Li128ELi64ELNS4_4UMMA5MajorE0ELS19_0ELNS18_7ScaleInE0ELS1A_0EEEEEENSN_INS5_IJSC_SC_SC_EEENS5_IJSX_SX_SX_EEEEENS5_IJNS4_10UnderscoreES1G_S1G_EEEEENS5_IJNS4_23SM90_TMA_LOAD_MULTICASTES1J_EEENS5_IJNS4_14ComposedLayoutINS4_7SwizzleILi3ELi4ELi3EEENS4_18smem_ptr_flag_bitsILi8EEENSN_INS5_IJNSA_ILi8EEESF_EEENS5_IJSF_SC_EEEEEEENSN_INS5_IJNS5_IJNS5_IJSQ_SC_EEENS5_IJSO_SC_EEEEEESC_NS5_IJSP_SB_EEEEEENS5_IJNS5_IJNS5_IJSV_SZ_EEESY_EEESX_NS5_IJSC_SZ_EEEEEEEEEEEvNS4_8identityES1K_S25_vS26_EENS_8epilogue10collective18CollectiveEpilogueINS28_23Sm100TmaWarpSpecializedILi3ELi2ELi16ELb1ELb0EEEJNS5_IJSG_SG_SH_EEENS5_IJNSN_ISG_SC_EENSN_INS5_IJSU_SB_EEENS5_IJSC_SO_EEEEEEEENS_10bfloat16_tESM_S2J_SM_NS28_6fusion15FusionCallbacksIS2C_NS2K_17LinearCombinationIS2J_fS2J_fLNS_15FloatRoundStyleE2EEES2D_S2I_JEEENS4_5SM1004TMEM4LOAD26SM100_TMEM_LOAD_32dp32b16xENS4_13SM90_TMA_LOADENS1L_INS1M_ILi1ELi4ELi3EEENS1O_ILi16EEENSN_INS5_IJS1Q_SU_EEENS5_IJSU_SC_EEEEEEENS4_39AutoVectorizingCopyWithAssumedAlignmentILi128EEENS4_14SM90_TMA_STOREES30_S32_S32_EEEvvEEEEvNT_6ParamsE --------------------------
	.section	.nv.info._ZN7cutlass13device_kernelINS_4gemm6kernel13GemmUniversalIN4cute5tupleIJiiiiEEENS1_10collective13CollectiveMmaINS1_46MainloopSm100TmaUmmaWarpSpecializedBlockScaledILi4ELi2ELi2ENS5_IJNS4_1CILi2EEESB_NSA_ILi1EEEEEEEENS5_IJNSA_ILi128EEENSA_ILi64EEENSA_ILi256EEEEEENS5_IJNS_12float_e5m2_tENS_13float_ue8m0_tEEEENS5_IJNS5_IJlSC_lEEENS4_6LayoutINS5_IJNS5_IJNS5_IJNSA_ILi32EEENSA_ILi4EEEEEEiEEESR_NS5_IJSC_iEEEEEENS5_IJNS5_IJNS5_IJNSA_ILi16EEESP_EEEiEEENS5_IJNS5_IJNSA_ILi0EEESC_EEENSA_ILi512EEEEEENS5_IJSX_iEEEEEEEEEEESL_S14_NS4_8TiledMMAINS4_8MMA_AtomIJNS4_21SM100_MMA_MXF8F6F4_SSISJ_SJ_fSK_Li128ELi64ELNS4_4UMMA5MajorE0ELS19_0ELNS18_7ScaleInE0ELS1A_0EEEEEENSN_INS5_IJSC_SC_SC_EEENS5_IJSX_SX_SX_EEEEENS5_IJNS4_10UnderscoreES1G_S1G_EEEEENS5_IJNS4_23SM90_TMA_LOAD_MULTICASTES1J_EEENS5_IJNS4_14ComposedLayoutINS4_7SwizzleILi3ELi4ELi3EEENS4_18smem_ptr_flag_bitsILi8EEENSN_INS5_IJNSA_ILi8EEESF_EEENS5_IJSF_SC_EEEEEEENSN_INS5_IJNS5_IJNS5_IJSQ_SC_EEENS5_IJSO_SC_EEEEEESC_NS5_IJSP_SB_EEEEEENS5_IJNS5_IJNS5_IJSV_SZ_EEESY_EEESX_NS5_IJSC_SZ_EEEEEEEEEEEvNS4_8identityES1K_S25_vS26_EENS_8epilogue10collective18CollectiveEpilogueINS28_23Sm100TmaWarpSpecializedILi3ELi2ELi16ELb1ELb0EEEJNS5_IJSG_SG_SH_EEENS5_IJNSN_ISG_SC_EENSN_INS5_IJSU_SB_EEENS5_IJSC_SO_EEEEEEEENS_10bfloat16_tESM_S2J_SM_NS28_6fusion15FusionCallbacksIS2C_NS2K_17LinearCombinationIS2J_fS2J_fLNS_15FloatRoundStyleE2EEES2D_S2I_JEEENS4_5SM1004TMEM4LOAD26SM100_TMEM_LOAD_32dp32b16xENS4_13SM90_TMA_LOADENS1L_INS1M_ILi1ELi4ELi3EEENS1O_ILi16EEENSN_INS5_IJS1Q_SU_EEENS5_IJSU_SC_EEEEEEENS4_39AutoVectorizingCopyWithAssumedAlignmentILi128EEENS4_14SM90_TMA_STOREES30_S32_S32_EEEvvEEEEvNT_6ParamsE,"",@"SHT_CUDA_INFO"
	.sectionflags	@""
	.align	4


	//----- nvinfo : EIATTR_CUDA_API_VERSION
	.align		4
        /*0000*/ 	.byte	0x04, 0x37
        /*0002*/ 	.short	(.L_31 - .L_30)
.L_30:
        /*0004*/ 	.word	0x00000082


	//----- nvinfo : EIATTR_KPARAM_INFO
	.align		4
.L_31:
        /*0008*/ 	.byte	0x04, 0x17
        /*000a*/ 	.short	(.L_33 - .L_32)
.L_32:
        /*000c*/ 	.word	0x00000000
        /*0010*/ 	.short	0x0000
        /*0012*/ 	.short	0x0000
        /*0014*/ 	.byte	0x00, 0xf0, 0x01, 0x30


	//----- nvinfo : EIATTR_AT_ENTRY_FRAGMENTS
	.align		4
.L_33:
        /*0018*/ 	.byte	0x04, 0x4f
        /*001a*/ 	.short	(.L_35 - .L_34)


	//   ....[0]....
.L_34:
        /*001c*/ 	.word	0x00000006


	//----- nvinfo : EIATTR_RESERVED_SMEM_USED
	.align		4
.L_35:
        /*0020*/ 	.byte	0x01, 0x41
	.zero		2


	//----- nvinfo : EIATTR_SPARSE_MMA_MASK
	.align		4
        /*0024*/ 	.byte	0x03, 0x50
        /*0026*/ 	.short	0x0000


	//----- nvinfo : EIATTR_TCGEN05_1CTA_USED
	.align		4
        /*0028*/ 	.byte	0x01, 0x51
	.zero		2


	//----- nvinfo : EIATTR_MAXREG_COUNT
	.align		4
        /*002c*/ 	.byte	0x03, 0x1b
        /*002e*/ 	.short	0x00ff


	//----- nvinfo : EIATTR_NUM_BARRIERS
	.align		4
        /*0030*/ 	.byte	0x02, 0x4c
        /*0032*/ 	.byte	0x07
	.zero		1


	//----- nvinfo : EIATTR_EXTERNS
	.align		4
        /*0034*/ 	.byte	0x04, 0x0f
        /*0036*/ 	.short	(.L_37 - .L_36)


	//   ....[0]....
	.align		4
.L_36:
        /*0038*/ 	.word	index@(__assertfail)


	//----- nvinfo : EIATTR_MERCURY_ISA_VERSION
	.align		4
.L_37:
        /*003c*/ 	.byte	0x03, 0x5f
        /*003e*/ 	.short	0x0101


	//----- nvinfo : EIATTR_INT_WARP_WIDE_INSTR_OFFSETS
	.align		4
        /*0040*/ 	.byte	0x04, 0x31
        /*0042*/ 	.short	(.L_39 - .L_38)


	//   ....[0]....
.L_38:
        /*0044*/ 	.word	0x000050d0


	//   ....[1]....
        /*0048*/ 	.word	0x00005100


	//   ....[2]....
        /*004c*/ 	.word	0x00005120


	//   ....[3]....
        /*0050*/ 	.word	0x00005cc0


	//   ....[4]....
        /*0054*/ 	.word	0x00005d90


	//   ....[5]....
        /*0058*/ 	.word	0x00005e00


	//   ....[6]....
        /*005c*/ 	.word	0x00005f50


	//   ....[7]....
        /*0060*/ 	.word	0x00006020


	//   ....[8]....
        /*0064*/ 	.word	0x00006070


	//   ....[9]....
        /*0068*/ 	.word	0x000061b0


	//   ....[10]....
        /*006c*/ 	.word	0x00006260


	//   ....[11]....
        /*0070*/ 	.word	0x000062c0


	//   ....[12]....
        /*0074*/ 	.word	0x000063f0


	//   ....[13]....
        /*0078*/ 	.word	0x00006500


	//   ....[14]....
        /*007c*/ 	.word	0x00006530


	//----- nvinfo : EIATTR_COOP_GROUP_MASK_REGIDS
	.align		4
.L_39:
        /*0080*/ 	.byte	0x04, 0x29
        /*0082*/ 	.short	(.L_41 - .L_40)


	//   ....[0]....
.L_40:
        /*0084*/ 	.word	0xffffffff


	//   ....[1]....
        /*0088*/ 	.word	0xffffffff


	//   ....[2]....
        /*008c*/ 	.word	0xffffffff


	//   ....[3]....
        /*0090*/ 	.word	0xffffffff


	//   ....[4]....
        /*0094*/ 	.word	0xffffffff


	//   ....[5]....
        /*0098*/ 	.word	0xffffffff


	//   ....[6]....
        /*009c*/ 	.word	0xffffffff


	//   ....[7]....
        /*00a0*/ 	.word	0xffffffff


	//   ....[8]....
        /*00a4*/ 	.word	0xffffffff


	//   ....[9]....
        /*00a8*/ 	.word	0xffffffff


	//   ....[10]....
        /*00ac*/ 	.word	0xffffffff


	//   ....[11]....
        /*00b0*/ 	.word	0xffffffff


	//   ....[12]....
        /*00b4*/ 	.word	0xffffffff


	//   ....[13]....
        /*00b8*/ 	.word	0xffffffff


	//----- nvinfo : EIATTR_COOP_GROUP_INSTR_OFFSETS
	.align		4
.L_41:
        /*00bc*/ 	.byte	0x04, 0x28
        /*00be*/ 	.short	(.L_43 - .L_42)


	//   ....[0]....
.L_42:
        /*00c0*/ 	.word	0x00000080


	//   ....[1]....
        /*00c4*/ 	.word	0x00000550


	//   ....[2]....
        /*00c8*/ 	.word	0x00000700


	//   ....[3]....
        /*00cc*/ 	.word	0x00000880


	//   ....[4]....
        /*00d0*/ 	.word	0x00000980


	//   ....[5]....
        /*00d4*/ 	.word	0x00000af0


	//   ....[6]....
        /*00d8*/ 	.word	0x00000c50


	//   ....[7]....
        /*00dc*/ 	.word	0x00000e00


	//   ....[8]....
        /*00e0*/ 	.word	0x000026b0


	//   ....[9]....
        /*00e4*/ 	.word	0x00003570


	//   ....[10]....
        /*00e8*/ 	.word	0x00003780


	//   ....[11]....
        /*00ec*/ 	.word	0x000037b0


	//   ....[12]....
        /*00f0*/ 	.word	0x00004fb0


	//   ....[13]....
        /*00f4*/ 	.word	0x000051e0


	//----- nvinfo : EIATTR_VRC_CTA_INIT_COUNT
	.align		4
.L_43:
        /*00f8*/ 	.byte	0x02, 0x4a
        /*00fa*/ 	.byte	0x80
	.zero		1


	//----- nvinfo : EIATTR_SYSCALL_OFFSETS
	.align		4
        /*00fc*/ 	.byte	0x04, 0x46
        /*00fe*/ 	.short	(.L_45 - .L_44)


	//   ....[0]....
.L_44:
        /*0100*/ 	.word	0x00007270


	//   ....[1]....
        /*0104*/ 	.word	0x00007360


	//   ....[2]....
        /*0108*/ 	.word	0x00007d80


	//   ....[3]....
        /*010c*/ 	.word	0x00007ef0


	//   ....[4]....
        /*0110*/ 	.word	0x00008cd0


	//   ....[5]....
        /*0114*/ 	.word	0x00008e40


	//   ....[6]....
        /*0118*/ 	.word	0x00009cb0


	//   ....[7]....
        /*011c*/ 	.word	0x00009e20


	//   ....[8]....
        /*0120*/ 	.word	0x0000ac30


	//   ....[9]....
        /*0124*/ 	.word	0x0000ada0


	//----- nvinfo : EIATTR_MBARRIER_INSTR_OFFSETS
	.align		4
.L_45:
        /*0128*/ 	.byte	0x04, 0x39
        /*012a*/ 	.short	(.L_47 - .L_46)


	//   ....[0]....
.L_46:
        /*012c*/ 	.word	0x00000670
        /*0130*/ 	.word	0x000000ff
        /*0134*/ 	.word	0x00000000
        /*0138*/ 	.short	0x0100
        /*013a*/ 	.byte	0x04
	.zero		1


	//   ....[1]....
        /*013c*/ 	.word	0x00000680
        /*0140*/ 	.word	0x000000ff
        /*0144*/ 	.word	0x00000020
        /*0148*/ 	.short	0x0100
        /*014a*/ 	.byte	0x04
	.zero		1


	//   ....[2]....
        /*014c*/ 	.word	0x00000690
        /*0150*/ 	.word	0x000000ff
        /*0154*/ 	.word	0x00000008
        /*0158*/ 	.short	0x0100
        /*015a*/ 	.byte	0x04
	.zero		1


	//   ....[3]....
        /*015c*/ 	.word	0x000006a0
        /*0160*/ 	.word	0x000000ff
        /*0164*/ 	.word	0x00000028
        /*0168*/ 	.short	0x0100
        /*016a*/ 	.byte	0x04
	.zero		1


	//   ....[4]....
        /*016c*/ 	.word	0x000006b0
        /*0170*/ 	.word	0x000000ff
        /*0174*/ 	.word	0x00000010
        /*0178*/ 	.short	0x0100
        /*017a*/ 	.byte	0x04
	.zero		1


	//   ....[5]....
        /*017c*/ 	.word	0x000006c0
        /*0180*/ 	.word	0x000000ff
        /*0184*/ 	.word	0x00000030
        /*0188*/ 	.short	0x0100
        /*018a*/ 	.byte	0x04
	.zero		1


	//   ....[6]....
        /*018c*/ 	.word	0x000006d0
        /*0190*/ 	.word	0x000000ff
        /*0194*/ 	.word	0x00000018
        /*0198*/ 	.short	0x0100
        /*019a*/ 	.byte	0x04
	.zero		1


	//   ....[7]....
        /*019c*/ 	.word	0x000006e0
        /*01a0*/ 	.word	0x000000ff
        /*01a4*/ 	.word	0x00000038
        /*01a8*/ 	.short	0x0100
        /*01aa*/ 	.byte	0x04
	.zero		1


	//   ....[8]....
        /*01ac*/ 	.word	0x00000810
        /*01b0*/ 	.word	0x000000ff
        /*01b4*/ 	.word	0x00000040
        /*01b8*/ 	.short	0x0100
        /*01ba*/ 	.byte	0x04
	.zero		1


	//   ....[9]....
        /*01bc*/ 	.word	0x00000820
        /*01c0*/ 	.word	0x000000ff
        /*01c4*/ 	.word	0x00000058
        /*01c8*/ 	.short	0x0100
        /*01ca*/ 	.byte	0x04
	.zero		1


	//   ....[10]....
        /*01cc*/ 	.word	0x00000830
        /*01d0*/ 	.word	0x000000ff
        /*01d4*/ 	.word	0x00000048
        /*01d8*/ 	.short	0x0100
        /*01da*/ 	.byte	0x04
	.zero		1


	//   ....[11]....
        /*01dc*/ 	.word	0x00000840
        /*01e0*/ 	.word	0x000000ff
        /*01e4*/ 	.word	0x00000060
        /*01e8*/ 	.short	0x0100
        /*01ea*/ 	.byte	0x04
	.zero		1


	//   ....[12]....
        /*01ec*/ 	.word	0x00000850
        /*01f0*/ 	.word	0x000000ff
        /*01f4*/ 	.word	0x00000050
        /*01f8*/ 	.short	0x0100
        /*01fa*/ 	.byte	0x04
	.zero		1


	//   ....[13]....
        /*01fc*/ 	.word	0x00000860
        /*0200*/ 	.word	0x000000ff
        /*0204*/ 	.word	0x00000068
        /*0208*/ 	.short	0x0100
        /*020a*/ 	.byte	0x04
	.zero		1


	//   ....[14]....
        /*020c*/ 	.word	0x00000950
        /*0210*/ 	.word	0x000000ff
        /*0214*/ 	.word	0x00000070
        /*0218*/ 	.short	0x0100
        /*021a*/ 	.byte	0x06
	.zero		1


	//   ....[15]....
        /*021c*/ 	.word	0x00000960
        /*0220*/ 	.word	0x000000ff
        /*0224*/ 	.word	0x00000078
        /*0228*/ 	.short	0x0100
        /*022a*/ 	.byte	0x06
	.zero		1


	//   ....[16]....
        /*022c*/ 	.word	0x00000aa0
        /*0230*/ 	.word	0x000000ff
        /*0234*/ 	.word	0x00000080
        /*0238*/ 	.short	0x0100
        /*023a*/ 	.byte	0x06
	.zero		1


	//   ....[17]....
        /*023c*/ 	.word	0x00000ab0
        /*0240*/ 	.word	0x000000ff
        /*0244*/ 	.word	0x00000090
        /*0248*/ 	.short	0x0100
        /*024a*/ 	.byte	0x06
	.zero		1


	//   ....[18]....
        /*024c*/ 	.word	0x00000ac0
        /*0250*/ 	.word	0x000000ff
        /*0254*/ 	.word	0x00000088
        /*0258*/ 	.short	0x0100
        /*025a*/ 	.byte	0x06
	.zero		1


	//   ....[19]....
        /*025c*/ 	.word	0x00000ad0
        /*0260*/ 	.word	0x000000ff
        /*0264*/ 	.word	0x00000098
        /*0268*/ 	.short	0x0100
        /*026a*/ 	.byte	0x06
	.zero		1


	//   ....[20]....
        /*026c*/ 	.word	0x00000c00
        /*0270*/ 	.word	0x000000ff
        /*0274*/ 	.word	0x000000a0
        /*0278*/ 	.short	0x0100
        /*027a*/ 	.byte	0x04
	.zero		1


	//   ....[21]....
        /*027c*/ 	.word	0x00000c10
        /*0280*/ 	.word	0x000000ff
        /*0284*/ 	.word	0x000000b0
        /*0288*/ 	.short	0x0100
        /*028a*/ 	.byte	0x04
	.zero		1


	//   ....[22]....
        /*028c*/ 	.word	0x00000c20
        /*0290*/ 	.word	0x000000ff
        /*0294*/ 	.word	0x000000a8
        /*0298*/ 	.short	0x0100
        /*029a*/ 	.byte	0x04
	.zero		1


	//   ....[23]....
        /*029c*/ 	.word	0x00000c30
        /*02a0*/ 	.word	0x000000ff
        /*02a4*/ 	.word	0x000000b8
        /*02a8*/ 	.short	0x0100
        /*02aa*/ 	.byte	0x04
	.zero		1


	//   ....[24]....
        /*02ac*/ 	.word	0x00000d20
        /*02b0*/ 	.word	0x000000ff
        /*02b4*/ 	.word	0x000000c0
        /*02b8*/ 	.short	0x0100
        /*02ba*/ 	.byte	0x04
	.zero		1


	//   ....[25]....
        /*02bc*/ 	.word	0x00000d30
        /*02c0*/ 	.word	0x000000ff
        /*02c4*/ 	.word	0x000000d0
        /*02c8*/ 	.short	0x0100
        /*02ca*/ 	.byte	0x04
	.zero		1


	//   ....[26]....
        /*02cc*/ 	.word	0x00000d40
        /*02d0*/ 	.word	0x000000ff
        /*02d4*/ 	.word	0x000000c8
        /*02d8*/ 	.short	0x0100
        /*02da*/ 	.byte	0x04
	.zero		1


	//   ....[27]....
        /*02dc*/ 	.word	0x00000d50
        /*02e0*/ 	.word	0x000000ff
        /*02e4*/ 	.word	0x000000d8
        /*02e8*/ 	.short	0x0100
        /*02ea*/ 	.byte	0x04
	.zero		1


	//   ....[28]....
        /*02ec*/ 	.word	0x00001a10
        /*02f0*/ 	.word	0x00000000
        /*02f4*/ 	.word	0x000000d0
        /*02f8*/ 	.short	0x010a
        /*02fa*/ 	.byte	0xff
	.zero		1


	//   ....[29]....
        /*02fc*/ 	.word	0x00001a40
        /*0300*/ 	.word	0x00000000
        /*0304*/ 	.word	0x000000c0
        /*0308*/ 	.short	0x0101
        /*030a*/ 	.byte	0xff
	.zero		1


	//   ....[30]....
        /*030c*/ 	.word	0x00001b20
        /*0310*/ 	.word	0x000000ff
        /*0314*/ 	.word	0x00000020
        /*0318*/ 	.short	0x010a
        /*031a*/ 	.byte	0x04
	.zero		1


	//   ....[31]....
        /*031c*/ 	.word	0x00001bd0
        /*0320*/ 	.word	0x000000ff
        /*0324*/ 	.word	0x00000020
        /*0328*/ 	.short	0x010a
        /*032a*/ 	.byte	0x31
	.zero		1


	//   ....[32]....
        /*032c*/ 	.word	0x00001d10
        /*0330*/ 	.word	0x000000ff
        /*0334*/ 	.word	0x00000020
        /*0338*/ 	.short	0x010a
        /*033a*/ 	.byte	0x04
	.zero		1


	//   ....[33]....
        /*033c*/ 	.word	0x00002100
        /*0340*/ 	.word	0x000000ff
        /*0344*/ 	.word	0x00000078
        /*0348*/ 	.short	0x0101
        /*034a*/ 	.byte	0x07
	.zero		1


	//   ....[34]....
        /*034c*/ 	.word	0x00002120
        /*0350*/ 	.word	0x000000ff
        /*0354*/ 	.word	0x00000020
        /*0358*/ 	.short	0x010a
        /*035a*/ 	.byte	0x04
	.zero		1


	//   ....[35]....
        /*035c*/ 	.word	0x000021a0
        /*0360*/ 	.word	0x000000ff
        /*0364*/ 	.word	0x00000020
        /*0368*/ 	.short	0x010a
        /*036a*/ 	.byte	0x31
	.zero		1


	//   ....[36]....
        /*036c*/ 	.word	0x000022e0
        /*0370*/ 	.word	0x000000ff
        /*0374*/ 	.word	0x00000020
        /*0378*/ 	.short	0x010a
        /*037a*/ 	.byte	0x04
	.zero		1


	//   ....[37]....
        /*037c*/ 	.word	0x000026e0
        /*0380*/ 	.word	0x00000003
        /*0384*/ 	.word	0x00000080
        /*0388*/ 	.short	0x010a
        /*038a*/ 	.byte	0xff
	.zero		1


	//   ....[38]....
        /*038c*/ 	.word	0x00002830
        /*0390*/ 	.word	0x00000000
        /*0394*/ 	.word	0x00000000
        /*0398*/ 	.short	0x0101
        /*039a*/ 	.byte	0xff
	.zero		1


	//   ....[39]....
        /*039c*/ 	.word	0x00002df0
        /*03a0*/ 	.word	0x000000ff
        /*03a4*/ 	.word	0x00000000
        /*03a8*/ 	.short	0x010a
        /*03aa*/ 	.byte	0x04
	.zero		1


	//   ....[40]....
        /*03ac*/ 	.word	0x00002e80
        /*03b0*/ 	.word	0x000000ff
        /*03b4*/ 	.word	0x00000000
        /*03b8*/ 	.short	0x010a
        /*03ba*/ 	.byte	0x05
	.zero		1


	//   ....[41]....
        /*03bc*/ 	.word	0x00002f10
        /*03c0*/ 	.word	0x000000ff
        /*03c4*/ 	.word	0x00000000
        /*03c8*/ 	.short	0x010a
        /*03ca*/ 	.byte	0x05
	.zero		1


	//   ....[42]....
        /*03cc*/ 	.word	0x00002fb0
        /*03d0*/ 	.word	0x00000000
        /*03d4*/ 	.word	0x00000000
        /*03d8*/ 	.short	0x010a
        /*03da*/ 	.byte	0xff
	.zero		1


	//   ....[43]....
        /*03dc*/ 	.word	0x000030d0
        /*03e0*/ 	.word	0x00000000
        /*03e4*/ 	.word	0x000000c0
        /*03e8*/ 	.short	0x010a
        /*03ea*/ 	.byte	0xff
	.zero		1


	//   ....[44]....
        /*03ec*/ 	.word	0x00003140
        /*03f0*/ 	.word	0x00000000
        /*03f4*/ 	.word	0x00000000
        /*03f8*/ 	.short	0x0101
        /*03fa*/ 	.byte	0xff
	.zero		1


	//   ....[45]....
        /*03fc*/ 	.word	0x00003160
        /*0400*/ 	.word	0x000000ff
        /*0404*/ 	.word	0x00000090
        /*0408*/ 	.short	0x010a
        /*040a*/ 	.byte	0x04
	.zero		1


	//   ....[46]....
        /*040c*/ 	.word	0x00003280
        /*0410*/ 	.word	0x00000000
        /*0414*/ 	.word	0x00000080
        /*0418*/ 	.short	0x010a
        /*041a*/ 	.byte	0xff
	.zero		1


	//   ....[47]....
        /*041c*/ 	.word	0x00003380
        /*0420*/ 	.word	0x00000000
        /*0424*/ 	.word	0x00000000
        /*0428*/ 	.short	0x0101
        /*042a*/ 	.byte	0xff
	.zero		1


	//   ....[48]....
        /*042c*/ 	.word	0x00003410
        /*0430*/ 	.word	0x000000ff
        /*0434*/ 	.word	0x00000090
        /*0438*/ 	.short	0x0106
        /*043a*/ 	.byte	0x04
	.zero		1


	//   ....[49]....
        /*043c*/ 	.word	0x00003430
        /*0440*/ 	.word	0x000000ff
        /*0444*/ 	.word	0x00000090
        /*0448*/ 	.short	0x010a
        /*044a*/ 	.byte	0x04
	.zero		1


	//   ....[50]....
        /*044c*/ 	.word	0x000034c0
        /*0450*/ 	.word	0x000000ff
        /*0454*/ 	.word	0x00000090
        /*0458*/ 	.short	0x0106
        /*045a*/ 	.byte	0x07
	.zero		1


	//   ....[51]....
        /*045c*/ 	.word	0x00003500
        /*0460*/ 	.word	0x00000000
        /*0464*/ 	.word	0x00000090
        /*0468*/ 	.short	0x010a
        /*046a*/ 	.byte	0xff
	.zero		1


	//   ....[52]....
        /*046c*/ 	.word	0x00003d50
        /*0470*/ 	.word	0x00000002
        /*0474*/ 	.word	0x00000080
        /*0478*/ 	.short	0x010a
        /*047a*/ 	.byte	0xff
	.zero		1


	//   ....[53]....
        /*047c*/ 	.word	0x00003e80
        /*0480*/ 	.word	0x00000000
        /*0484*/ 	.word	0x00000000
        /*0488*/ 	.short	0x0101
        /*048a*/ 	.byte	0xff
	.zero		1


	//   ....[54]....
        /*048c*/ 	.word	0x00004440
        /*0490*/ 	.word	0x000000ff
        /*0494*/ 	.word	0x00000000
        /*0498*/ 	.short	0x010a
        /*049a*/ 	.byte	0x04
	.zero		1


	//   ....[55]....
        /*049c*/ 	.word	0x00004490
        /*04a0*/ 	.word	0x000000ff
        /*04a4*/ 	.word	0x000000b0
        /*04a8*/ 	.short	0x010a
        /*04aa*/ 	.byte	0x07
	.zero		1


	//   ....[56]....
        /*04ac*/ 	.word	0x000048d0
        /*04b0*/ 	.word	0x000000ff
        /*04b4*/ 	.word	0x00000000
        /*04b8*/ 	.short	0x010a
        /*04ba*/ 	.byte	0x07
	.zero		1


	//   ....[57]....
        /*04bc*/ 	.word	0x00004a00
        /*04c0*/ 	.word	0x000000ff
        /*04c4*/ 	.word	0x00000000
        /*04c8*/ 	.short	0x010a
        /*04ca*/ 	.byte	0x04
	.zero		1


	//   ....[58]....
        /*04cc*/ 	.word	0x00004ef0
        /*04d0*/ 	.word	0x000000ff
        /*04d4*/ 	.word	0x00000000
        /*04d8*/ 	.short	0x010a
        /*04da*/ 	.byte	0x04
	.zero		1


	//   ....[59]....
        /*04dc*/ 	.word	0x00004f90
        /*04e0*/ 	.word	0x000000ff
        /*04e4*/ 	.word	0x00000000
        /*04e8*/ 	.short	0x010a
        /*04ea*/ 	.byte	0x04
	.zero		1


	//   ....[60]....
        /*04ec*/ 	.word	0x00005420
        /*04f0*/ 	.word	0x0000000c
        /*04f4*/ 	.word	0x00000080
        /*04f8*/ 	.short	0x010a
        /*04fa*/ 	.byte	0xff
	.zero		1


	//   ....[61]....
        /*04fc*/ 	.word	0x00005590
        /*0500*/ 	.word	0x00000000
        /*0504*/ 	.word	0x00000000
        /*0508*/ 	.short	0x0101
        /*050a*/ 	.byte	0xff
	.zero		1


	//   ....[62]....
        /*050c*/ 	.word	0x00005a10
        /*0510*/ 	.word	0x000000ff
        /*0514*/ 	.word	0x00000078
        /*0518*/ 	.short	0x010a
        /*051a*/ 	.byte	0x1d
	.zero		1


	//   ....[63]....
        /*051c*/ 	.word	0x00005bd0
        /*0520*/ 	.word	0x000000ff
        /*0524*/ 	.word	0x00000058
        /*0528*/ 	.short	0x010a
        /*052a*/ 	.byte	0x04
	.zero		1


	//   ....[64]....
        /*052c*/ 	.word	0x00005e20
        /*0530*/ 	.word	0x000000ff
        /*0534*/ 	.word	0x00000040
        /*0538*/ 	.short	0x010b
        /*053a*/ 	.byte	0x04
	.zero		1


	//   ....[65]....
        /*053c*/ 	.word	0x00005e30
        /*0540*/ 	.word	0x000000ff
        /*0544*/ 	.word	0x00000000
        /*0548*/ 	.short	0x0101
        /*054a*/ 	.byte	0x06
	.zero		1


	//   ....[66]....
        /*054c*/ 	.word	0x00005e40
        /*0550*/ 	.word	0x000000ff
        /*0554*/ 	.word	0x00000058
        /*0558*/ 	.short	0x010a
        /*055a*/ 	.byte	0x07
	.zero		1


	//   ....[67]....
        /*055c*/ 	.word	0x00006090
        /*0560*/ 	.word	0x000000ff
        /*0564*/ 	.word	0x00000040
        /*0568*/ 	.short	0x010b
        /*056a*/ 	.byte	0x07
	.zero		1


	//   ....[68]....
        /*056c*/ 	.word	0x000060a0
        /*0570*/ 	.word	0x000000ff
        /*0574*/ 	.word	0x00000000
        /*0578*/ 	.short	0x0101
        /*057a*/ 	.byte	0x04
	.zero		1


	//   ....[69]....
        /*057c*/ 	.word	0x000060b0
        /*0580*/ 	.word	0x000000ff
        /*0584*/ 	.word	0x00000058
        /*0588*/ 	.short	0x010a
        /*058a*/ 	.byte	0x05
	.zero		1


	//   ....[70]....
        /*058c*/ 	.word	0x000062f0
        /*0590*/ 	.word	0x000000ff
        /*0594*/ 	.word	0x00000040
        /*0598*/ 	.short	0x010b
        /*059a*/ 	.byte	0x05
	.zero		1


	//   ....[71]....
        /*059c*/ 	.word	0x00006300
        /*05a0*/ 	.word	0x000000ff
        /*05a4*/ 	.word	0x00000000
        /*05a8*/ 	.short	0x0101
        /*05aa*/ 	.byte	0x06
	.zero		1


	//   ....[72]....
        /*05ac*/ 	.word	0x00006310
        /*05b0*/ 	.word	0x000000ff
        /*05b4*/ 	.word	0x00000058
        /*05b8*/ 	.short	0x010a
        /*05ba*/ 	.byte	0x04
	.zero		1


	//   ....[73]....
        /*05bc*/ 	.word	0x00006550
        /*05c0*/ 	.word	0x000000ff
        /*05c4*/ 	.word	0x00000040
        /*05c8*/ 	.short	0x010b
        /*05ca*/ 	.byte	0x04
	.zero		1


	//   ....[74]....
        /*05cc*/ 	.word	0x00006590
        /*05d0*/ 	.word	0x000000ff
        /*05d4*/ 	.word	0x00000000
        /*05d8*/ 	.short	0x0101
        /*05da*/ 	.byte	0x05
	.zero		1


	//   ....[75]....
        /*05dc*/ 	.word	0x00006620
        /*05e0*/ 	.word	0x000000ff
        /*05e4*/ 	.word	0x00000000
        /*05e8*/ 	.short	0x010a
        /*05ea*/ 	.byte	0x04
	.zero		1


	//   ....[76]....
        /*05ec*/ 	.word	0x000066b0
        /*05f0*/ 	.word	0x000000ff
        /*05f4*/ 	.word	0x00000000
        /*05f8*/ 	.short	0x010a
        /*05fa*/ 	.byte	0x05
	.zero		1


	//   ....[77]....
        /*05fc*/ 	.word	0x00006750
        /*0600*/ 	.word	0x00000000
        /*0604*/ 	.word	0x00000000
        /*0608*/ 	.short	0x010a
        /*060a*/ 	.byte	0xff
	.zero		1


	//   ....[78]....
        /*060c*/ 	.word	0x00006ad0
        /*0610*/ 	.word	0x00000000
        /*0614*/ 	.word	0x00000080
        /*0618*/ 	.short	0x010a
        /*061a*/ 	.byte	0xff
	.zero		1


	//   ....[79]....
        /*061c*/ 	.word	0x00006ba0
        /*0620*/ 	.word	0x00000000
        /*0624*/ 	.word	0x00000000
        /*0628*/ 	.short	0x0101
        /*062a*/ 	.byte	0xff
	.zero		1


	//   ....[80]....
        /*062c*/ 	.word	0x00007890
        /*0630*/ 	.word	0x00000000
        /*0634*/ 	.word	0x00000040
        /*0638*/ 	.short	0x010a
        /*063a*/ 	.byte	0xff
	.zero		1


	//   ....[81]....
        /*063c*/ 	.word	0x00007900
        /*0640*/ 	.word	0x00000069
        /*0644*/ 	.word	0x000000a0
        /*0648*/ 	.short	0x010a
        /*064a*/ 	.byte	0xff
	.zero		1


	//   ....[82]....
        /*064c*/ 	.word	0x000079f0
        /*0650*/ 	.word	0x00000000
        /*0654*/ 	.word	0x00000040
        /*0658*/ 	.short	0x010a
        /*065a*/ 	.byte	0xff
	.zero		1


	//   ....[83]....
        /*065c*/ 	.word	0x00007b10
        /*0660*/ 	.word	0x00000069
        /*0664*/ 	.word	0x000000a0
        /*0668*/ 	.short	0x010a
        /*066a*/ 	.byte	0xff
	.zero		1


	//   ....[84]....
        /*066c*/ 	.word	0x00008990
        /*0670*/ 	.word	0x00000000
        /*0674*/ 	.word	0x00000000
        /*0678*/ 	.short	0x0101
        /*067a*/ 	.byte	0xff
	.zero		1


	//   ....[85]....
        /*067c*/ 	.word	0x000089a0
        /*0680*/ 	.word	0x00000014
        /*0684*/ 	.word	0x00000040
        /*0688*/ 	.short	0x010a
        /*068a*/ 	.byte	0xff
	.zero		1


	//   ....[86]....
        /*068c*/ 	.word	0x00008a60
        /*0690*/ 	.word	0x00000014
        /*0694*/ 	.word	0x00000040
        /*0698*/ 	.short	0x010a
        /*069a*/ 	.byte	0xff
	.zero		1


	//   ....[87]....
        /*069c*/ 	.word	0x00009970
        /*06a0*/ 	.word	0x0000002e
        /*06a4*/ 	.word	0x00000000
        /*06a8*/ 	.short	0x0101
        /*06aa*/ 	.byte	0xff
	.zero		1


	//   ....[88]....
        /*06ac*/ 	.word	0x00009990
        /*06b0*/ 	.word	0x00000015
        /*06b4*/ 	.word	0x00000040
        /*06b8*/ 	.short	0x010a
        /*06ba*/ 	.byte	0xff
	.zero		1


	//   ....[89]....
        /*06bc*/ 	.word	0x00009a50
        /*06c0*/ 	.word	0x00000015
        /*06c4*/ 	.word	0x00000040
        /*06c8*/ 	.short	0x010a
        /*06ca*/ 	.byte	0xff
	.zero		1


	//   ....[90]....
        /*06cc*/ 	.word	0x0000a940
        /*06d0*/ 	.word	0x0000002e
        /*06d4*/ 	.word	0x00000000
        /*06d8*/ 	.short	0x0101
        /*06da*/ 	.byte	0xff
	.zero		1


	//   ....[91]....
        /*06dc*/ 	.word	0x0000a960
        /*06e0*/ 	.word	0x00000002
        /*06e4*/ 	.word	0x00000040
        /*06e8*/ 	.short	0x010a
        /*06ea*/ 	.byte	0xff
	.zero		1


	//   ....[92]....
        /*06ec*/ 	.word	0x0000aa10
        /*06f0*/ 	.word	0x00000002
        /*06f4*/ 	.word	0x00000040
        /*06f8*/ 	.short	0x010a
        /*06fa*/ 	.byte	0xff
	.zero		1


	//   ....[93]....
        /*06fc*/ 	.word	0x0000b2b0
        /*0700*/ 	.word	0x000000ff
        /*0704*/ 	.word	0x00000000
        /*0708*/ 	.short	0x0101
        /*070a*/ 	.byte	0x04
	.zero		1


	//   ....[94]....
        /*070c*/ 	.word	0x0000b910
        /*0710*/ 	.word	0x00000000
        /*0714*/ 	.word	0x00000000
        /*0718*/ 	.short	0x0101
        /*071a*/ 	.byte	0xff
	.zero		1


	//   ....[95]....
        /*071c*/ 	.word	0x0000bbc0
        /*0720*/ 	.word	0x000000ff
        /*0724*/ 	.word	0x00000000
        /*0728*/ 	.short	0x0101
        /*072a*/ 	.byte	0x04
	.zero		1


	//   ....[96]....
        /*072c*/ 	.word	0x0000bbe0
        /*0730*/ 	.word	0x00000000
        /*0734*/ 	.word	0x000000d0
        /*0738*/ 	.short	0x010a
        /*073a*/ 	.byte	0xff
	.zero		1


	//   ....[97]....
        /*073c*/ 	.word	0x0000bc40
        /*0740*/ 	.word	0x00000000
        /*0744*/ 	.word	0x00000020
        /*0748*/ 	.short	0x010a
        /*074a*/ 	.byte	0xff
	.zero		1


	//   ....[98]....
        /*074c*/ 	.word	0x0000bca0
        /*0750*/ 	.word	0x00000000
        /*0754*/ 	.word	0x00000020
        /*0758*/ 	.short	0x010a
        /*075a*/ 	.byte	0xff
	.zero		1


	//   ....[99]....
        /*075c*/ 	.word	0x0000bcf0
        /*0760*/ 	.word	0x00000003
        /*0764*/ 	.word	0x00000080
        /*0768*/ 	.short	0x010a
        /*076a*/ 	.byte	0xff
	.zero		1


	//   ....[100]....
        /*076c*/ 	.word	0x0000bd50
        /*0770*/ 	.word	0x00000000
        /*0774*/ 	.word	0x00000000
        /*0778*/ 	.short	0x010a
        /*077a*/ 	.byte	0xff
	.zero		1


	//   ....[101]....
        /*077c*/ 	.word	0x0000bdb0
        /*0780*/ 	.word	0x00000000
        /*0784*/ 	.word	0x00000000
        /*0788*/ 	.short	0x010a
        /*078a*/ 	.byte	0xff
	.zero		1


	//   ....[102]....
        /*078c*/ 	.word	0x0000be10
        /*0790*/ 	.word	0x00000000
        /*0794*/ 	.word	0x00000000
        /*0798*/ 	.short	0x010a
        /*079a*/ 	.byte	0xff
	.zero		1


	//   ....[103]....
        /*079c*/ 	.word	0x0000be60
        /*07a0*/ 	.word	0x00000000
        /*07a4*/ 	.word	0x000000c0
        /*07a8*/ 	.short	0x010a
        /*07aa*/ 	.byte	0xff
	.zero		1


	//   ....[104]....
        /*07ac*/ 	.word	0x0000bec0
        /*07b0*/ 	.word	0x00000000
        /*07b4*/ 	.word	0x00000090
        /*07b8*/ 	.short	0x010a
        /*07ba*/ 	.byte	0xff
	.zero		1


	//   ....[105]....
        /*07bc*/ 	.word	0x0000bf10
        /*07c0*/ 	.word	0x00000000
        /*07c4*/ 	.word	0x00000080
        /*07c8*/ 	.short	0x010a
        /*07ca*/ 	.byte	0xff
	.zero		1


	//   ....[106]....
        /*07cc*/ 	.word	0x0000bf70
        /*07d0*/ 	.word	0x00000000
        /*07d4*/ 	.word	0x00000090
        /*07d8*/ 	.short	0x010a
        /*07da*/ 	.byte	0xff
	.zero		1


	//   ....[107]....
        /*07dc*/ 	.word	0x0000bfc0
        /*07e0*/ 	.word	0x00000002
        /*07e4*/ 	.word	0x00000080
        /*07e8*/ 	.short	0x010a
        /*07ea*/ 	.byte	0xff
	.zero		1


	//   ....[108]....
        /*07ec*/ 	.word	0x0000c030
        /*07f0*/ 	.word	0x00000004
        /*07f4*/ 	.word	0x000000b0
        /*07f8*/ 	.short	0x010a
        /*07fa*/ 	.byte	0xff
	.zero		1


	//   ....[109]....
        /*07fc*/ 	.word	0x0000c090
        /*0800*/ 	.word	0x00000004
        /*0804*/ 	.word	0x00000000
        /*0808*/ 	.short	0x010a
        /*080a*/ 	.byte	0xff
	.zero		1


	//   ....[110]....
        /*080c*/ 	.word	0x0000c0f0
        /*0810*/ 	.word	0x00000000
        /*0814*/ 	.word	0x00000000
        /*0818*/ 	.short	0x010a
        /*081a*/ 	.byte	0xff
	.zero		1


	//   ....[111]....
        /*081c*/ 	.word	0x0000c150
        /*0820*/ 	.word	0x00000000
        /*0824*/ 	.word	0x00000000
        /*0828*/ 	.short	0x010a
        /*082a*/ 	.byte	0xff
	.zero		1


	//   ....[112]....
        /*082c*/ 	.word	0x0000c1a0
        /*0830*/ 	.word	0x0000000c
        /*0834*/ 	.word	0x00000080
        /*0838*/ 	.short	0x010a
        /*083a*/ 	.byte	0xff
	.zero		1


	//   ....[113]....
        /*083c*/ 	.word	0x0000c200
        /*0840*/ 	.word	0x00000000
        /*0844*/ 	.word	0x00000078
        /*0848*/ 	.short	0x010a
        /*084a*/ 	.byte	0xff
	.zero		1


	//   ....[114]....
        /*084c*/ 	.word	0x0000c260
        /*0850*/ 	.word	0x00000000
        /*0854*/ 	.word	0x00000058
        /*0858*/ 	.short	0x010a
        /*085a*/ 	.byte	0xff
	.zero		1


	//   ....[115]....
        /*085c*/ 	.word	0x0000c2c0
        /*0860*/ 	.word	0x00000000
        /*0864*/ 	.word	0x00000058
        /*0868*/ 	.short	0x010a
        /*086a*/ 	.byte	0xff
	.zero		1


	//   ....[116]....
        /*086c*/ 	.word	0x0000c320
        /*0870*/ 	.word	0x00000000
        /*0874*/ 	.word	0x00000058
        /*0878*/ 	.short	0x010a
        /*087a*/ 	.byte	0xff
	.zero		1


	//   ....[117]....
        /*087c*/ 	.word	0x0000c380
        /*0880*/ 	.word	0x00000000
        /*0884*/ 	.word	0x00000058
        /*0888*/ 	.short	0x010a
        /*088a*/ 	.byte	0xff
	.zero		1


	//   ....[118]....
        /*088c*/ 	.word	0x0000c3e0
        /*0890*/ 	.word	0x00000000
        /*0894*/ 	.word	0x00000000
        /*0898*/ 	.short	0x010a
        /*089a*/ 	.byte	0xff
	.zero		1


	//   ....[119]....
        /*089c*/ 	.word	0x0000c440
        /*08a0*/ 	.word	0x00000000
        /*08a4*/ 	.word	0x00000000
        /*08a8*/ 	.short	0x010a
        /*08aa*/ 	.byte	0xff
	.zero		1


	//   ....[120]....
        /*08ac*/ 	.word	0x0000c490
        /*08b0*/ 	.word	0x00000000
        /*08b4*/ 	.word	0x00000080
        /*08b8*/ 	.short	0x010a
        /*08ba*/ 	.byte	0xff
	.zero		1


	//   ....[121]....
        /*08bc*/ 	.word	0x0000c4e0
        /*08c0*/ 	.word	0x00000000
        /*08c4*/ 	.word	0x00000040
        /*08c8*/ 	.short	0x010a
        /*08ca*/ 	.byte	0xff
	.zero		1


	//   ....[122]....
        /*08cc*/ 	.word	0x0000c530
        /*08d0*/ 	.word	0x00000069
        /*08d4*/ 	.word	0x000000a0
        /*08d8*/ 	.short	0x010a
        /*08da*/ 	.byte	0xff
	.zero		1


	//   ....[123]....
        /*08dc*/ 	.word	0x0000c580
        /*08e0*/ 	.word	0x00000014
        /*08e4*/ 	.word	0x00000040
        /*08e8*/ 	.short	0x010a
        /*08ea*/ 	.byte	0xff
	.zero		1


	//   ....[124]....
        /*08ec*/ 	.word	0x0000c5d0
        /*08f0*/ 	.word	0x00000015
        /*08f4*/ 	.word	0x00000040
        /*08f8*/ 	.short	0x010a
        /*08fa*/ 	.byte	0xff
	.zero		1


	//   ....[125]....
        /*08fc*/ 	.word	0x0000c620
        /*0900*/ 	.word	0x00000002
        /*0904*/ 	.word	0x00000040
        /*0908*/ 	.short	0x010a
        /*090a*/ 	.byte	0xff
	.zero		1


	//----- nvinfo : EIATTR_NUM_MBARRIERS
	.align		4
.L_47:
        /*090c*/ 	.byte	0x03, 0x38
        /*090e*/ 	.short	0x001c


	//----- nvinfo : EIATTR_EXIT_INSTR_OFFSETS
	.align		4
        /*0910*/ 	.byte	0x04, 0x1c
        /*0912*/ 	.short	(.L_49 - .L_48)


	//   ....[0]....
.L_48:
        /*0914*/ 	.word	0x00002fe0


	//   ....[1]....
        /*0918*/ 	.word	0x000034d0


	//   ....[2]....
        /*091c*/ 	.word	0x00003530


	//   ....[3]....
        /*0920*/ 	.word	0x000051f0


	//   ....[4]....
        /*0924*/ 	.word	0x00006780


	//   ....[5]....
        /*0928*/ 	.word	0x000067c0


	//   ....[6]....
        /*092c*/ 	.word	0x0000bab0


	//   ....[7]....
        /*0930*/ 	.word	0x0000bb30


	//   ....[8]....
        /*0934*/ 	.word	0x0000bb60


	//   ....[9]....
        /*0938*/ 	.word	0x0000bbd0


	//----- nvinfo : EIATTR_MAX_THREADS
	.align		4
.L_49:
        /*093c*/ 	.byte	0x04, 0x05
        /*093e*/ 	.short	(.L_51 - .L_50)
.L_50:
        /*0940*/ 	.word	0x00000100
        /*0944*/ 	.word	0x00000001
        /*0948*/ 	.word	0x00000001


	//----- nvinfo : EIATTR_CRS_STACK_SIZE
	.align		4
.L_51:
        /*094c*/ 	.byte	0x04, 0x1e
        /*094e*/ 	.short	(.L_53 - .L_52)
.L_52:
        /*0950*/ 	.word	0x00000000


	//----- nvinfo : EIATTR_CBANK_PARAM_SIZE
	.align		4
.L_53:
        /*0954*/ 	.byte	0x03, 0x19
        /*0956*/ 	.short	0x0c00


	//----- nvinfo : EIATTR_PARAM_CBANK
	.align		4
        /*0958*/ 	.byte	0x04, 0x0a
        /*095a*/ 	.short	(.L_55 - .L_54)
	.align		4
.L_54:
        /*095c*/ 	.word	index@(.nv.constant0._ZN7cutlass13device_kernelINS_4gemm6kernel13GemmUniversalIN4cute5tupleIJiiiiEEENS1_10collective13CollectiveMmaINS1_46MainloopSm100TmaUmmaWarpSpecializedBlockScaledILi4ELi2ELi2ENS5_IJNS4_1CILi2EEESB_NSA_ILi1EEEEEEEENS5_IJNSA_ILi128EEENSA_ILi64EEENSA_ILi256EEEEEENS5_IJNS_12float_e5m2_tENS_13float_ue8m0_tEEEENS5_IJNS5_IJlSC_lEEENS4_6LayoutINS5_IJNS5_IJNS5_IJNSA_ILi32EEENSA_ILi4EEEEEEiEEESR_NS5_IJSC_iEEEEEENS5_IJNS5_IJNS5_IJNSA_ILi16EEESP_EEEiEEENS5_IJNS5_IJNSA_ILi0EEESC_EEENSA_ILi512EEEEEENS5_IJSX_iEEEEEEEEEEESL_S14_NS4_8TiledMMAINS4_8MMA_AtomIJNS4_21SM100_MMA_MXF8F6F4_SSISJ_SJ_fSK_Li128ELi64ELNS4_4UMMA5MajorE0ELS19_0ELNS18_7ScaleInE0ELS1A_0EEEEEENSN_INS5_IJSC_SC_SC_EEENS5_IJSX_SX_SX_EEEEENS5_IJNS4_10UnderscoreES1G_S1G_EEEEENS5_IJNS4_23SM90_TMA_LOAD_MULTICASTES1J_EEENS5_IJNS4_14ComposedLayoutINS4_7SwizzleILi3ELi4ELi3EEENS4_18smem_ptr_flag_bitsILi8EEENSN_INS5_IJNSA_ILi8EEESF_EEENS5_IJSF_SC_EEEEEEENSN_INS5_IJNS5_IJNS5_IJSQ_SC_EEENS5_IJSO_SC_EEEEEESC_NS5_IJSP_SB_EEEEEENS5_IJNS5_IJNS5_IJSV_SZ_EEESY_EEESX_NS5_IJSC_SZ_EEEEEEEEEEEvNS4_8identityES1K_S25_vS26_EENS_8epilogue10collective18CollectiveEpilogueINS28_23Sm100TmaWarpSpecializedILi3ELi2ELi16ELb1ELb0EEEJNS5_IJSG_SG_SH_EEENS5_IJNSN_ISG_SC_EENSN_INS5_IJSU_SB_EEENS5_IJSC_SO_EEEEEEEENS_10bfloat16_tESM_S2J_SM_NS28_6fusion15FusionCallbacksIS2C_NS2K_17LinearCombinationIS2J_fS2J_fLNS_15FloatRoundStyleE2EEES2D_S2I_JEEENS4_5SM1004TMEM4LOAD26SM100_TMEM_LOAD_32dp32b16xENS4_13SM90_TMA_LOADENS1L_INS1M_ILi1ELi4ELi3EEENS1O_ILi16EEENSN_INS5_IJS1Q_SU_EEENS5_IJSU_SC_EEEEEEENS4_39AutoVectorizingCopyWithAssumedAlignmentILi128EEENS4_14SM90_TMA_STOREES30_S32_S32_EEEvvEEEEvNT_6ParamsE)
        /*0960*/ 	.short	0x0380
        /*0962*/ 	.short	0x0c00


	//----- nvinfo : EIATTR_SW_WAR
	.align		4
.L_55:
        /*0964*/ 	.byte	0x04, 0x36
        /*0966*/ 	.short	(.L_57 - .L_56)
.L_56:
        /*0968*/ 	.word	0x00000008
.L_57:


//--------------------- .nv.callgraph             --------------------------
	.section	.nv.callgraph,"",@"SHT_CUDA_CALLGRAPH"
	.align	4
	.sectionentsize	8
	.align		4
        /*0000*/ 	.word	0x00000000
	.align		4
        /*0004*/ 	.word	0xffffffff
	.align		4
        /*0008*/ 	.word	index@(_ZN7cutlass13device_kernelINS_4gemm6kernel13GemmUniversalIN4cute5tupleIJiiiiEEENS1_10collective13CollectiveMmaINS1_46MainloopSm100TmaUmmaWarpSpecializedBlockScaledILi4ELi2ELi2ENS5_IJNS4_1CILi2EEESB_NSA_ILi1EEEEEEEENS5_IJNSA_ILi128EEENSA_ILi64EEENSA_ILi256EEEEEENS5_IJNS_12float_e5m2_tENS_13float_ue8m0_tEEEENS5_IJNS5_IJlSC_lEEENS4_6LayoutINS5_IJNS5_IJNS5_IJNSA_ILi32EEENSA_ILi4EEEEEEiEEESR_NS5_IJSC_iEEEEEENS5_IJNS5_IJNS5_IJNSA_ILi16EEESP_EEEiEEENS5_IJNS5_IJNSA_ILi0EEESC_EEENSA_ILi512EEEEEENS5_IJSX_iEEEEEEEEEEESL_S14_NS4_8TiledMMAINS4_8MMA_AtomIJNS4_21SM100_MMA_MXF8F6F4_SSISJ_SJ_fSK_Li128ELi64ELNS4_4UMMA5MajorE0ELS19_0ELNS18_7ScaleInE0ELS1A_0EEEEEENSN_INS5_IJSC_SC_SC_EEENS5_IJSX_SX_SX_EEEEENS5_IJNS4_10UnderscoreES1G_S1G_EEEEENS5_IJNS4_23SM90_TMA_LOAD_MULTICASTES1J_EEENS5_IJNS4_14ComposedLayoutINS4_7SwizzleILi3ELi4ELi3EEENS4_18smem_ptr_flag_bitsILi8EEENSN_INS5_IJNSA_ILi8EEESF_EEENS5_IJSF_SC_EEEEEEENSN_INS5_IJNS5_IJNS5_IJSQ_SC_EEENS5_IJSO_SC_EEEEEESC_NS5_IJSP_SB_EEEEEENS5_IJNS5_IJNS5_IJSV_SZ_EEESY_EEESX_NS5_IJSC_SZ_EEEEEEEEEEEvNS4_8identityES1K_S25_vS26_EENS_8epilogue10collective18CollectiveEpilogueINS28_23Sm100TmaWarpSpecializedILi3ELi2ELi16ELb1ELb0EEEJNS5_IJSG_SG_SH_EEENS5_IJNSN_ISG_SC_EENSN_INS5_IJSU_SB_EEENS5_IJSC_SO_EEEEEEEENS_10bfloat16_tESM_S2J_SM_NS28_6fusion15FusionCallbacksIS2C_NS2K_17LinearCombinationIS2J_fS2J_fLNS_15FloatRoundStyleE2EEES2D_S2I_JEEENS4_5SM1004TMEM4LOAD26SM100_TMEM_LOAD_32dp32b16xENS4_13SM90_TMA_LOADENS1L_INS1M_ILi1ELi4ELi3EEENS1O_ILi16EEENSN_INS5_IJS1Q_SU_EEENS5_IJSU_SC_EEEEEEENS4_39AutoVectorizingCopyWithAssumedAlignmentILi128EEENS4_14SM90_TMA_STOREES30_S32_S32_EEEvvEEEEvNT_6ParamsE)
	.align		4
        /*000c*/ 	.word	index@(__assertfail)
	.align		4
        /*0010*/ 	.word	0x00000000
	.align		4
        /*0014*/ 	.word	0xfffffffe
	.align		4
        /*0018*/ 	.word	0x00000000
	.align		4
        /*001c*/ 	.word	0xfffffffd
	.align		4
        /*0020*/ 	.word	0x00000000
	.align		4
        /*0024*/ 	.word	0xfffffffc


//--------------------- .nv.constant4             --------------------------
	.section	.nv.constant4,"a",@progbits
	.align	8
	.align		8
.nv.constant4:
        /*0000*/ 	.dword	__assertfail
	.align		8
        /*0008*/ 	.dword	__unnamed_1
	.align		8
        /*0010*/ 	.dword	__unnamed_2
	.align		8
        /*0018*/ 	.dword	_ZN40_INTERNAL_5cc0486b_4_k_cu_fd3fc68e_191044cuda3std3__45__cpo5beginE
	.align		8
        /*0020*/ 	.dword	_ZN40_INTERNAL_5cc0486b_4_k_cu_fd3fc68e_191044cuda3std3__45__cpo3endE
	.align		8
        /*0028*/ 	.dword	_ZN40_INTERNAL_5cc0486b_4_k_cu_fd3fc68e_191044cuda3std3__45__cpo6cbeginE
	.align		8
        /*0030*/ 	.dword	_ZN40_INTERNAL_5cc0486b_4_k_cu_fd3fc68e_191044cuda3std3__45__cpo4cendE
	.align		8
        /*0038*/ 	.dword	_ZN40_INTERNAL_5cc0486b_4_k_cu_fd3fc68e_191044cuda3std3__442_GLOBAL__N__5cc0486b_4_k_cu_fd3fc68e_191046ignoreE
	.align		8
        /*0040*/ 	.dword	_ZN40_INTERNAL_5cc0486b_4_k_cu_fd3fc68e_191044cuda3std3__419piecewise_constructE
	.align		8
        /*0048*/ 	.dword	_ZN40_INTERNAL_5cc0486b_4_k_cu_fd3fc68e_191044cuda3std3__48in_placeE
	.align		8
        /*0050*/ 	.dword	_ZN40_INTERNAL_5cc0486b_4_k_cu_fd3fc68e_191044cuda3std6ranges3__45__cpo4swapE
	.align		8
        /*0058*/ 	.dword	_ZN40_INTERNAL_5cc0486b_4_k_cu_fd3fc68e_191044cuda3std6ranges3__45__cpo9iter_moveE
	.align		8
        /*0060*/ 	.dword	_ZN40_INTERNAL_5cc0486b_4_k_cu_fd3fc68e_191044cute7productE
	.align		8
        /*0068*/ 	.dword	_ZN40_INTERNAL_5cc0486b_4_k_cu_fd3fc68e_191044cute1_E
	.align		8
        /*0070*/ 	.dword	$str$25
	.align		8
        /*0078*/ 	.dword	$str$26
	.align		8
        /*0080*/ 	.dword	$str$27
	.align		8
        /*0088*/ 	.dword	$str$28


//--------------------- .text._ZN7cutlass13device_kernelINS_4gemm6kernel13GemmUniversalIN4cute5tupleIJiiiiEEENS1_10collective13CollectiveMmaINS1_46MainloopSm100TmaUmmaWarpSpecializedBlockScaledILi4ELi2ELi2ENS5_IJNS4_1CILi2EEESB_NSA_ILi1EEEEEEEENS5_IJNSA_ILi128EEENSA_ILi64EEENSA_ILi256EEEEEENS5_IJNS_12float_e5m2_tENS_13float_ue8m0_tEEEENS5_IJNS5_IJlSC_lEEENS4_6LayoutINS5_IJNS5_IJNS5_IJNSA_ILi32EEENSA_ILi4EEEEEEiEEESR_NS5_IJSC_iEEEEEENS5_IJNS5_IJNS5_IJNSA_ILi16EEESP_EEEiEEENS5_IJNS5_IJNSA_ILi0EEESC_EEENSA_ILi512EEEEEENS5_IJSX_iEEEEEEEEEEESL_S14_NS4_8TiledMMAINS4_8MMA_AtomIJNS4_21SM100_MMA_MXF8F6F4_SSISJ_SJ_fSK_Li128ELi64ELNS4_4UMMA5MajorE0ELS19_0ELNS18_7ScaleInE0ELS1A_0EEEEEENSN_INS5_IJSC_SC_SC_EEENS5_IJSX_SX_SX_EEEEENS5_IJNS4_10UnderscoreES1G_S1G_EEEEENS5_IJNS4_23SM90_TMA_LOAD_MULTICASTES1J_EEENS5_IJNS4_14ComposedLayoutINS4_7SwizzleILi3ELi4ELi3EEENS4_18smem_ptr_flag_bitsILi8EEENSN_INS5_IJNSA_ILi8EEESF_EEENS5_IJSF_SC_EEEEEEENSN_INS5_IJNS5_IJNS5_IJSQ_SC_EEENS5_IJSO_SC_EEEEEESC_NS5_IJSP_SB_EEEEEENS5_IJNS5_IJNS5_IJSV_SZ_EEESY_EEESX_NS5_IJSC_SZ_EEEEEEEEEEEvNS4_8identityES1K_S25_vS26_EENS_8epilogue10collective18CollectiveEpilogueINS28_23Sm100TmaWarpSpecializedILi3ELi2ELi16ELb1ELb0EEEJNS5_IJSG_SG_SH_EEENS5_IJNSN_ISG_SC_EENSN_INS5_IJSU_SB_EEENS5_IJSC_SO_EEEEEEEENS_10bfloat16_tESM_S2J_SM_NS28_6fusion15FusionCallbacksIS2C_NS2K_17LinearCombinationIS2J_fS2J_fLNS_15FloatRoundStyleE2EEES2D_S2I_JEEENS4_5SM1004TMEM4LOAD26SM100_TMEM_LOAD_32dp32b16xENS4_13SM90_TMA_LOADENS1L_INS1M_ILi1ELi4ELi3EEENS1O_ILi16EEENSN_INS5_IJS1Q_SU_EEENS5_IJSU_SC_EEEEEEENS4_39AutoVectorizingCopyWithAssumedAlignmentILi128EEENS4_14SM90_TMA_STOREES30_S32_S32_EEEvvEEEEvNT_6ParamsE --------------------------
	.section	.text._ZN7cutlass13device_kernelINS_4gemm6kernel13GemmUniversalIN4cute5tupleIJiiiiEEENS1_10collective13CollectiveMmaINS1_46MainloopSm100TmaUmmaWarpSpecializedBlockScaledILi4ELi2ELi2ENS5_IJNS4_1CILi2EEESB_NSA_ILi1EEEEEEEENS5_IJNSA_ILi128EEENSA_ILi64EEENSA_ILi256EEEEEENS5_IJNS_12float_e5m2_tENS_13float_ue8m0_tEEEENS5_IJNS5_IJlSC_lEEENS4_6LayoutINS5_IJNS5_IJNS5_IJNSA_ILi32EEENSA_ILi4EEEEEEiEEESR_NS5_IJSC_iEEEEEENS5_IJNS5_IJNS5_IJNSA_ILi16EEESP_EEEiEEENS5_IJNS5_IJNSA_ILi0EEESC_EEENSA_ILi512EEEEEENS5_IJSX_iEEEEEEEEEEESL_S14_NS4_8TiledMMAINS4_8MMA_AtomIJNS4_21SM100_MMA_MXF8F6F4_SSISJ_SJ_fSK_Li128ELi64ELNS4_4UMMA5MajorE0ELS19_0ELNS18_7ScaleInE0ELS1A_0EEEEEENSN_INS5_IJSC_SC_SC_EEENS5_IJSX_SX_SX_EEEEENS5_IJNS4_10UnderscoreES1G_S1G_EEEEENS5_IJNS4_23SM90_TMA_LOAD_MULTICASTES1J_EEENS5_IJNS4_14ComposedLayoutINS4_7SwizzleILi3ELi4ELi3EEENS4_18smem_ptr_flag_bitsILi8EEENSN_INS5_IJNSA_ILi8EEESF_EEENS5_IJSF_SC_EEEEEEENSN_INS5_IJNS5_IJNS5_IJSQ_SC_EEENS5_IJSO_SC_EEEEEESC_NS5_IJSP_SB_EEEEEENS5_IJNS5_IJNS5_IJSV_SZ_EEESY_EEESX_NS5_IJSC_SZ_EEEEEEEEEEEvNS4_8identityES1K_S25_vS26_EENS_8epilogue10collective18CollectiveEpilogueINS28_23Sm100TmaWarpSpecializedILi3ELi2ELi16ELb1ELb0EEEJNS5_IJSG_SG_SH_EEENS5_IJNSN_ISG_SC_EENSN_INS5_IJSU_SB_EEENS5_IJSC_SO_EEEEEEEENS_10bfloat16_tESM_S2J_SM_NS28_6fusion15FusionCallbacksIS2C_NS2K_17LinearCombinationIS2J_fS2J_fLNS_15FloatRoundStyleE2EEES2D_S2I_JEEENS4_5SM1004TMEM4LOAD26SM100_TMEM_LOAD_32dp32b16xENS4_13SM90_TMA_LOADENS1L_INS1M_ILi1ELi4ELi3EEENS1O_ILi16EEENSN_INS5_IJS1Q_SU_EEENS5_IJSU_SC_EEEEEEENS4_39AutoVectorizingCopyWithAssumedAlignmentILi128EEENS4_14SM90_TMA_STOREES30_S32_S32_EEEvvEEEEvNT_6ParamsE,"ax",@progbits
	.align	128
.text._ZN7cutlass13device_kernelINS_4gemm6kernel13GemmUniversalIN4cute5tupleIJiiiiEEENS1_10collective13CollectiveMmaINS1_46MainloopSm100TmaUmmaWarpSpecializedBlockScaledILi4ELi2ELi2ENS5_IJNS4_1CILi2EEESB_NSA_ILi1EEEEEEEENS5_IJNSA_ILi128EEENSA_ILi64EEENSA_ILi256EEEEEENS5_IJNS_12float_e5m2_tENS_13float_ue8m0_tEEEENS5_IJNS5_IJlSC_lEEENS4_6LayoutINS5_IJNS5_IJNS5_IJNSA_ILi32EEENSA_ILi4EEEEEEiEEESR_NS5_IJSC_iEEEEEENS5_IJNS5_IJNS5_IJNSA_ILi16EEESP_EEEiEEENS5_IJNS5_IJNSA_ILi0EEESC_EEENSA_ILi512EEEEEENS5_IJSX_iEEEEEEEEEEESL_S14_NS4_8TiledMMAINS4_8MMA_AtomIJNS4_21SM100_MMA_MXF8F6F4_SSISJ_SJ_fSK_Li128ELi64ELNS4_4UMMA5MajorE0ELS19_0ELNS18_7ScaleInE0ELS1A_0EEEEEENSN_INS5_IJSC_SC_SC_EEENS5_IJSX_SX_SX_EEEEENS5_IJNS4_10UnderscoreES1G_S1G_EEEEENS5_IJNS4_23SM90_TMA_LOAD_MULTICASTES1J_EEENS5_IJNS4_14ComposedLayoutINS4_7SwizzleILi3ELi4ELi3EEENS4_18smem_ptr_flag_bitsILi8EEENSN_INS5_IJNSA_ILi8EEESF_EEENS5_IJSF_SC_EEEEEEENSN_INS5_IJNS5_IJNS5_IJSQ_SC_EEENS5_IJSO_SC_EEEEEESC_NS5_IJSP_SB_EEEEEENS5_IJNS5_IJNS5_IJSV_SZ_EEESY_EEESX_NS5_IJSC_SZ_EEEEEEEEEEEvNS4_8identityES1K_S25_vS26_EENS_8epilogue10collective18CollectiveEpilogueINS28_23Sm100TmaWarpSpecializedILi3ELi2ELi16ELb1ELb0EEEJNS5_IJSG_SG_SH_EEENS5_IJNSN_ISG_SC_EENSN_INS5_IJSU_SB_EEENS5_IJSC_SO_EEEEEEEENS_10bfloat16_tESM_S2J_SM_NS28_6fusion15FusionCallbacksIS2C_NS2K_17LinearCombinationIS2J_fS2J_fLNS_15FloatRoundStyleE2EEES2D_S2I_JEEENS4_5SM1004TMEM4LOAD26SM100_TMEM_LOAD_32dp32b16xENS4_13SM90_TMA_LOADENS1L_INS1M_ILi1ELi4ELi3EEENS1O_ILi16EEENSN_INS5_IJS1Q_SU_EEENS5_IJSU_SC_EEEEEEENS4_39AutoVectorizingCopyWithAssumedAlignmentILi128EEENS4_14SM90_TMA_STOREES30_S32_S32_EEEvvEEEEvNT_6ParamsE:
        .type           _ZN7cutlass13device_kernelINS_4gemm6kernel13GemmUniversalIN4cute5tupleIJiiiiEEENS1_10collective13CollectiveMmaINS1_46MainloopSm100TmaUmmaWarpSpecializedBlockScaledILi4ELi2ELi2ENS5_IJNS4_1CILi2EEESB_NSA_ILi1EEEEEEEENS5_IJNSA_ILi128EEENSA_ILi64EEENSA_ILi256EEEEEENS5_IJNS_12float_e5m2_tENS_13float_ue8m0_tEEEENS5_IJNS5_IJlSC_lEEENS4_6LayoutINS5_IJNS5_IJNS5_IJNSA_ILi32EEENSA_ILi4EEEEEEiEEESR_NS5_IJSC_iEEEEEENS5_IJNS5_IJNS5_IJNSA_ILi16EEESP_EEEiEEENS5_IJNS5_IJNSA_ILi0EEESC_EEENSA_ILi512EEEEEENS5_IJSX_iEEEEEEEEEEESL_S14_NS4_8TiledMMAINS4_8MMA_AtomIJNS4_21SM100_MMA_MXF8F6F4_SSISJ_SJ_fSK_Li128ELi64ELNS4_4UMMA5MajorE0ELS19_0ELNS18_7ScaleInE0ELS1A_0EEEEEENSN_INS5_IJSC_SC_SC_EEENS5_IJSX_SX_SX_EEEEENS5_IJNS4_10UnderscoreES1G_S1G_EEEEENS5_IJNS4_23SM90_TMA_LOAD_MULTICASTES1J_EEENS5_IJNS4_14ComposedLayoutINS4_7SwizzleILi3ELi4ELi3EEENS4_18smem_ptr_flag_bitsILi8EEENSN_INS5_IJNSA_ILi8EEESF_EEENS5_IJSF_SC_EEEEEEENSN_INS5_IJNS5_IJNS5_IJSQ_SC_EEENS5_IJSO_SC_EEEEEESC_NS5_IJSP_SB_EEEEEENS5_IJNS5_IJNS5_IJSV_SZ_EEESY_EEESX_NS5_IJSC_SZ_EEEEEEEEEEEvNS4_8identityES1K_S25_vS26_EENS_8epilogue10collective18CollectiveEpilogueINS28_23Sm100TmaWarpSpecializedILi3ELi2ELi16ELb1ELb0EEEJNS5_IJSG_SG_SH_EEENS5_IJNSN_ISG_SC_EENSN_INS5_IJSU_SB_EEENS5_IJSC_SO_EEEEEEEENS_10bfloat16_tESM_S2J_SM_NS28_6fusion15FusionCallbacksIS2C_NS2K_17LinearCombinationIS2J_fS2J_fLNS_15FloatRoundStyleE2EEES2D_S2I_JEEENS4_5SM1004TMEM4LOAD26SM100_TMEM_LOAD_32dp32b16xENS4_13SM90_TMA_LOADENS1L_INS1M_ILi1ELi4ELi3EEENS1O_ILi16EEENSN_INS5_IJS1Q_SU_EEENS5_IJSU_SC_EEEEEEENS4_39AutoVectorizingCopyWithAssumedAlignmentILi128EEENS4_14SM90_TMA_STOREES30_S32_S32_EEEvvEEEEvNT_6ParamsE,@function
        .size           _ZN7cutlass13device_kernelINS_4gemm6kernel13GemmUniversalIN4cute5tupleIJiiiiEEENS1_10collective13CollectiveMmaINS1_46MainloopSm100TmaUmmaWarpSpecializedBlockScaledILi4ELi2ELi2ENS5_IJNS4_1CILi2EEESB_NSA_ILi1EEEEEEEENS5_IJNSA_ILi128EEENSA_ILi64EEENSA_ILi256EEEEEENS5_IJNS_12float_e5m2_tENS_13float_ue8m0_tEEEENS5_IJNS5_IJlSC_lEEENS4_6LayoutINS5_IJNS5_IJNS5_IJNSA_ILi32EEENSA_ILi4EEEEEEiEEESR_NS5_IJSC_iEEEEEENS5_IJNS5_IJNS5_IJNSA_ILi16EEESP_EEEiEEENS5_IJNS5_IJNSA_ILi0EEESC_EEENSA_ILi512EEEEEENS5_IJSX_iEEEEEEEEEEESL_S14_NS4_8TiledMMAINS4_8MMA_AtomIJNS4_21SM100_MMA_MXF8F6F4_SSISJ_SJ_fSK_Li128ELi64ELNS4_4UMMA5MajorE0ELS19_0ELNS18_7ScaleInE0ELS1A_0EEEEEENSN_INS5_IJSC_SC_SC_EEENS5_IJSX_SX_SX_EEEEENS5_IJNS4_10UnderscoreES1G_S1G_EEEEENS5_IJNS4_23SM90_TMA_LOAD_MULTICASTES1J_EEENS5_IJNS4_14ComposedLayoutINS4_7SwizzleILi3ELi4ELi3EEENS4_18smem_ptr_flag_bitsILi8EEENSN_INS5_IJNSA_ILi8EEESF_EEENS5_IJSF_SC_EEEEEEENSN_INS5_IJNS5_IJNS5_IJSQ_SC_EEENS5_IJSO_SC_EEEEEESC_NS5_IJSP_SB_EEEEEENS5_IJNS5_IJNS5_IJSV_SZ_EEESY_EEESX_NS5_IJSC_SZ_EEEEEEEEEEEvNS4_8identityES1K_S25_vS26_EENS_8epilogue10collective18CollectiveEpilogueINS28_23Sm100TmaWarpSpecializedILi3ELi2ELi16ELb1ELb0EEEJNS5_IJSG_SG_SH_EEENS5_IJNSN_ISG_SC_EENSN_INS5_IJSU_SB_EEENS5_IJSC_SO_EEEEEEEENS_10bfloat16_tESM_S2J_SM_NS28_6fusion15FusionCallbacksIS2C_NS2K_17LinearCombinationIS2J_fS2J_fLNS_15FloatRoundStyleE2EEES2D_S2I_JEEENS4_5SM1004TMEM4LOAD26SM100_TMEM_LOAD_32dp32b16xENS4_13SM90_TMA_LOADENS1L_INS1M_ILi1ELi4ELi3EEENS1O_ILi16EEENSN_INS5_IJS1Q_SU_EEENS5_IJSU_SC_EEEEEEENS4_39AutoVectorizingCopyWithAssumedAlignmentILi128EEENS4_14SM90_TMA_STOREES30_S32_S32_EEEvvEEEEvNT_6ParamsE,(.L_x_195 - _ZN7cutlass13device_kernelINS_4gemm6kernel13GemmUniversalIN4cute5tupleIJiiiiEEENS1_10collective13CollectiveMmaINS1_46MainloopSm100TmaUmmaWarpSpecializedBlockScaledILi4ELi2ELi2ENS5_IJNS4_1CILi2EEESB_NSA_ILi1EEEEEEEENS5_IJNSA_ILi128EEENSA_ILi64EEENSA_ILi256EEEEEENS5_IJNS_12float_e5m2_tENS_13float_ue8m0_tEEEENS5_IJNS5_IJlSC_lEEENS4_6LayoutINS5_IJNS5_IJNS5_IJNSA_ILi32EEENSA_ILi4EEEEEEiEEESR_NS5_IJSC_iEEEEEENS5_IJNS5_IJNS5_IJNSA_ILi16EEESP_EEEiEEENS5_IJNS5_IJNSA_ILi0EEESC_EEENSA_ILi512EEEEEENS5_IJSX_iEEEEEEEEEEESL_S14_NS4_8TiledMMAINS4_8MMA_AtomIJNS4_21SM100_MMA_MXF8F6F4_SSISJ_SJ_fSK_Li128ELi64ELNS4_4UMMA5MajorE0ELS19_0ELNS18_7ScaleInE0ELS1A_0EEEEEENSN_INS5_IJSC_SC_SC_EEENS5_IJSX_SX_SX_EEEEENS5_IJNS4_10UnderscoreES1G_S1G_EEEEENS5_IJNS4_23SM90_TMA_LOAD_MULTICASTES1J_EEENS5_IJNS4_14ComposedLayoutINS4_7SwizzleILi3ELi4ELi3EEENS4_18smem_ptr_flag_bitsILi8EEENSN_INS5_IJNSA_ILi8EEESF_EEENS5_IJSF_SC_EEEEEEENSN_INS5_IJNS5_IJNS5_IJSQ_SC_EEENS5_IJSO_SC_EEEEEESC_NS5_IJSP_SB_EEEEEENS5_IJNS5_IJNS5_IJSV_SZ_EEESY_EEESX_NS5_IJSC_SZ_EEEEEEEEEEEvNS4_8identityES1K_S25_vS26_EENS_8epilogue10collective18CollectiveEpilogueINS28_23Sm100TmaWarpSpecializedILi3ELi2ELi16ELb1ELb0EEEJNS5_IJSG_SG_SH_EEENS5_IJNSN_ISG_SC_EENSN_INS5_IJSU_SB_EEENS5_IJSC_SO_EEEEEEEENS_10bfloat16_tESM_S2J_SM_NS28_6fusion15FusionCallbacksIS2C_NS2K_17LinearCombinationIS2J_fS2J_fLNS_15FloatRoundStyleE2EEES2D_S2I_JEEENS4_5SM1004TMEM4LOAD26SM100_TMEM_LOAD_32dp32b16xENS4_13SM90_TMA_LOADENS1L_INS1M_ILi1ELi4ELi3EEENS1O_ILi16EEENSN_INS5_IJS1Q_SU_EEENS5_IJSU_SC_EEEEEEENS4_39AutoVectorizingCopyWithAssumedAlignmentILi128EEENS4_14SM90_TMA_STOREES30_S32_S32_EEEvvEEEEvNT_6ParamsE)
        .other          _ZN7cutlass13device_kernelINS_4gemm6kernel13GemmUniversalIN4cute5tupleIJiiiiEEENS1_10collective13CollectiveMmaINS1_46MainloopSm100TmaUmmaWarpSpecializedBlockScaledILi4ELi2ELi2ENS5_IJNS4_1CILi2EEESB_NSA_ILi1EEEEEEEENS5_IJNSA_ILi128EEENSA_ILi64EEENSA_ILi256EEEEEENS5_IJNS_12float_e5m2_tENS_13float_ue8m0_tEEEENS5_IJNS5_IJlSC_lEEENS4_6LayoutINS5_IJNS5_IJNS5_IJNSA_ILi32EEENSA_ILi4EEEEEEiEEESR_NS5_IJSC_iEEEEEENS5_IJNS5_IJNS5_IJNSA_ILi16EEESP_EEEiEEENS5_IJNS5_IJNSA_ILi0EEESC_EEENSA_ILi512EEEEEENS5_IJSX_iEEEEEEEEEEESL_S14_NS4_8TiledMMAINS4_8MMA_AtomIJNS4_21SM100_MMA_MXF8F6F4_SSISJ_SJ_fSK_Li128ELi64ELNS4_4UMMA5MajorE0ELS19_0ELNS18_7ScaleInE0ELS1A_0EEEEEENSN_INS5_IJSC_SC_SC_EEENS5_IJSX_SX_SX_EEEEENS5_IJNS4_10UnderscoreES1G_S1G_EEEEENS5_IJNS4_23SM90_TMA_LOAD_MULTICASTES1J_EEENS5_IJNS4_14ComposedLayoutINS4_7SwizzleILi3ELi4ELi3EEENS4_18smem_ptr_flag_bitsILi8EEENSN_INS5_IJNSA_ILi8EEESF_EEENS5_IJSF_SC_EEEEEEENSN_INS5_IJNS5_IJNS5_IJSQ_SC_EEENS5_IJSO_SC_EEEEEESC_NS5_IJSP_SB_EEEEEENS5_IJNS5_IJNS5_IJSV_SZ_EEESY_EEESX_NS5_IJSC_SZ_EEEEEEEEEEEvNS4_8identityES1K_S25_vS26_EENS_8epilogue10collective18CollectiveEpilogueINS28_23Sm100TmaWarpSpecializedILi3ELi2ELi16ELb1ELb0EEEJNS5_IJSG_SG_SH_EEENS5_IJNSN_ISG_SC_EENSN_INS5_IJSU_SB_EEENS5_IJSC_SO_EEEEEEEENS_10bfloat16_tESM_S2J_SM_NS28_6fusion15FusionCallbacksIS2C_NS2K_17LinearCombinationIS2J_fS2J_fLNS_15FloatRoundStyleE2EEES2D_S2I_JEEENS4_5SM1004TMEM4LOAD26SM100_TMEM_LOAD_32dp32b16xENS4_13SM90_TMA_LOADENS1L_INS1M_ILi1ELi4ELi3EEENS1O_ILi16EEENSN_INS5_IJS1Q_SU_EEENS5_IJSU_SC_EEEEEEENS4_39AutoVectorizingCopyWithAssumedAlignmentILi128EEENS4_14SM90_TMA_STOREES30_S32_S32_EEEvvEEEEvNT_6ParamsE,@"STO_CUDA_ENTRY STV_DEFAULT"
_ZN7cutlass13device_kernelINS_4gemm6kernel13GemmUniversalIN4cute5tupleIJiiiiEEENS1_10collective13CollectiveMmaINS1_46MainloopSm100TmaUmmaWarpSpecializedBlockScaledILi4ELi2ELi2ENS5_IJNS4_1CILi2EEESB_NSA_ILi1EEEEEEEENS5_IJNSA_ILi128EEENSA_ILi64EEENSA_ILi256EEEEEENS5_IJNS_12float_e5m2_tENS_13float_ue8m0_tEEEENS5_IJNS5_IJlSC_lEEENS4_6LayoutINS5_IJNS5_IJNS5_IJNSA_ILi32EEENSA_ILi4EEEEEEiEEESR_NS5_IJSC_iEEEEEENS5_IJNS5_IJNS5_IJNSA_ILi16EEESP_EEEiEEENS5_IJNS5_IJNSA_ILi0EEESC_EEENSA_ILi512EEEEEENS5_IJSX_iEEEEEEEEEEESL_S14_NS4_8TiledMMAINS4_8MMA_AtomIJNS4_21SM100_MMA_MXF8F6F4_SSISJ_SJ_fSK_Li128ELi64ELNS4_4UMMA5MajorE0ELS19_0ELNS18_7ScaleInE0ELS1A_0EEEEEENSN_INS5_IJSC_SC_SC_EEENS5_IJSX_SX_SX_EEEEENS5_IJNS4_10UnderscoreES1G_S1G_EEEEENS5_IJNS4_23SM90_TMA_LOAD_MULTICASTES1J_EEENS5_IJNS4_14ComposedLayoutINS4_7SwizzleILi3ELi4ELi3EEENS4_18smem_ptr_flag_bitsILi8EEENSN_INS5_IJNSA_ILi8EEESF_EEENS5_IJSF_SC_EEEEEEENSN_INS5_IJNS5_IJNS5_IJSQ_SC_EEENS5_IJSO_SC_EEEEEESC_NS5_IJSP_SB_EEEEEENS5_IJNS5_IJNS5_IJSV_SZ_EEESY_EEESX_NS5_IJSC_SZ_EEEEEEEEEEEvNS4_8identityES1K_S25_vS26_EENS_8epilogue10collective18CollectiveEpilogueINS28_23Sm100TmaWarpSpecializedILi3ELi2ELi16ELb1ELb0EEEJNS5_IJSG_SG_SH_EEENS5_IJNSN_ISG_SC_EENSN_INS5_IJSU_SB_EEENS5_IJSC_SO_EEEEEEEENS_10bfloat16_tESM_S2J_SM_NS28_6fusion15FusionCallbacksIS2C_NS2K_17LinearCombinationIS2J_fS2J_fLNS_15FloatRoundStyleE2EEES2D_S2I_JEEENS4_5SM1004TMEM4LOAD26SM100_TMEM_LOAD_32dp32b16xENS4_13SM90_TMA_LOADENS1L_INS1M_ILi1ELi4ELi3EEENS1O_ILi16EEENSN_INS5_IJS1Q_SU_EEENS5_IJSU_SC_EEEEEEENS4_39AutoVectorizingCopyWithAssumedAlignmentILi128EEENS4_14SM90_TMA_STOREES30_S32_S32_EEEvvEEEEvNT_6ParamsE:
[----:B------:R-:W1:Y:S01]  /*0000*/  LDC R1, c[0x0][0x37c] ;  /* 0x0000df00ff017b82 */ /* 0x000e620000000800 */
[----:B------:R-:W2:Y:S01]  /*0010*/  S2R R81, SR_TID.X ;  /* 0x0000000000517919 */ /* 0x000ea20000002100 */
[----:B------:R-:W3:Y:S01]  /*0020*/  LDCU.64 UR12, c[0x0][0xc90] ;  /* 0x00019200ff0c77ac */ /* 0x000ee20008000a00 */
[----:B------:R-:W-:Y:S02]  /*0030*/  PRMT R85, RZ, 0x7610, R85 ;  /* 0x00007610ff557816 */ /* 0x000fe40000000055 */
[----:B------:R-:W-:Y:S01]  /*0040*/  ELECT P4, URZ, PT ;  /* 0x0000000000ff782f */ /* 0x000fe20003880000 */
[----:B---3--:R-:W-:-:S04]  /*0050*/  UISETP.NE.U32.AND UP0, UPT, UR12, URZ, UPT ;  /* 0x000000ff0c00728c */ /* 0x008fc8000bf05070 */
[----:B------:R-:W-:Y:S01]  /*0060*/  UISETP.NE.AND.EX UP0, UPT, UR13, URZ, UPT, UP0 ;  /* 0x000000ff0d00728c */ /* 0x000fe2000bf05300 */
[----:B--2---:R-:W-:-:S05]  /*0070*/  SHF.R.U32.HI R86, RZ, 0x5, R81 ;  /* 0x00000005ff567819 */ /* 0x004fca0000011651 */
[----:B------:R-:W2:Y:S02]  /*0080*/  SHFL.IDX PT, R0, R86, RZ, 0x1f ;  /* 0x00001fff56007589 */ /* 0x000ea400000e0000 */
[----:B--2---:R-:W-:Y:S01]  /*0090*/  R2UR UR24, R0 ;  /* 0x00000000001872ca */ /* 0x004fe200000e0000 */
[----:B-1----:R-:W-:-:S14]  /*00a0*/  BRA.U UP0, `(.L_x_0) ;  /* 0x0000000100307547 */ /* 0x002fdc000b800000 */
[----:B------:R-:W1:Y:S02]  /*00b0*/  LDCU.64 UR4, c[0x0][0xc88] ;  /* 0x00019100ff0477ac */ /* 0x000e640008000a00 */
[----:B-1----:R-:W-:-:S04]  /*00c0*/  UISETP.NE.U32.AND UP0, UPT, UR4, URZ, UPT ;  /* 0x000000ff0400728c */ /* 0x002fc8000bf05070 */
[----:B------:R-:W-:-:S09]  /*00d0*/  UISETP.NE.AND.EX UP0, UPT, UR5, URZ, UPT, UP0 ;  /* 0x000000ff0500728c */ /* 0x000fd2000bf05300 */
[----:B------:R-:W-:Y:S05]  /*00e0*/  BRA.U !UP0, `(.L_x_1) ;  /* 0x0000000108147547 */ /* 0x000fea000b800000 */
[----:B------:R-:W1:Y:S01]  /*00f0*/  LDC.64 R2, c[0x0][0xc88] ;  /* 0x00032200ff027b82 */ /* 0x000e620000000a00 */
[----:B------:R-:W1:Y:S02]  /*0100*/  LDCU.64 UR4, c[0x0][0x358] ;  /* 0x00006b00ff0477ac */ /* 0x000e640008000a00 */
[----:B-1----:R1:W5:Y:S01]  /*0110*/  LDG.E R45, desc[UR4][R2.64] ;  /* 0x00000004022d7981 */ /* 0x002362000c1e1900 */
[----:B------:R-:W-:Y:S01]  /*0120*/  HFMA2 R85, -RZ, RZ, 0, 5.9604644775390625e-08 ;  /* 0x00000001ff557431 */ /* 0x000fe200000001ff */
[----:B------:R-:W-:Y:S05]  /*0130*/  BRA `(.L_x_0) ;  /* 0x00000000000c7947 */ /* 0x000fea0003800000 */
.L_x_1:
[----:B------:R-:W1:Y:S01]  /*0140*/  LDCU UR4, c[0x0][0xc80] ;  /* 0x00019000ff0477ac */ /* 0x000e620008000800 */
[----:B------:R-:W-:Y:S01]  /*0150*/  HFMA2 R85, -RZ, RZ, 0, 5.9604644775390625e-08 ;  /* 0x00000001ff557431 */ /* 0x000fe200000001ff */
[----:B-1----:R-:W-:-:S07]  /*0160*/  MOV R45, UR4 ;  /* 0x00000004002d7c02 */ /* 0x002fce0008000f00 */
.L_x_0:
[----:B------:R-:W2:Y:S02]  /*0170*/  LDCU.64 UR4, c[0x0][0xcb0] ;  /* 0x00019600ff0477ac */ /* 0x000ea40008000a00 */
[----:B--2---:R-:W-:-:S04]  /*0180*/  UISETP.NE.U32.AND UP0, UPT, UR4, URZ, UPT ;  /* 0x000000ff0400728c */ /* 0x004fc8000bf05070 */
[----:B------:R-:W-:-:S09]  /*0190*/  UISETP.NE.AND.EX UP0, UPT, UR5, URZ, UPT, UP0 ;  /* 0x000000ff0500728c */ /* 0x000fd2000bf05300 */
[----:B------:R-:W-:Y:S05]  /*01a0*/  BRA.U UP0, `(.L_x_2) ;  /* 0x0000000100287547 */ /* 0x000fea000b800000 */
[----:B------:R-:W2:Y:S02]  /*01b0*/  LDCU.64 UR4, c[0x0][0xca8] ;  /* 0x00019500ff0477ac */ /* 0x000ea40008000a00 */
[----:B--2---:R-:W-:-:S04]  /*01c0*/  UISETP.NE.U32.AND UP0, UPT, UR4, URZ, UPT ;  /* 0x000000ff0400728c */ /* 0x004fc8000bf05070 */
[----:B------:R-:W-:-:S09]  /*01d0*/  UISETP.NE.AND.EX UP0, UPT, UR5, URZ, UPT, UP0 ;  /* 0x000000ff0500728c */ /* 0x000fd2000bf05300 */
[----:B------:R-:W-:Y:S05]  /*01e0*/  BRA.U !UP0, `(.L_x_3) ;  /* 0x0000000108107547 */ /* 0x000fea000b800000 */
[----:B-1----:R-:W1:Y:S01]  /*01f0*/  LDC.64 R2, c[0x0][0xca8] ;  /* 0x00032a00ff027b82 */ /* 0x002e620000000a00 */
[----:B------:R-:W1:Y:S02]  /*0200*/  LDCU.64 UR4, c[0x0][0x358] ;  /* 0x00006b00ff0477ac */ /* 0x000e640008000a00 */
[----:B-1----:R2:W5:Y:S01]  /*0210*/  LDG.E R43, desc[UR4][R2.64] ;  /* 0x00000004022b7981 */ /* 0x002562000c1e1900 */
[----:B------:R-:W-:Y:S05]  /*0220*/  BRA `(.L_x_2) ;  /* 0x0000000000087947 */ /* 0x000fea0003800000 */
.L_x_3:
[----:B------:R-:W2:Y:S02]  /*0230*/  LDCU UR4, c[0x0][0xca0] ;  /* 0x00019400ff0477ac */ /* 0x000ea40008000800 */
[----:B--2---:R-:W-:Y:S02]  /*0240*/  MOV R43, UR4 ;  /* 0x00000004002b7c02 */ /* 0x004fe40008000f00 */
.L_x_2:
[----:B------:R-:W-:Y:S01]  /*0250*/  IMAD.U32 R0, RZ, RZ, UR24 ;  /* 0x00000018ff007e24 */ /* 0x000fe2000f8e00ff */
[----:B------:R-:W-:Y:S04]  /*0260*/  BSSY.RECONVERGENT B0, `(.L_x_4) ;  /* 0x0000012000007945 */ /* 0x000fe80003800200 */
[C---:B------:R-:W-:Y:S02]  /*0270*/  ISETP.NE.OR P1, PT, R0.reuse, 0x1, !P4 ;  /* 0x000000010000780c */ /* 0x040fe40006725670 */
[----:B------:R-:W-:-:S11]  /*0280*/  ISETP.NE.OR P0, PT, R0, 0x3, !P4 ;  /* 0x000000030000780c */ /* 0x000fd60006705670 */
[----:B------:R-:W-:Y:S05]  /*0290*/  @P1 BRA `(.L_x_5) ;  /* 0x0000000000381947 */ /* 0x000fea0003800000 */
[----:B------:R-:W3:Y:S02]  /*02a0*/  LDCU.64 UR4, c[0x0][0x348] ;  /* 0x00006900ff0477ac */ /* 0x000ee40008000a00 */
[----:B---3--:R-:W-:Y:S02]  /*02b0*/  UIADD3 UR10, UP3, UPT, UR4, 0x80, URZ ;  /* 0x00000080040a7890 */ /* 0x008fe4000ff7e0ff */
[----:B------:R-:W-:Y:S02]  /*02c0*/  UIADD3 UR8, UP2, UPT, UR4, 0x180, URZ ;  /* 0x0000018004087890 */ /* 0x000fe4000ff5e0ff */
[----:B------:R-:W-:Y:S02]  /*02d0*/  UIADD3 UR6, UP1, UPT, UR4, 0x280, URZ ;  /* 0x0000028004067890 */ /* 0x000fe4000ff3e0ff */
[----:B------:R-:W-:Y:S02]  /*02e0*/  UIADD3 UR4, UP0, UPT, UR4, 0x380, URZ ;  /* 0x0000038004047890 */ /* 0x000fe4000ff1e0ff */
[----:B------:R-:W-:-:S02]  /*02f0*/  UIADD3.X UR11, UPT, UPT, URZ, UR5, URZ, UP3, !UPT ;  /* 0x00000005ff0b7290 */ /* 0x000fc40009ffe4ff */
[----:B------:R-:W-:Y:S02]  /*0300*/  UIADD3.X UR9, UPT, UPT, URZ, UR5, URZ, UP2, !UPT ;  /* 0x00000005ff097290 */ /* 0x000fe400097fe4ff */
[----:B------:R-:W-:Y:S02]  /*0310*/  UIADD3.X UR7, UPT, UPT, URZ, UR5, URZ, UP1, !UPT ;  /* 0x00000005ff077290 */ /* 0x000fe40008ffe4ff */
[----:B------:R-:W-:-:S03]  /*0320*/  UIADD3.X UR5, UPT, UPT, URZ, UR5, URZ, UP0, !UPT ;  /* 0x00000005ff057290 */ /* 0x000fc600087fe4ff */
[----:B------:R3:W-:Y:S02]  /*0330*/  UTMACCTL.PF [UR10] ;  /* 0x000000000a0079b9 */ /* 0x0007e40008040000 */
[----:B------:R3:W-:Y:S02]  /*0340*/  UTMACCTL.PF [UR8] ;  /* 0x00000000080079b9 */ /* 0x0007e40008040000 */
[----:B------:R3:W-:Y:S02]  /*0350*/  UTMACCTL.PF [UR6] ;  /* 0x00000000060079b9 */ /* 0x0007e40008040000 */
[----:B------:R3:W-:Y:S02]  /*0360*/  UTMACCTL.PF [UR4] ;  /* 0x00000000040079b9 */ /* 0x0007e40008040000 */
[----:B---3--:R-:W-:Y:S01]  /*0370*/  NOP ;  /* 0x0000000000007918 */ /* 0x008fe20000000000 */
.L_x_5:
[----:B------:R-:W-:Y:S05]  /*0380*/  BSYNC.RECONVERGENT B0 ;  /* 0x0000000000007941 */ /* 0x000fea0003800200 */
.L_x_4:
[----:B------:R-:W-:Y:S04]  /*0390*/  BSSY.RECONVERGENT B0, `(.L_x_6) ;  /* 0x000000a000007945 */ /* 0x000fe80003800200 */
[----:B------:R-:W-:Y:S05]  /*03a0*/  @P0 BRA `(.L_x_7) ;  /* 0x0000000000200947 */ /* 0x000fea0003800000 */
[----:B------:R-:W3:Y:S02]  /*03b0*/  LDCU.64 UR4, c[0x0][0x348] ;  /* 0x00006900ff0477ac */ /* 0x000ee40008000a00 */
[----:B---3--:R-:W-:Y:S02]  /*03c0*/  UIADD3 UR6, UP1, UPT, UR4, 0x980, URZ ;  /* 0x0000098004067890 */ /* 0x008fe4000ff3e0ff */
[----:B------:R-:W-:Y:S02]  /*03d0*/  UIADD3 UR4, UP0, UPT, UR4, 0xa80, URZ ;  /* 0x00000a8004047890 */ /* 0x000fe4000ff1e0ff */
[----:B------:R-:W-:Y:S02]  /*03e0*/  UIADD3.X UR7, UPT, UPT, URZ, UR5, URZ, UP1, !UPT ;  /* 0x00000005ff077290 */ /* 0x000fe40008ffe4ff */
[----:B------:R-:W-:-:S07]  /*03f0*/  UIADD3.X UR5, UPT, UPT, URZ, UR5, URZ, UP0, !UPT ;  /* 0x00000005ff057290 */ /* 0x000fce00087fe4ff */
[----:B------:R3:W-:Y:S02]  /*0400*/  UTMACCTL.PF [UR6] ;  /* 0x00000000060079b9 */ /* 0x0007e40008040000 */
[----:B------:R3:W-:Y:S02]  /*0410*/  UTMACCTL.PF [UR4] ;  /* 0x00000000040079b9 */ /* 0x0007e40008040000 */
[----:B---3--:R-:W-:Y:S01]  /*0420*/  NOP ;  /* 0x0000000000007918 */ /* 0x008fe20000000000 */
.L_x_7:
[----:B------:R-:W-:Y:S05]  /*0430*/  BSYNC.RECONVERGENT B0 ;  /* 0x0000000000007941 */ /* 0x000fea0003800200 */
.L_x_6:
[----:B------:R-:W3:Y:S01]  /*0440*/  LDCU.64 UR4, c[0x0][0xc88] ;  /* 0x00019100ff0477ac */ /* 0x000ee20008000a00 */
[----:B------:R-:W-:Y:S02]  /*0450*/  UISETP.EQ.U32.AND UP1, UPT, UR12, URZ, UPT ;  /* 0x000000ff0c00728c */ /* 0x000fe4000bf22070 */
[----:B------:R-:W-:Y:S02]  /*0460*/  UPLOP3.LUT UP3, UPT, UPT, UPT, UPT, 0x80, 0x8 ;  /* 0x000000000008789c */ /* 0x000fe40003f6f070 */
[----:B---3--:R-:W-:-:S04]  /*0470*/  UISETP.NE.U32.AND UP0, UPT, UR4, URZ, UPT ;  /* 0x000000ff0400728c */ /* 0x008fc8000bf05070 */
[----:B------:R-:W-:-:S04]  /*0480*/  UISETP.NE.AND.EX UP0, UPT, UR5, URZ, UPT, UP0 ;  /* 0x000000ff0500728c */ /* 0x000fc8000bf05300 */
[----:B------:R-:W-:-:S04]  /*0490*/  UISETP.EQ.OR.EX UP2, UPT, UR13, URZ, !UP0, UP1 ;  /* 0x000000ff0d00728c */ /* 0x000fc8000c742710 */
[----:B------:R-:W-:-:S06]  /*04a0*/  UP2UR UR4, UPR, URZ, 0x4 ;  /* 0x00000004ff047883 */ /* 0x000fcc0008000000 */
[----:B------:R-:W-:Y:S01]  /*04b0*/  MOV R97, UR4 ;  /* 0x0000000400617c02 */ /* 0x000fe20008000f00 */
[----:B------:R-:W-:Y:S06]  /*04c0*/  BRA.U !UP2, `(.L_x_8) ;  /* 0x000000010a207547 */ /* 0x000fec000b800000 */
[----:B------:R-:W-:Y:S01]  /*04d0*/  UISETP.NE.U32.AND UP1, UPT, UR12, URZ, UPT ;  /* 0x000000ff0c00728c */ /* 0x000fe2000bf25070 */
[----:B-----5:R-:W-:Y:S01]  /*04e0*/  FSETP.NEU.AND P0, PT, R45, RZ, PT ;  /* 0x000000ff2d00720b */ /* 0x020fe20003f0d000 */
[----:B------:R-:W-:Y:S02]  /*04f0*/  USEL UR4, URZ, 0xffffffff, UP0 ;  /* 0xffffffffff047887 */ /* 0x000fe40008000000 */
[----:B------:R-:W-:-:S10]  /*0500*/  UISETP.NE.AND.EX UP1, UPT, UR13, URZ, UPT, UP1 ;  /* 0x000000ff0d00728c */ /* 0x000fd4000bf25310 */
[----:B------:R-:W-:Y:S01]  /*0510*/  VOTEU.ANY UP0, P0 ;  /* 0x0000000000ff7886 */ /* 0x000fe20000000100 */
[----:B------:R-:W-:-:S04]  /*0520*/  @!UP1 USEL UR4, URZ, 0xffffffff, UP0 ;  /* 0xffffffffff049887 */ /* 0x000fc80008000000 */
[----:B------:R-:W-:-:S04]  /*0530*/  ULOP3.LUT UR4, UR4, 0x1, URZ, 0xc0, !UPT ;  /* 0x0000000104047892 */ /* 0x000fc8000f8ec0ff */
[----:B------:R-:W-:-:S11]  /*0540*/  UISETP.NE.U32.AND UP3, UPT, UR4, 0x1, UPT ;  /* 0x000000010400788c */ /* 0x000fd6000bf65070 */
.L_x_8:
[----:B-12---:R-:W1:Y:S01]  /*0550*/  SHFL.IDX PT, R2, R86, RZ, 0x1f ;  /* 0x00001fff56027589 */ /* 0x006e6200000e0000 */
[----:B------:R-:W-:-:S04]  /*0560*/  UISETP.NE.AND UP0, UPT, UR24, 0x2, UPT ;  /* 0x000000021800788c */ /* 0x000fc8000bf05270 */
[----:B------:R-:W-:Y:S01]  /*0570*/  USEL UR64, URZ, 0x1, UP0 ;  /* 0x00000001ff407887 */ /* 0x000fe20008000000 */
[----:B-1----:R-:W-:-:S13]  /*0580*/  ISETP.NE.AND P0, PT, R2, RZ, PT ;  /* 0x000000ff0200720c */ /* 0x002fda0003f05270 */
[----:B------:R-:W-:Y:S05]  /*0590*/  @P0 BRA `(.L_x_9) ;  /* 0x0000000000580947 */ /* 0x000fea0003800000 */
[----:B------:R-:W1:Y:S01]  /*05a0*/  S2UR UR4, SR_CgaCtaId ;  /* 0x00000000000479c3 */ /* 0x000e620000008800 */
[----:B------:R-:W-:Y:S01]  /*05b0*/  UMOV UR5, 0x400 ;  /* 0x0000040000057882 */ /* 0x000fe20000000000 */
[----:B------:R-:W-:Y:S01]  /*05c0*/  UMOV UR8, 0x1 ;  /* 0x0000000100087882 */ /* 0x000fe20000000000 */
[----:B------:R-:W-:Y:S01]  /*05d0*/  UMOV UR6, 0x3 ;  /* 0x0000000300067882 */ /* 0x000fe20000000000 */
[----:B------:R-:W-:-:S04]  /*05e0*/  UIADD3 UR8, UPT, UPT, -UR8, 0x100000, URZ ;  /* 0x0010000008087890 */ /* 0x000fc8000fffe1ff */
[----:B------:R-:W-:Y:S02]  /*05f0*/  USHF.L.U32 UR9, UR8, 0xb, URZ ;  /* 0x0000000b08097899 */ /* 0x000fe400080006ff */
[----:B------:R-:W-:Y:S02]  /*0600*/  USHF.L.U32 UR8, UR8, 0x1, URZ ;  /* 0x0000000108087899 */ /* 0x000fe400080006ff */
[----:B------:R-:W-:-:S04]  /*0610*/  UIADD3 UR6, UPT, UPT, -UR6, 0x100000, URZ ;  /* 0x0010000006067890 */ /* 0x000fc8000fffe1ff */
[----:B------:R-:W-:Y:S02]  /*0620*/  USHF.L.U32 UR7, UR6, 0xb, URZ ;  /* 0x0000000b06077899 */ /* 0x000fe400080006ff */
[----:B------:R-:W-:Y:S01]  /*0630*/  USHF.L.U32 UR6, UR6, 0x1, URZ ;  /* 0x0000000106067899 */ /* 0x000fe200080006ff */
[----:B------:R-:W-:Y:S01]  /*0640*/  ELECT P0, URZ, PT ;  /* 0x0000000000ff782f */ /* 0x000fe20003800000 */
[----:B-1----:R-:W-:Y:S01]  /*0650*/  ULEA UR4, UR4, UR5, 0x18 ;  /* 0x0000000504047291 */ /* 0x002fe2000f8ec0ff */
[----:B------:R-:W1:Y:S11]  /*0660*/  FENCE.VIEW.ASYNC.S ;  /* 0x00000000000073c6 */ /* 0x000e760000000000 */
[----:B-1----:R1:W2:Y:S01]  /*0670*/  SYNCS.EXCH.64 URZ, [UR4], UR8 ;  /* 0x0000000804ff75b2 */ /* 0x0022a20008000100 */
[----:B------:R1:W3:Y:S01]  /*0680*/  SYNCS.EXCH.64 URZ, [UR4+0x20], UR6 ;  /* 0x0000200604ff75b2 */ /* 0x0002e20008000100 */
[----:B------:R1:W4:Y:S01]  /*0690*/  SYNCS.EXCH.64 URZ, [UR4+0x8], UR8 ;  /* 0x0000080804ff75b2 */ /* 0x0003220008000100 */
[----:B------:R1:W1:Y:S01]  /*06a0*/  SYNCS.EXCH.64 URZ, [UR4+0x28], UR6 ;  /* 0x0000280604ff75b2 */ /* 0x0002620008000100 */
[----:B------:R1:W1:Y:S01]  /*06b0*/  SYNCS.EXCH.64 URZ, [UR4+0x10], UR8 ;  /* 0x0000100804ff75b2 */ /* 0x0002620008000100 */
[----:B------:R1:W1:Y:S01]  /*06c0*/  SYNCS.EXCH.64 URZ, [UR4+0x30], UR6 ;  /* 0x0000300604ff75b2 */ /* 0x0002620008000100 */
[----:B------:R1:W1:Y:S01]  /*06d0*/  SYNCS.EXCH.64 URZ, [UR4+0x18], UR8 ;  /* 0x0000180804ff75b2 */ /* 0x0002620008000100 */
[----:B------:R1:W1:Y:S01]  /*06e0*/  SYNCS.EXCH.64 URZ, [UR4+0x38], UR6 ;  /* 0x0000380604ff75b2 */ /* 0x0002620008000100 */
[----:B------:R-:W-:Y:S01]  /*06f0*/  NOP ;  /* 0x0000000000007918 */ /* 0x000fe20000000000 */
.L_x_9:
[----:B------:R-:W2:Y:S01]  /*0700*/  SHFL.IDX PT, R2, R86, RZ, 0x1f ;  /* 0x00001fff56027589 */ /* 0x000ea200000e0000 */
[----:B------:R-:W-:Y:S01]  /*0710*/  NOP ;  /* 0x0000000000007918 */ /* 0x000fe20000000000 */
[----:B--2---:R-:W-:-:S13]  /*0720*/  ISETP.NE.AND P0, PT, R2, 0x1, PT ;  /* 0x000000010200780c */ /* 0x004fda0003f05270 */
[----:B------:R-:W-:Y:S05]  /*0730*/  @P0 BRA `(.L_x_10) ;  /* 0x0000000000500947 */ /* 0x000fea0003800000 */
[----:B-1----:R-:W1:Y:S01]  /*0740*/  S2UR UR4, SR_CgaCtaId ;  /* 0x00000000000479c3 */ /* 0x002e620000008800 */
        /* <DEDUP_REMOVED lines=12> */
[----:B-1----:R2:W1:Y:S01]  /*0810*/  SYNCS.EXCH.64 URZ, [UR4+0x40], UR8 ;  /* 0x0000400804ff75b2 */ /* 0x0024620008000100 */
[----:B------:R2:W1:Y:S01]  /*0820*/  SYNCS.EXCH.64 URZ, [UR4+0x58], UR6 ;  /* 0x0000580604ff75b2 */ /* 0x0004620008000100 */
[----:B------:R2:W1:Y:S01]  /*0830*/  SYNCS.EXCH.64 URZ, [UR4+0x48], UR8 ;  /* 0x0000480804ff75b2 */ /* 0x0004620008000100 */
[----:B------:R2:W1:Y:S01]  /*0840*/  SYNCS.EXCH.64 URZ, [UR4+0x60], UR6 ;  /* 0x0000600604ff75b2 */ /* 0x0004620008000100 */
[----:B------:R2:W1:Y:S01]  /*0850*/  SYNCS.EXCH.64 URZ, [UR4+0x50], UR8 ;  /* 0x0000500804ff75b2 */ /* 0x0004620008000100 */
[----:B------:R2:W1:Y:S02]  /*0860*/  SYNCS.EXCH.64 URZ, [UR4+0x68], UR6 ;  /* 0x0000680604ff75b2 */ /* 0x0004640008000100 */
[----:B--2---:R-:W-:Y:S01]  /*0870*/  NOP ;  /* 0x0000000000007918 */ /* 0x004fe20000000000 */
.L_x_10:
[----:B------:R-:W2:Y:S01]  /*0880*/  SHFL.IDX PT, R2, R86, RZ, 0x1f ;  /* 0x00001fff56027589 */ /* 0x000ea200000e0000 */
[----:B------:R-:W-:Y:S01]  /*0890*/  NOP ;  /* 0x0000000000007918 */ /* 0x000fe20000000000 */
[----:B--2---:R-:W-:-:S13]  /*08a0*/  ISETP.NE.AND P0, PT, R2, 0x3, PT ;  /* 0x000000030200780c */ /* 0x004fda0003f05270 */
[----:B------:R-:W-:Y:S05]  /*08b0*/  @P0 BRA `(.L_x_11) ;  /* 0x0000000000300947 */ /* 0x000fea0003800000 */
[----:B-1----:R-:W1:Y:S01]  /*08c0*/  S2UR UR4, SR_CgaCtaId ;  /* 0x00000000000479c3 */ /* 0x002e620000008800 */
[----:B------:R-:W-:Y:S01]  /*08d0*/  UMOV UR6, 0x400 ;  /* 0x0000040000067882 */ /* 0x000fe20000000000 */
[----:B------:R-:W-:Y:S01]  /*08e0*/  UMOV UR5, 0x20 ;  /* 0x0000002000057882 */ /* 0x000fe20000000000 */
[----:B------:R-:W-:Y:S01]  /*08f0*/  ELECT P0, URZ, PT ;  /* 0x0000000000ff782f */ /* 0x000fe20003800000 */
[----:B-1----:R-:W-:Y:S02]  /*0900*/  ULEA UR6, UR4, UR6, 0x18 ;  /* 0x0000000604067291 */ /* 0x002fe4000f8ec0ff */
[----:B------:R-:W-:-:S04]  /*0910*/  UIADD3 UR4, UPT, UPT, -UR5, 0x100000, URZ ;  /* 0x0010000005047890 */ /* 0x000fc8000fffe1ff */
[----:B------:R-:W-:Y:S02]  /*0920*/  USHF.L.U32 UR5, UR4, 0xb, URZ ;  /* 0x0000000b04057899 */ /* 0x000fe400080006ff */
[----:B------:R-:W-:Y:S01]  /*0930*/  USHF.L.U32 UR4, UR4, 0x1, URZ ;  /* 0x0000000104047899 */ /* 0x000fe200080006ff */
[----:B------:R-:W1:Y:S11]  /*0940*/  FENCE.VIEW.ASYNC.S ;  /* 0x00000000000073c6 */ /* 0x000e760000000000 */
[----:B-1----:R2:W1:Y:S01]  /*0950*/  SYNCS.EXCH.64 URZ, [UR6+0x70], UR4 ;  /* 0x0000700406ff75b2 */ /* 0x0024620008000100 */
[----:B------:R2:W1:Y:S02]  /*0960*/  SYNCS.EXCH.64 URZ, [UR6+0x78], UR4 ;  /* 0x0000780406ff75b2 */ /* 0x0004640008000100 */
[----:B--2---:R-:W-:Y:S01]  /*0970*/  NOP ;  /* 0x0000000000007918 */ /* 0x004fe20000000000 */
.L_x_11:
[----:B------:R-:W2:Y:S01]  /*0980*/  SHFL.IDX PT, R2, R86, RZ, 0x1f ;  /* 0x00001fff56027589 */ /* 0x000ea200000e0000 */
[----:B------:R-:W-:Y:S01]  /*0990*/  NOP ;  /* 0x0000000000007918 */ /* 0x000fe20000000000 */
[----:B--2---:R-:W-:-:S13]  /*09a0*/  ISETP.NE.AND P0, PT, R2, 0x4, PT ;  /* 0x000000040200780c */ /* 0x004fda0003f05270 */
[----:B------:R-:W-:Y:S05]  /*09b0*/  @P0 BRA `(.L_x_12) ;  /* 0x00000000004c0947 */ /* 0x000fea0003800000 */
[----:B-1----:R-:W1:Y:S01]  /*09c0*/  S2UR UR6, SR_CgaCtaId ;  /* 0x00000000000679c3 */ /* 0x002e620000008800 */
[----:B------:R-:W-:Y:S01]  /*09d0*/  UMOV UR4, 0x3a0 ;  /* 0x000003a000047882 */ /* 0x000fe20000000000 */
[----:B------:R-:W-:Y:S01]  /*09e0*/  UMOV UR5, 0x400 ;  /* 0x0000040000057882 */ /* 0x000fe20000000000 */
[----:B------:R-:W-:Y:S01]  /*09f0*/  USEL UR4, UR4, 0x320, UP3 ;  /* 0x0000032004047887 */ /* 0x000fe20009800000 */
[----:B------:R-:W-:Y:S01]  /*0a00*/  UMOV UR8, 0x1 ;  /* 0x0000000100087882 */ /* 0x000fe20000000000 */
[----:B------:R-:W-:Y:S01]  /*0a10*/  ELECT P0, URZ, PT ;  /* 0x0000000000ff782f */ /* 0x000fe20003800000 */
[----:B------:R-:W-:-:S04]  /*0a20*/  UIADD3 UR8, UPT, UPT, -UR8, 0x100000, URZ ;  /* 0x0010000008087890 */ /* 0x000fc8000fffe1ff */
[----:B------:R-:W-:Y:S02]  /*0a30*/  USHF.L.U32 UR9, UR8, 0xb, URZ ;  /* 0x0000000b08097899 */ /* 0x000fe400080006ff */
[----:B------:R-:W-:Y:S02]  /*0a40*/  USHF.L.U32 UR8, UR8, 0x1, URZ ;  /* 0x0000000108087899 */ /* 0x000fe400080006ff */
[----:B-1----:R-:W-:Y:S02]  /*0a50*/  ULEA UR6, UR6, UR5, 0x18 ;  /* 0x0000000506067291 */ /* 0x002fe4000f8ec0ff */
[----:B------:R-:W-:-:S04]  /*0a60*/  UIADD3 UR4, UPT, UPT, -UR4, 0x100000, URZ ;  /* 0x0010000004047890 */ /* 0x000fc8000fffe1ff */
[----:B------:R-:W-:Y:S02]  /*0a70*/  USHF.L.U32 UR5, UR4, 0xb, URZ ;  /* 0x0000000b04057899 */ /* 0x000fe400080006ff */
[----:B------:R-:W-:Y:S01]  /*0a80*/  USHF.L.U32 UR4, UR4, 0x1, URZ ;  /* 0x0000000104047899 */ /* 0x000fe200080006ff */
[----:B------:R-:W1:Y:S03]  /*0a90*/  FENCE.VIEW.ASYNC.S ;  /* 0x00000000000073c6 */ /* 0x000e660000000000 */
[----:B-1----:R2:W1:Y:S08]  /*0aa0*/  SYNCS.EXCH.64 URZ, [UR6+0x80], UR8 ;  /* 0x0000800806ff75b2 */ /* 0x0024700008000100 */
[----:B------:R2:W1:Y:S01]  /*0ab0*/  SYNCS.EXCH.64 URZ, [UR6+0x90], UR4 ;  /* 0x0000900406ff75b2 */ /* 0x0004620008000100 */
[----:B------:R2:W1:Y:S01]  /*0ac0*/  SYNCS.EXCH.64 URZ, [UR6+0x88], UR8 ;  /* 0x0000880806ff75b2 */ /* 0x0004620008000100 */
[----:B------:R2:W1:Y:S02]  /*0ad0*/  SYNCS.EXCH.64 URZ, [UR6+0x98], UR4 ;  /* 0x0000980406ff75b2 */ /* 0x0004640008000100 */
[----:B--2---:R-:W-:Y:S01]  /*0ae0*/  NOP ;  /* 0x0000000000007918 */ /* 0x004fe20000000000 */
.L_x_12:
        /* <DEDUP_REMOVED lines=20> */
[----:B------:R2:W1:Y:S02]  /*0c30*/  SYNCS.EXCH.64 URZ, [UR4+0xb8], UR6 ;  /* 0x0000b80604ff75b2 */ /* 0x0004640008000100 */
[----:B--2---:R-:W-:Y:S01]  /*0c40*/  NOP ;  /* 0x0000000000007918 */ /* 0x004fe20000000000 */
.L_x_13:
[----:B------:R-:W2:Y:S01]  /*0c50*/  SHFL.IDX PT, R2, R86, RZ, 0x1f ;  /* 0x00001fff56027589 */ /* 0x000ea200000e0000 */
[----:B------:R-:W1:Y:S01]  /*0c60*/  S2UR UR68, SR_CgaCtaId ;  /* 0x00000000004479c3 */ /* 0x000e620000008800 */
[----:B------:R-:W-:Y:S01]  /*0c70*/  NOP ;  /* 0x0000000000007918 */ /* 0x000fe20000000000 */
[----:B--2---:R-:W-:-:S13]  /*0c80*/  ISETP.NE.AND P0, PT, R2, 0x3, PT ;  /* 0x000000030200780c */ /* 0x004fda0003f05270 */
[----:B-1----:R-:W-:Y:S05]  /*0c90*/  @P0 BRA `(.L_x_14) ;  /* 0x0000000000340947 */ /* 0x002fea0003800000 */
[----:B------:R-:W-:Y:S01]  /*0ca0*/  UMOV UR4, 0x400 ;  /* 0x0000040000047882 */ /* 0x000fe20000000000 */
[----:B------:R-:W-:Y:S01]  /*0cb0*/  UMOV UR6, 0x20 ;  /* 0x0000002000067882 */ /* 0x000fe20000000000 */
[----:B------:R-:W-:Y:S02]  /*0cc0*/  ULEA UR4, UR68, UR4, 0x18 ;  /* 0x0000000444047291 */ /* 0x000fe4000f8ec0ff */
[----:B------:R-:W-:-:S04]  /*0cd0*/  UIADD3 UR6, UPT, UPT, -UR6, 0x100000, URZ ;  /* 0x0010000006067890 */ /* 0x000fc8000fffe1ff */
[----:B------:R-:W-:Y:S02]  /*0ce0*/  USHF.L.U32 UR7, UR6, 0xb, URZ ;  /* 0x0000000b06077899 */ /* 0x000fe400080006ff */
[----:B------:R-:W-:Y:S01]  /*0cf0*/  USHF.L.U32 UR6, UR6, 0x1, URZ ;  /* 0x0000000106067899 */ /* 0x000fe200080006ff */
[----:B------:R-:W-:Y:S01]  /*0d00*/  ELECT P0, URZ, PT ;  /* 0x0000000000ff782f */ /* 0x000fe20003800000 */
[----:B------:R-:W1:Y:S10]  /*0d10*/  FENCE.VIEW.ASYNC.S ;  /* 0x00000000000073c6 */ /* 0x000e740000000000 */
[----:B-1----:R1:W2:Y:S01]  /*0d20*/  SYNCS.EXCH.64 URZ, [UR4+0xc0], UR6 ;  /* 0x0000c00604ff75b2 */ /* 0x0022a20008000100 */
[----:B------:R1:W1:Y:S01]  /*0d30*/  SYNCS.EXCH.64 URZ, [UR4+0xd0], UR6 ;  /* 0x0000d00604ff75b2 */ /* 0x0002620008000100 */
[----:B------:R1:W1:Y:S01]  /*0d40*/  SYNCS.EXCH.64 URZ, [UR4+0xc8], UR6 ;  /* 0x0000c80604ff75b2 */ /* 0x0002620008000100 */
[----:B------:R1:W1:Y:S01]  /*0d50*/  SYNCS.EXCH.64 URZ, [UR4+0xd8], UR6 ;  /* 0x0000d80604ff75b2 */ /* 0x0002620008000100 */
[----:B------:R-:W-:Y:S01]  /*0d60*/  NOP ;  /* 0x0000000000007918 */ /* 0x000fe20000000000 */
.L_x_14:
[----:B-1----:R-:W1:Y:S01]  /*0d70*/  LDCU UR4, c[0x0][0x36c] ;  /* 0x00006d80ff0477ac */ /* 0x002e620008000800 */
[----:B------:R-:W-:Y:S01]  /*0d80*/  ISETP.NE.OR P4, PT, R0, 0x2, !P4 ;  /* 0x000000020000780c */ /* 0x000fe20006785670 */
[----:B------:R-:W-:Y:S01]  /*0d90*/  NOP ;  /* 0x0000000000007918 */ /* 0x000fe20000000000 */
[----:B------:R-:W-:Y:S01]  /*0da0*/  LOP3.LUT R2, R81, 0x1f, RZ, 0xc0, !PT ;  /* 0x0000001f51027812 */ /* 0x000fe200078ec0ff */
[----:B------:R-:W-:Y:S02]  /*0db0*/  UISETP.NE.AND UP4, UPT, UR24, URZ, UPT ;  /* 0x000000ff1800728c */ /* 0x000fe4000bf85270 */
[----:B-1----:R-:W-:-:S09]  /*0dc0*/  UISETP.EQ.U32.AND UP5, UPT, UR4, 0x1, UPT ;  /* 0x000000010400788c */ /* 0x002fd2000bfa2070 */
[----:B------:R-:W-:Y:S05]  /*0dd0*/  BRA.U !UP5, `(.L_x_15) ;  /* 0x000000010d087547 */ /* 0x000fea000b800000 */
[----:B--234-:R-:W-:Y:S01]  /*0de0*/  UCGABAR_ARV ;  /* 0x00000000000079c7 */ /* 0x01cfe20008000000 */
[----:B------:R-:W-:Y:S05]  /*0df0*/  BRA `(.L_x_16) ;  /* 0x0000000000047947 */ /* 0x000fea0003800000 */
.L_x_15:
[----:B--234-:R-:W-:Y:S01]  /*0e00*/  NOP ;  /* 0x0000000000007918 */ /* 0x01cfe20000000000 */
.L_x_16:
[----:B------:R-:W1:Y:S01]  /*0e10*/  S2UR UR20, SR_CTAID.X ;  /* 0x00000000001479c3 */ /* 0x000e620000002500 */
[----:B------:R-:W-:-:S05]  /*0e20*/  CS2R.32 R93, SR_CgaSize ;  /* 0x00000000005d7805 */ /* 0x000fca0000008a00 */
[----:B------:R-:W-:-:S05]  /*0e30*/  IMAD R93, R93, -0xa0, RZ ;  /* 0xffffff605d5d7824 */ /* 0x000fca00078e02ff */
[----:B------:R-:W-:-:S14]  /*0e40*/  R2UR UR5, R93 ;  /* 0x000000005d0572ca */ /* 0x000fdc00000e0000 */
[----:B------:R-:W2:Y:S01]  /*0e50*/  LDCU UR5, c[0x0][UR5+0x2b0] ;  /* 0x00005600050577ac */ /* 0x000ea20008000800 */
[----:B------:R-:W-:-:S05]  /*0e60*/  CS2R.32 R93, SR_CgaSize ;  /* 0x00000000005d7805 */ /* 0x000fca0000008a00 */
[----:B------:R-:W-:-:S05]  /*0e70*/  IMAD R93, R93, -0xa0, RZ ;  /* 0xffffff605d5d7824 */ /* 0x000fca00078e02ff */
[----:B------:R-:W-:-:S14]  /*0e80*/  R2UR UR4, R93 ;  /* 0x000000005d0472ca */ /* 0x000fdc00000e0000 */
[----:B------:R-:W3:Y:S01]  /*0e90*/  LDCU UR4, c[0x0][UR4+0x2b4] ;  /* 0x00005680040477ac */ /* 0x000ee20008000800 */
[----:B------:R-:W4:Y:S01]  /*0ea0*/  S2UR UR21, SR_CTAID.Y ;  /* 0x00000000001579c3 */ /* 0x000f220000002600 */
[----:B------:R-:W-:-:S05]  /*0eb0*/  CS2R.32 R93, SR_CgaSize ;  /* 0x00000000005d7805 */ /* 0x000fca0000008a00 */
[----:B------:R-:W-:-:S05]  /*0ec0*/  IMAD R93, R93, -0xa0, RZ ;  /* 0xffffff605d5d7824 */ /* 0x000fca00078e02ff */
[----:B------:R-:W-:-:S14]  /*0ed0*/  R2UR UR7, R93 ;  /* 0x000000005d0772ca */ /* 0x000fdc00000e0000 */
[----:B------:R-:W3:Y:S01]  /*0ee0*/  LDCU UR7, c[0x0][UR7+0x2a0] ;  /* 0x00005400070777ac */ /* 0x000ee20008000800 */
[----:B------:R-:W-:-:S05]  /*0ef0*/  CS2R.32 R93, SR_CgaSize ;  /* 0x00000000005d7805 */ /* 0x000fca0000008a00 */
[----:B------:R-:W-:-:S05]  /*0f00*/  IMAD R93, R93, -0xa0, RZ ;  /* 0xffffff605d5d7824 */ /* 0x000fca00078e02ff */
[----:B------:R-:W-:-:S14]  /*0f10*/  R2UR UR8, R93 ;  /* 0x000000005d0872ca */ /* 0x000fdc00000e0000 */
[----:B------:R-:W3:Y:S01]  /*0f20*/  LDCU UR8, c[0x0][UR8+0x2a4] ;  /* 0x00005480080877ac */ /* 0x000ee20008000800 */
[----:B------:R-:W-:Y:S02]  /*0f30*/  ULOP3.LUT UR74, UR68, 0x1, URZ, 0xc0, !UPT ;  /* 0x00000001444a7892 */ /* 0x000fe4000f8ec0ff */
[----:B------:R-:W-:Y:S02]  /*0f40*/  USHF.R.U32.HI UR61, URZ, 0x1, UR68 ;  /* 0x00000001ff3d7899 */ /* 0x000fe40008011644 */
[----:B------:R-:W-:Y:S02]  /*0f50*/  UISETP.GT.U32.AND UP1, UPT, UR74, 0xffff, UPT ;  /* 0x0000ffff4a00788c */ /* 0x000fe4000bf24070 */
[----:B------:R-:W-:Y:S01]  /*0f60*/  USHF.L.U32 UR58, UR68, 0xc, URZ ;  /* 0x0000000c443a7899 */ /* 0x000fe200080006ff */
[----:B-1----:R-:W-:Y:S01]  /*0f70*/  I2FP.F32.U32 R3, UR20 ;  /* 0x0000001400037c45 */ /* 0x002fe20008201000 */
[----:B------:R-:W-:Y:S01]  /*0f80*/  USHF.L.U32 UR65, UR68, 0x8, URZ ;  /* 0x0000000844417899 */ /* 0x000fe200080006ff */
[----:B------:R-:W1:Y:S03]  /*0f90*/  LDCU UR25, c[0x0][0xf24] ;  /* 0x0001e480ff1977ac */ /* 0x000e660008000800 */
[----:B--2---:R-:W-:Y:S01]  /*0fa0*/  FMUL R3, R3, UR5 ;  /* 0x0000000503037c20 */ /* 0x004fe20008400000 */
[----:B------:R-:W2:Y:S01]  /*0fb0*/  LDCU UR39, c[0x0][0xf24] ;  /* 0x0001e480ff2777ac */ /* 0x000ea20008000800 */
[----:B----4-:R-:W-:-:S04]  /*0fc0*/  I2FP.F32.U32 R0, UR21 ;  /* 0x0000001500007c45 */ /* 0x010fc80008201000 */
[----:B------:R-:W4:Y:S01]  /*0fd0*/  F2I.U32.TRUNC.NTZ R3, R3 ;  /* 0x0000000300037305 */ /* 0x000f22000020f000 */
[----:B------:R-:W1:Y:S01]  /*0fe0*/  LDCU UR27, c[0x0][0xf30] ;  /* 0x0001e600ff1b77ac */ /* 0x000e620008000800 */
[----:B---3--:R-:W-:Y:S01]  /*0ff0*/  FMUL R0, R0, UR4 ;  /* 0x0000000400007c20 */ /* 0x008fe20008400000 */
[----:B------:R-:W-:Y:S02]  /*1000*/  ULOP3.LUT UR4, UR68, 0x2, URZ, 0xc0, !UPT ;  /* 0x0000000244047892 */ /* 0x000fe4000f8ec0ff */
[----:B------:R-:W-:-:S03]  /*1010*/  USHF.L.U32 UR38, UR68, 0x9, URZ ;  /* 0x0000000944267899 */ /* 0x000fc600080006ff */
[----:B------:R-:W3:Y:S01]  /*1020*/  F2I.U32.TRUNC.NTZ R0, R0 ;  /* 0x0000000000007305 */ /* 0x000ee2000020f000 */
[----:B------:R-:W-:Y:S01]  /*1030*/  UISETP.GT.U32.AND UP0, UPT, UR4, 0xffff, UPT ;  /* 0x0000ffff0400788c */ /* 0x000fe2000bf04070 */
[----:B------:R-:W-:Y:S01]  /*1040*/  UMOV UR29, 0x5 ;  /* 0x00000005001d7882 */ /* 0x000fe20000000000 */
[----:B------:R-:W-:Y:S02]  /*1050*/  USEL UR53, UR74, 0xffff, !UP1 ;  /* 0x0000ffff4a357887 */ /* 0x000fe4000c800000 */
[----:B------:R-:W-:Y:S01]  /*1060*/  USEL UR45, UR4, 0xffff, !UP0 ;  /* 0x0000ffff042d7887 */ /* 0x000fe2000c000000 */
[----:B----4-:R-:W-:Y:S02]  /*1070*/  R2UR UR5, R3 ;  /* 0x00000000030572ca */ /* 0x010fe400000e0000 */
[----:B---3--:R-:W-:Y:S02]  /*1080*/  R2UR UR6, R0 ;  /* 0x00000000000672ca */ /* 0x008fe400000e0000 */
[----:B------:R-:W-:-:S09]  /*1090*/  PRMT R0, RZ, 0x7610, R0 ;  /* 0x00007610ff007816 */ /* 0x000fd20000000000 */
[----:B------:R-:W-:-:S04]  /*10a0*/  UIADD3 UR5, UPT, UPT, -UR5, URZ, URZ ;  /* 0x000000ff05057290 */ /* 0x000fc8000fffe1ff */
[----:B------:R-:W-:Y:S02]  /*10b0*/  UIMAD UR5, UR7, UR5, UR20 ;  /* 0x00000005070572a4 */ /* 0x000fe4000f8e0214 */
[----:B------:R-:W-:-:S04]  /*10c0*/  UIADD3 UR4, UPT, UPT, -UR6, URZ, URZ ;  /* 0x000000ff06047290 */ /* 0x000fc8000fffe1ff */
[----:B------:R-:W-:Y:S01]  /*10d0*/  IMAD.U32 R93, RZ, RZ, UR5 ;  /* 0x00000005ff5d7e24 */ /* 0x000fe2000f8e00ff */
[----:B------:R-:W-:-:S06]  /*10e0*/  UIMAD UR4, UR8, UR4, UR21 ;  /* 0x00000004080472a4 */ /* 0x000fcc000f8e0215 */
[----:B------:R-:W-:Y:S01]  /*10f0*/  IMAD.U32 R92, RZ, RZ, UR4 ;  /* 0x00000004ff5c7e24 */ /* 0x000fe2000f8e00ff */
[----:B-12---:R-:W-:Y:S06]  /*1100*/  BRA.U UP4, `(.L_x_17) ;  /* 0x0000000104447547 */ /* 0x006fec000b800000 */
[----:B------:R-:W-:Y:S02]  /*1110*/  R2UR UR4, R92 ;  /* 0x000000005c0472ca */ /* 0x000fe400000e0000 */
[----:B------:R-:W-:-:S11]  /*1120*/  R2UR UR6, R93 ;  /* 0x000000005d0672ca */ /* 0x000fd600000e0000 */
[----:B------:R-:W-:Y:S02]  /*1130*/  UISETP.NE.AND UP0, UPT, UR4, URZ, UPT ;  /* 0x000000ff0400728c */ /* 0x000fe4000bf05270 */
[----:B------:R-:W-:Y:S02]  /*1140*/  UISETP.NE.AND UP1, UPT, UR4, 0x1, UPT ;  /* 0x000000010400788c */ /* 0x000fe4000bf25270 */
[----:B------:R-:W-:Y:S02]  /*1150*/  UISETP.NE.AND UP2, UPT, UR6, URZ, UP0 ;  /* 0x000000ff0600728c */ /* 0x000fe40008745270 */
[----:B------:R-:W-:Y:S02]  /*1160*/  USEL UR4, URZ, 0x2, UP0 ;  /* 0x00000002ff047887 */ /* 0x000fe40008000000 */
[----:B------:R-:W-:Y:S02]  /*1170*/  USEL UR8, URZ, 0x1, UP2 ;  /* 0x00000001ff087887 */ /* 0x000fe40009000000 */
[----:B------:R-:W-:-:S02]  /*1180*/  UISETP.NE.AND UP2, UPT, UR6, URZ, UPT ;  /* 0x000000ff0600728c */ /* 0x000fc4000bf45270 */
[----:B------:R-:W-:Y:S02]  /*1190*/  USEL UR5, URZ, 0x4, UP1 ;  /* 0x00000004ff057887 */ /* 0x000fe40008800000 */
[----:B------:R-:W-:Y:S02]  /*11a0*/  UISETP.NE.AND UP0, UPT, UR6, 0x1, UPT ;  /* 0x000000010600788c */ /* 0x000fe4000bf05270 */
[----:B------:R-:W-:Y:S02]  /*11b0*/  USEL UR6, URZ, 0x8, UP1 ;  /* 0x00000008ff067887 */ /* 0x000fe40008800000 */
[----:B------:R-:W-:Y:S02]  /*11c0*/  USEL UR7, UR5, 0x4, UP2 ;  /* 0x0000000405077887 */ /* 0x000fe40009000000 */
[----:B------:R-:W-:Y:S02]  /*11d0*/  USEL UR4, UR4, 0x2, UP0 ;  /* 0x0000000204047887 */ /* 0x000fe40008000000 */
[----:B------:R-:W-:-:S02]  /*11e0*/  USEL UR5, UR6, 0x8, UP0 ;  /* 0x0000000806057887 */ /* 0x000fc40008000000 */
[----:B------:R-:W-:-:S04]  /*11f0*/  UIADD3 UR4, UPT, UPT, UR4, UR7, UR8 ;  /* 0x0000000704047290 */ /* 0x000fc8000fffe008 */
[----:B------:R-:W-:-:S06]  /*1200*/  UIADD3 UR4, UPT, UPT, UR4, UR5, URZ ;  /* 0x0000000504047290 */ /* 0x000fcc000fffe0ff */
[----:B------:R-:W-:-:S07]  /*1210*/  IMAD.U32 R0, RZ, RZ, UR4 ;  /* 0x00000004ff007e24 */ /* 0x000fce000f8e00ff */
.L_x_17:
[----:B------:R-:W1:Y:S01]  /*1220*/  S2UR UR52, SR_CTAID.Z ;  /* 0x00000000003479c3 */ /* 0x000e620000002700 */
[----:B------:R-:W-:Y:S01]  /*1230*/  UISETP.GE.AND UP0, UPT, UR25, 0x1, UPT ;  /* 0x000000011900788c */ /* 0x000fe2000bf06270 */
[----:B------:R-:W-:-:S08]  /*1240*/  UMOV UR28, 0x3 ;  /* 0x00000003001c7882 */ /* 0x000fd00000000000 */
[----:B------:R-:W-:Y:S05]  /*1250*/  BRA.U !UP0, `(.L_x_18) ;  /* 0x0000000108d47547 */ /* 0x000fea000b800000 */
[----:B------:R-:W2:Y:S01]  /*1260*/  LDCU.128 UR12, c[0x0][0xf10] ;  /* 0x0001e200ff0c77ac */ /* 0x000ea20008000c00 */
[----:B------:R-:W3:Y:S01]  /*1270*/  LDCU UR6, c[0x0][0x370] ;  /* 0x00006e00ff0677ac */ /* 0x000ee20008000800 */
[----:B------:R-:W4:Y:S01]  /*1280*/  LDCU UR5, c[0x0][0x374] ;  /* 0x00006e80ff0577ac */ /* 0x000f220008000800 */
[----:B------:R-:W1:Y:S01]  /*1290*/  LDCU UR26, c[0x0][0xf0c] ;  /* 0x0001e180ff1a77ac */ /* 0x000e620008000800 */
[----:B------:R-:W1:Y:S01]  /*12a0*/  LDCU UR4, c[0x0][0xf20] ;  /* 0x0001e400ff0477ac */ /* 0x000e620008000800 */
[----:B------:R-:W1:Y:S01]  /*12b0*/  LDCU.64 UR8, c[0x0][0xf28] ;  /* 0x0001e500ff0877ac */ /* 0x000e620008000a00 */
[----:B--2---:R-:W-:Y:S02]  /*12c0*/  UISETP.NE.AND UP0, UPT, UR14, 0x1, UPT ;  /* 0x000000010e00788c */ /* 0x004fe4000bf05270 */
[----:B----4-:R-:W-:Y:S02]  /*12d0*/  UIMAD.WIDE.U32 UR10, UR5, UR15, URZ ;  /* 0x0000000f050a72a5 */ /* 0x010fe4000f8e00ff */
[----:B---3--:R-:W-:-:S02]  /*12e0*/  UIMAD.WIDE.U32 UR18, UR6, UR12, URZ ;  /* 0x0000000c061272a5 */ /* 0x008fc4000f8e00ff */
[----:B-1----:R-:W-:Y:S02]  /*12f0*/  UISETP.NE.AND UP1, UPT, UR26, 0x1, UPT ;  /* 0x000000011a00788c */ /* 0x002fe4000bf25270 */
[----:B------:R-:W-:Y:S01]  /*1300*/  UISETP.NE.AND UP2, UPT, UR25, 0x1, UPT ;  /* 0x000000011900788c */ /* 0x000fe2000bf45270 */
[----:B------:R-:W-:Y:S02]  /*1310*/  UMOV UR10, UR11 ;  /* 0x0000000b000a7c82 */ /* 0x000fe40008000000 */
[----:B------:R-:W-:Y:S01]  /*1320*/  UMOV UR18, UR19 ;  /* 0x0000001300127c82 */ /* 0x000fe20008000000 */
[----:B------:R-:W-:Y:S02]  /*1330*/  @UP0 USHF.R.U32.HI UR5, URZ, UR4, UR10 ;  /* 0x00000004ff050299 */ /* 0x000fe4000801160a */
[----:B------:R-:W-:Y:S02]  /*1340*/  UIMAD.WIDE.U32 UR22, UR21, UR15, URZ ;  /* 0x0000000f151672a5 */ /* 0x000fe4000f8e00ff */
[----:B------:R-:W-:-:S02]  /*1350*/  UIMAD.WIDE.U32 UR10, UR5, UR8, URZ ;  /* 0x00000008050a72a5 */ /* 0x000fc4000f8e00ff */
[----:B------:R-:W-:Y:S02]  /*1360*/  @UP1 USHF.R.U32.HI UR6, URZ, UR13, UR18 ;  /* 0x0000000dff061299 */ /* 0x000fe40008011612 */
[----:B------:R-:W-:Y:S02]  /*1370*/  UIMAD.WIDE.U32 UR16, UR20, UR12, URZ ;  /* 0x0000000c141072a5 */ /* 0x000fe4000f8e00ff */
[----:B------:R-:W-:Y:S01]  /*1380*/  UIMAD.WIDE.U32 UR18, UR6, UR8, URZ ;  /* 0x00000008061272a5 */ /* 0x000fe2000f8e00ff */
[----:B------:R-:W-:Y:S01]  /*1390*/  UMOV UR22, UR23 ;  /* 0x0000001700167c82 */ /* 0x000fe20008000000 */
[----:B------:R-:W-:Y:S01]  /*13a0*/  UMOV UR10, UR11 ;  /* 0x0000000b000a7c82 */ /* 0x000fe20008000000 */
[----:B------:R-:W-:Y:S02]  /*13b0*/  USHF.R.U32.HI UR22, URZ, UR4, UR22 ;  /* 0x00000004ff167299 */ /* 0x000fe40008011616 */
[----:B------:R-:W-:Y:S02]  /*13c0*/  @UP2 USHF.R.U32.HI UR5, URZ, UR9, UR10 ;  /* 0x00000009ff052299 */ /* 0x000fe4000801160a */
[----:B------:R-:W-:Y:S01]  /*13d0*/  UMOV UR7, UR19 ;  /* 0x0000001300077c82 */ /* 0x000fe20008000000 */
[----:B------:R-:W-:Y:S01]  /*13e0*/  UMOV UR16, UR17 ;  /* 0x0000001100107c82 */ /* 0x000fe20008000000 */
[----:B------:R-:W-:-:S02]  /*13f0*/  @UP2 USHF.R.U32.HI UR6, URZ, UR9, UR7 ;  /* 0x00000009ff062299 */ /* 0x000fc40008011607 */
[----:B------:R-:W-:Y:S02]  /*1400*/  USHF.R.U32.HI UR13, URZ, UR13, UR16 ;  /* 0x0000000dff0d7299 */ /* 0x000fe40008011610 */
[----:B------:R-:W-:Y:S02]  /*1410*/  USEL UR4, UR21, UR22, !UP0 ;  /* 0x0000001615047287 */ /* 0x000fe4000c000000 */
[----:B------:R-:W-:Y:S02]  /*1420*/  UIMAD UR7, UR5, UR25, URZ ;  /* 0x00000019050772a4 */ /* 0x000fe4000f8e02ff */
[----:B------:R-:W-:Y:S02]  /*1430*/  USEL UR5, UR20, UR13, !UP1 ;  /* 0x0000000d14057287 */ /* 0x000fe4000c800000 */
[----:B------:R-:W-:Y:S02]  /*1440*/  UIMAD UR12, UR6, UR25, URZ ;  /* 0x00000019060c72a4 */ /* 0x000fe4000f8e02ff */
[----:B------:R-:W-:-:S02]  /*1450*/  UISETP.GE.AND UP0, UPT, UR4, UR7, UPT ;  /* 0x000000070400728c */ /* 0x000fc4000bf06270 */
[----:B------:R-:W-:Y:S02]  /*1460*/  UIMAD.WIDE.U32 UR10, UR4, UR8, URZ ;  /* 0x00000008040a72a5 */ /* 0x000fe4000f8e00ff */
[----:B------:R-:W-:Y:S02]  /*1470*/  UISETP.GE.OR UP0, UPT, UR5, UR12, UP0 ;  /* 0x0000000c0500728c */ /* 0x000fe40008706670 */
[----:B------:R-:W-:Y:S02]  /*1480*/  UIMAD.WIDE.U32 UR12, UR5, UR8, URZ ;  /* 0x00000008050c72a5 */ /* 0x000fe4000f8e00ff */
[----:B------:R-:W-:Y:S01]  /*1490*/  UIADD3 UR10, UPT, UPT, -UR4, URZ, URZ ;  /* 0x000000ff040a7290 */ /* 0x000fe2000fffe1ff */
[----:B------:R-:W-:Y:S01]  /*14a0*/  UMOV UR8, UR11 ;  /* 0x0000000b00087c82 */ /* 0x000fe20008000000 */
[----:B------:R-:W-:Y:S02]  /*14b0*/  UIADD3 UR11, UPT, UPT, -UR5, URZ, URZ ;  /* 0x000000ff050b7290 */ /* 0x000fe4000fffe1ff */
[----:B------:R-:W-:-:S03]  /*14c0*/  USHF.R.U32.HI UR8, URZ, UR9, UR8 ;  /* 0x00000009ff087299 */ /* 0x000fc60008011608 */
[----:B------:R-:W-:Y:S01]  /*14d0*/  @!UP0 UMOV UR7, UR13 ;  /* 0x0000000d00078c82 */ /* 0x000fe20008000000 */
[----:B------:R-:W-:Y:S02]  /*14e0*/  UIMAD UR21, UR14, UR10, UR21 ;  /* 0x0000000a0e1572a4 */ /* 0x000fe4000f8e0215 */
[----:B------:R-:W-:Y:S02]  /*14f0*/  USEL UR8, UR4, UR8, !UP2 ;  /* 0x0000000804087287 */ /* 0x000fe4000d000000 */
[----:B------:R-:W-:Y:S02]  /*1500*/  @!UP0 USHF.R.U32.HI UR7, URZ, UR9, UR7 ;  /* 0x00000009ff078299 */ /* 0x000fe40008011607 */
[----:B------:R-:W-:Y:S02]  /*1510*/  UIADD3 UR9, UPT, UPT, -UR8, URZ, URZ ;  /* 0x000000ff08097290 */ /* 0x000fe4000fffe1ff */
[----:B------:R-:W-:Y:S02]  /*1520*/  @!UP0 USEL UR7, UR5, UR7, !UP2 ;  /* 0x0000000705078287 */ /* 0x000fe4000d000000 */
[----:B------:R-:W-:-:S02]  /*1530*/  UIMAD UR9, UR25, UR9, UR4 ;  /* 0x00000009190972a4 */ /* 0x000fc4000f8e0204 */
[----:B------:R-:W-:Y:S02]  /*1540*/  @!UP0 UIADD3 UR8, UPT, UPT, UR8, -UR7, URZ ;  /* 0x8000000708088290 */ /* 0x000fe4000fffe0ff */
[----:B------:R-:W-:Y:S02]  /*1550*/  @!UP0 UIMAD UR6, UR9, UR6, UR7 ;  /* 0x00000006090682a4 */ /* 0x000fe4000f8e0207 */
[----:B------:R-:W-:Y:S02]  /*1560*/  @!UP0 UIMAD UR4, UR8, UR25, UR5 ;  /* 0x00000019080482a4 */ /* 0x000fe4000f8e0205 */
[----:B------:R-:W-:Y:S02]  /*1570*/  UIMAD UR20, UR26, UR11, UR20 ;  /* 0x0000000b1a1472a4 */ /* 0x000fe4000f8e0214 */
[----:B------:R-:W-:Y:S01]  /*1580*/  UIMAD UR21, UR4, UR14, UR21 ;  /* 0x0000000e041572a4 */ /* 0x000fe2000f8e0215 */
[----:B------:R-:W-:Y:S02]  /*1590*/  @!UP0 UMOV UR5, UR6 ;  /* 0x0000000600058c82 */ /* 0x000fe40008000000 */
[----:B------:R-:W-:-:S12]  /*15a0*/  UIMAD UR20, UR5, UR26, UR20 ;  /* 0x0000001a051472a4 */ /* 0x000fd8000f8e0214 */
.L_x_18:
[----:B------:R-:W-:Y:S02]  /*15b0*/  UISETP.NE.AND UP0, UPT, UR27, 0x1, UPT ;  /* 0x000000011b00788c */ /* 0x000fe4000bf05270 */
[----:B------:R-:W-:Y:S02]  /*15c0*/  ULOP3.LUT UR53, UR53, 0xffff, URZ, 0xc0, !UPT ;  /* 0x0000ffff35357892 */ /* 0x000fe4000f8ec0ff */
[----:B------:R-:W-:Y:S02]  /*15d0*/  ULOP3.LUT UR45, UR45, 0xffff, URZ, 0xc0, !UPT ;  /* 0x0000ffff2d2d7892 */ /* 0x000fe4000f8ec0ff */
[----:B------:R-:W-:Y:S02]  /*15e0*/  ULOP3.LUT UR59, UR58, 0x2000, URZ, 0xc0, !UPT ;  /* 0x000020003a3b7892 */ /* 0x000fe4000f8ec0ff */
[----:B------:R-:W-:Y:S02]  /*15f0*/  UISETP.NE.AND UP1, UPT, UR24, 0x2, UPT ;  /* 0x000000021800788c */ /* 0x000fe4000bf25270 */
[----:B------:R-:W-:-:S02]  /*1600*/  ULOP3.LUT UR61, UR61, 0x1, URZ, 0xc0, !UPT ;  /* 0x000000013d3d7892 */ /* 0x000fc4000f8ec0ff */
[----:B------:R-:W-:Y:S02]  /*1610*/  ULOP3.LUT UR58, UR58, 0x1000, URZ, 0xc0, !UPT ;  /* 0x000010003a3a7892 */ /* 0x000fe4000f8ec0ff */
[----:B------:R-:W-:Y:S02]  /*1620*/  ULOP3.LUT UR65, UR65, 0x200, URZ, 0xc0, !UPT ;  /* 0x0000020041417892 */ /* 0x000fe4000f8ec0ff */
[----:B------:R-:W-:Y:S02]  /*1630*/  ULOP3.LUT UR38, UR38, 0x200, URZ, 0xc0, !UPT ;  /* 0x0000020026267892 */ /* 0x000fe4000f8ec0ff */
[----:B------:R-:W-:Y:S02]  /*1640*/  USHF.L.U32 UR53, UR29, UR53, URZ ;  /* 0x000000351d357299 */ /* 0x000fe400080006ff */
[----:B------:R-:W-:Y:S01]  /*1650*/  USHF.L.U32 UR45, UR28, UR45, URZ ;  /* 0x0000002d1c2d7299 */ /* 0x000fe200080006ff */
[----:B------:R-:W-:Y:S11]  /*1660*/  BRA.U UP0, `(.L_x_19) ;  /* 0x0000000100447547 */ /* 0x000ff6000b800000 */
[----:B------:R-:W2:Y:S01]  /*1670*/  LDCU.128 UR8, c[0x0][0xf10] ;  /* 0x0001e200ff0877ac */ /* 0x000ea20008000c00 */
[----:B------:R-:W3:Y:S01]  /*1680*/  LDCU UR12, c[0x0][0xf0c] ;  /* 0x0001e180ff0c77ac */ /* 0x000ee20008000800 */
[----:B------:R-:W4:Y:S01]  /*1690*/  LDCU UR13, c[0x0][0xf20] ;  /* 0x0001e400ff0d77ac */ /* 0x000f220008000800 */
[----:B--2---:R-:W-:Y:S02]  /*16a0*/  UIMAD.WIDE.U32 UR6, UR20, UR8, URZ ;  /* 0x00000008140672a5 */ /* 0x004fe4000f8e00ff */
[----:B------:R-:W-:Y:S02]  /*16b0*/  UIMAD.WIDE.U32 UR4, UR21, UR11, URZ ;  /* 0x0000000b150472a5 */ /* 0x000fe4000f8e00ff */
[----:B---3--:R-:W-:Y:S02]  /*16c0*/  UISETP.NE.AND UP2, UPT, UR12, 0x1, UPT ;  /* 0x000000010c00788c */ /* 0x008fe4000bf45270 */
[----:B------:R-:W-:Y:S01]  /*16d0*/  UISETP.NE.AND UP0, UPT, UR10, 0x1, UPT ;  /* 0x000000010a00788c */ /* 0x000fe2000bf05270 */
[----:B------:R-:W-:-:S02]  /*16e0*/  UMOV UR6, UR7 ;  /* 0x0000000700067c82 */ /* 0x000fc40008000000 */
[----:B------:R-:W-:Y:S01]  /*16f0*/  UMOV UR4, UR5 ;  /* 0x0000000500047c82 */ /* 0x000fe20008000000 */
[----:B------:R-:W-:Y:S02]  /*1700*/  USHF.R.U32.HI UR9, URZ, UR9, UR6 ;  /* 0x00000009ff097299 */ /* 0x000fe40008011606 */
[----:B----4-:R-:W-:Y:S02]  /*1710*/  USHF.R.U32.HI UR4, URZ, UR13, UR4 ;  /* 0x0000000dff047299 */ /* 0x010fe40008011604 */
[----:B------:R-:W-:Y:S02]  /*1720*/  USEL UR5, UR20, UR9, !UP2 ;  /* 0x0000000914057287 */ /* 0x000fe4000d000000 */
[----:B------:R-:W-:-:S04]  /*1730*/  USEL UR4, UR21, UR4, !UP0 ;  /* 0x0000000415047287 */ /* 0x000fc8000c000000 */
[----:B------:R-:W-:Y:S02]  /*1740*/  UIADD3 UR6, UPT, UPT, UR5, -UR4, URZ ;  /* 0x8000000405067290 */ /* 0x000fe4000fffe0ff */
[----:B------:R-:W-:Y:S02]  /*1750*/  UIADD3 UR4, UPT, UPT, -UR5, UR4, URZ ;  /* 0x0000000405047290 */ /* 0x000fe4000fffe1ff */
[----:B------:R-:W-:Y:S02]  /*1760*/  UIMAD UR21, UR6, UR10, UR21 ;  /* 0x0000000a061572a4 */ /* 0x000fe4000f8e0215 */
[----:B------:R-:W-:-:S12]  /*1770*/  UIMAD UR20, UR4, UR12, UR20 ;  /* 0x0000000c041472a4 */ /* 0x000fd8000f8e0214 */
.L_x_19:
[----:B------:R-:W-:Y:S05]  /*1780*/  BRA.U !UP5, `(.L_x_20) ;  /* 0x000000010d0c7547 */ /* 0x000fea000b800000 */
[----:B------:R-:W-:Y:S01]  /*1790*/  UCGABAR_WAIT ;  /* 0x0000000000007dc7 */ /* 0x000fe20008000000 */
[----:B------:R-:W-:Y:S01]  /*17a0*/  CCTL.IVALL ;  /* 0x00000000ff00798f */ /* 0x000fe20002000000 */
[----:B------:R-:W-:Y:S05]  /*17b0*/  BRA `(.L_x_21) ;  /* 0x0000000000047947 */ /* 0x000fea0003800000 */
.L_x_20:
[----:B------:R-:W-:Y:S06]  /*17c0*/  BAR.SYNC.DEFER_BLOCKING 0x0 ;  /* 0x0000000000007b1d */ /* 0x000fec0000010000 */
.L_x_21:
[----:B------:R-:W-:Y:S05]  /*17d0*/  BRA.U UP1, `(.L_x_22) ;  /* 0x0000001901087547 */ /* 0x000fea000b800000 */
[----:B------:R-:W2:Y:S01]  /*17e0*/  LDCU UR6, c[0x0][0x38c] ;  /* 0x00007180ff0677ac */ /* 0x000ea20008000800 */
[----:B------:R-:W-:Y:S01]  /*17f0*/  PLOP3.LUT P2, PT, PT, PT, UP3, 0x80, 0x8 ;  /* 0x000000000008781c */ /* 0x000fe20003f4f038 */
[----:B------:R-:W-:Y:S01]  /*1800*/  IMAD.MOV.U32 R12, RZ, RZ, 0x1 ;  /* 0x00000001ff0c7424 */ /* 0x000fe200078e00ff */
[----:B------:R-:W-:Y:S01]  /*1810*/  ISETP.EQ.OR P3, PT, R2, RZ, P4 ;  /* 0x000000ff0200720c */ /* 0x000fe20002762670 */
[----:B------:R-:W-:Y:S01]  /*1820*/  UISETP.NE.AND UP1, UPT, UR24, URZ, UPT ;  /* 0x000000ff1800728c */ /* 0x000fe2000bf25270 */
[----:B------:R-:W-:Y:S02]  /*1830*/  PLOP3.LUT P2, PT, P2, PT, PT, 0x8, 0x80 ;  /* 0x000000000080781c */ /* 0x000fe4000174e170 */
[----:B------:R-:W-:Y:S01]  /*1840*/  CS2R R10, SRZ ;  /* 0x00000000000a7805 */ /* 0x000fe2000001ff00 */
[----:B------:R-:W-:Y:S01]  /*1850*/  IMAD.MOV.U32 R9, RZ, RZ, RZ ;  /* 0x000000ffff097224 */ /* 0x000fe200078e00ff */
[----:B------:R-:W3:Y:S01]  /*1860*/  LDCU UR70, c[0x0][0x370] ;  /* 0x00006e00ff4677ac */ /* 0x000ee20008000800 */
[----:B------:R-:W-:Y:S01]  /*1870*/  IMAD.MOV.U32 R8, RZ, RZ, 0x1 ;  /* 0x00000001ff087424 */ /* 0x000fe200078e00ff */
[----:B------:R-:W4:Y:S01]  /*1880*/  LDCU.64 UR56, c[0x0][0x348] ;  /* 0x00006900ff3877ac */ /* 0x000f220008000a00 */
[----:B------:R-:W1:Y:S01]  /*1890*/  LDCU UR69, c[0x0][0x374] ;  /* 0x00006e80ff4577ac */ /* 0x000e620008000800 */
[----:B--2---:R-:W-:-:S02]  /*18a0*/  UIADD3 UR5, UPT, UPT, UR6, 0xff, URZ ;  /* 0x000000ff06057890 */ /* 0x004fc4000fffe0ff */
[----:B------:R-:W-:Y:S02]  /*18b0*/  UIADD3 UR75, UPT, UPT, UR6, 0x1fe, URZ ;  /* 0x000001fe064b7890 */ /* 0x000fe4000fffe0ff */
[----:B------:R-:W-:Y:S02]  /*18c0*/  USHF.R.S32.HI UR4, URZ, 0x1f, UR5 ;  /* 0x0000001fff047899 */ /* 0x000fe40008011405 */
[----:B------:R-:W-:Y:S02]  /*18d0*/  USEL UR64, UR64, 0x2, UP1 ;  /* 0x0000000240407887 */ /* 0x000fe40008800000 */
[----:B------:R-:W-:Y:S01]  /*18e0*/  ULEA.HI UR4, UR4, UR5, URZ, 0x8 ;  /* 0x0000000504047291 */ /* 0x000fe2000f8f40ff */
[----:B------:R-:W-:-:S03]  /*18f0*/  UMOV UR29, URZ ;  /* 0x000000ff001d7c82 */ /* 0x000fc60008000000 */
[----:B------:R-:W-:Y:S02]  /*1900*/  USHF.R.S32.HI UR72, URZ, 0x8, UR4 ;  /* 0x00000008ff487899 */ /* 0x000fe40008011404 */
[----:B------:R-:W-:Y:S02]  /*1910*/  UIADD3 UR4, UPT, UPT, UR6, -0x1, URZ ;  /* 0xffffffff06047890 */ /* 0x000fe4000fffe0ff */
[----:B------:R-:W-:Y:S02]  /*1920*/  UISETP.LT.U32.AND UP0, UPT, UR72, 0x4, UPT ;  /* 0x000000044800788c */ /* 0x000fe4000bf01070 */
[----:B------:R-:W-:Y:S02]  /*1930*/  UISETP.GE.U32.AND UP2, UPT, UR4, -0x1ff, UPT ;  /* 0xfffffe010400788c */ /* 0x000fe4000bf46070 */
[----:B------:R-:W-:-:S04]  /*1940*/  USEL UR71, UR72, 0x4, UP0 ;  /* 0x0000000448477887 */ /* 0x000fc80008000000 */
[----:B------:R-:W-:Y:S02]  /*1950*/  UIADD3 UR60, UPT, UPT, UR71, -0x1, URZ ;  /* 0xffffffff473c7890 */ /* 0x000fe4000fffe0ff */
[----:B------:R-:W-:-:S03]  /*1960*/  UIADD3 UR73, UPT, UPT, UR72, -UR71, URZ ;  /* 0x8000004748497290 */ /* 0x000fc6000fffe0ff */
[----:B------:R-:W-:-:S04]  /*1970*/  @UP2 UIADD3 UR60, UPT, UPT, UR71, URZ, URZ ;  /* 0x000000ff473c2290 */ /* 0x000fc8000fffe0ff */
[----:B-1-34-:R-:W-:-:S12]  /*1980*/  UIADD3 UR60, UPT, UPT, UR60, 0x1, URZ ;  /* 0x000000013c3c7890 */ /* 0x01afd8000fffe0ff */
.L_x_46:
[----:B------:R-:W-:Y:S01]  /*1990*/  UISETP.NE.AND UP0, UPT, UR68, URZ, UPT ;  /* 0x000000ff4400728c */ /* 0x000fe2000bf05270 */
[----:B------:R-:W1:Y:S08]  /*19a0*/  S2UR UR68, SR_CgaCtaId ;  /* 0x00000000004479c3 */ /* 0x000e700000008800 */
[----:B---3--:R-:W-:Y:S05]  /*19b0*/  BRA.U UP0, `(.L_x_23) ;  /* 0x0000000100347547 */ /* 0x008fea000b800000 */
[----:B------:R-:W2:Y:S01]  /*19c0*/  S2R R0, SR_CgaCtaId ;  /* 0x0000000000007919 */ /* 0x000ea20000008800 */
[----:B------:R-:W-:-:S04]  /*19d0*/  MOV R2, 0x400 ;  /* 0x0000040000027802 */ /* 0x000fc80000000f00 */
[----:B--2---:R-:W-:Y:S02]  /*19e0*/  LEA R0, R0, R2, 0x18 ;  /* 0x0000000200007211 */ /* 0x004fe400078ec0ff */
[----:B------:R-:W-:-:S03]  /*19f0*/  SHF.L.U32 R2, R8, 0x1f, RZ ;  /* 0x0000001f08027819 */ /* 0x000fc600000006ff */
[----:B------:R-:W-:-:S04]  /*1a00*/  IMAD R0, R9, 0x8, R0 ;  /* 0x0000000809007824 */ /* 0x000fc800078e0200 */
[----:B------:R-:W2:Y:S02]  /*1a10*/  SYNCS.PHASECHK.TRANS64.TRYWAIT P0, [R0+URZ+0xd0], R2 ;  /* 0x0000d002000075a7 */ /* 0x000ea400080011ff */
[----:B--2---:R-:W-:Y:S05]  /*1a20*/  @!P0 BRA `(.L_x_24) ;  /* 0x000000a0006c8947 */ /* 0x004fea0003800000 */
.L_x_156:
[----:B------:R-:W-:Y:S01]  /*1a30*/  VIADD R9, R9, 0x1 ;  /* 0x0000000109097836 */ /* 0x000fe20000000000 */
[----:B------:R2:W-:Y:S04]  /*1a40*/  SYNCS.ARRIVE.TRANS64.A1T0 RZ, [R0+URZ+0xc0], RZ ;  /* 0x0000c0ff00ff79a7 */ /* 0x0005e800081000ff */
[----:B------:R-:W-:-:S04]  /*1a50*/  ISETP.NE.AND P0, PT, R9, 0x2, PT ;  /* 0x000000020900780c */ /* 0x000fc80003f05270 */
[----:B------:R-:W-:Y:S02]  /*1a60*/  SEL R9, R9, RZ, P0 ;  /* 0x000000ff09097207 */ /* 0x000fe40000000000 */
[----:B--2---:R-:W-:-:S04]  /*1a70*/  SEL R0, RZ, 0x1, P0 ;  /* 0x00000001ff007807 */ /* 0x004fc80000000000 */
[----:B------:R-:W-:-:S07]  /*1a80*/  LOP3.LUT R8, R8, R0, RZ, 0x3c, !PT ;  /* 0x0000000008087212 */ /* 0x000fce00078e3cff */
.L_x_23:
[----:B------:R-:W-:Y:S01]  /*1a90*/  UMOV UR7, 0x400 ;  /* 0x0000040000077882 */ /* 0x000fe20000000000 */
[----:B------:R-:W-:Y:S01]  /*1aa0*/  SHF.L.U32 R0, R12, 0x1f, RZ ;  /* 0x0000001f0c007819 */ /* 0x000fe200000006ff */
[----:B-1----:R-:W-:Y:S02]  /*1ab0*/  ULEA UR7, UR68, UR7, 0x18 ;  /* 0x0000000744077291 */ /* 0x002fe4000f8ec0ff */
[----:B------:R-:W-:Y:S02]  /*1ac0*/  UISETP.GE.U32.AND UP0, UPT, UR75, 0x1ff, UPT ;  /* 0x000001ff4b00788c */ /* 0x000fe4000bf06070 */
[----:B------:R-:W-:Y:S02]  /*1ad0*/  ULEA UR4, UR29, UR7, 0x3 ;  /* 0x000000071d047291 */ /* 0x000fe4000f8e18ff */
[----:B------:R-:W-:Y:S02]  /*1ae0*/  ULEA UR51, UR20, UR61, 0x1 ;  /* 0x0000003d14337291 */ /* 0x000fe4000f8e08ff */
[----:B------:R-:W-:-:S02]  /*1af0*/  ULEA UR35, UR21, UR74, 0x1 ;  /* 0x0000004a15237291 */ /* 0x000fc4000f8e08ff */
[----:B------:R-:W-:Y:S02]  /*1b00*/  ULEA.HI UR12, UR21, UR21, URZ, 0x1 ;  /* 0x00000015150c7291 */ /* 0x000fe4000f8f08ff */
[----:B------:R-:W-:Y:S01]  /*1b10*/  USHF.L.U32 UR51, UR51, 0x6, URZ ;  /* 0x0000000633337899 */ /* 0x000fe200080006ff */
[----:B------:R1:W2:Y:S01]  /*1b20*/  SYNCS.PHASECHK.TRANS64.TRYWAIT P1, [UR4+0x20], R0 ;  /* 0x00002000ff0075a7 */ /* 0x0002a20008021104 */
[----:B------:R-:W-:Y:S02]  /*1b30*/  USHF.L.U32 UR35, UR35, 0x5, URZ ;  /* 0x0000000523237899 */ /* 0x000fe400080006ff */
[----:B------:R-:W-:Y:S01]  /*1b40*/  USHF.R.S32.HI UR12, URZ, 0x1, UR12 ;  /* 0x00000001ff0c7899 */ /* 0x000fe2000801140c */
[----:B------:R-:W-:Y:S01]  /*1b50*/  UMOV UR14, URZ ;  /* 0x000000ff000e7c82 */ /* 0x000fe20008000000 */
[----:B------:R-:W-:Y:S10]  /*1b60*/  BRA.U !UP0, `(.L_x_25) ;  /* 0x00000005085c7547 */ /* 0x000ff4000b800000 */
[----:B------:R-:W-:Y:S01]  /*1b70*/  UMOV UR6, URZ ;  /* 0x000000ff00067c82 */ /* 0x000fe20008000000 */
[----:B------:R-:W-:-:S05]  /*1b80*/  UMOV UR5, UR29 ;  /* 0x0000001d00057c82 */ /* 0x000fca0008000000 */
.L_x_33:
[----:B------:R-:W-:Y:S01]  /*1b90*/  ULEA UR49, UR5, UR7, 0x3 ;  /* 0x0000000705317291 */ /* 0x000fe2000f8e18ff */
[----:B--2---:R-:W-:Y:S01]  /*1ba0*/  @!P4 MOV R2, 0xc800 ;  /* 0x0000c8000002c802 */ /* 0x004fe20000000f00 */
[----:B--23--:R-:W-:Y:S10]  /*1bb0*/  @P1 BRA `(.L_x_26) ;  /* 0x00000000000c1947 */ /* 0x00cff40003800000 */
[----:B------:R-:W-:-:S04]  /*1bc0*/  SHF.L.U32 R3, R12, 0x1f, RZ ;  /* 0x0000001f0c037819 */ /* 0x000fc800000006ff */
[----:B------:R-:W2:Y:S02]  /*1bd0*/  SYNCS.PHASECHK.TRANS64.TRYWAIT P0, [UR49+0x20], R3 ;  /* 0x00002003ff0075a7 */ /* 0x000ea40008001131 */
[----:B--2---:R-:W-:Y:S05]  /*1be0*/  @!P0 BRA `(.L_x_27) ;  /* 0x000000a000108947 */ /* 0x004fea0003800000 */
.L_x_26:
[----:B------:R2:W-:Y:S01]  /*1bf0*/  @!P4 SYNCS.ARRIVE.TRANS64 RZ, [UR49], R2 ;  /* 0x00000002ffffc9a7 */ /* 0x0005e20008000031 */
[----:B------:R-:W-:-:S04]  /*1c00*/  ULOP3.LUT UR4, UR64, 0x2, URZ, 0xfc, !UPT ;  /* 0x0000000240047892 */ /* 0x000fc8000f8efcff */
[----:B------:R-:W-:-:S09]  /*1c10*/  UISETP.NE.AND UP0, UPT, UR4, 0x2, UPT ;  /* 0x000000020400788c */ /* 0x000fd2000bf05270 */
[----:B------:R-:W-:Y:S05]  /*1c20*/  BRA.U UP0, `(.L_x_28) ;  /* 0x0000000100047547 */ /* 0x000fea000b800000 */
[----:B------:R-:W-:Y:S05]  /*1c30*/  BPT.TRAP 0x1 ;  /* 0x000000040000795c */ /* 0x000fea0000300000 */
.L_x_28:
[----:B------:R-:W-:Y:S04]  /*1c40*/  BSSY.RECONVERGENT B0, `(.L_x_29) ;  /* 0x0000003000007945 */ /* 0x000fe80003800200 */
[----:B------:R-:W-:Y:S05]  /*1c50*/  @P3 BRA `(.L_x_30) ;  /* 0x0000000000043947 */ /* 0x000fea0003800000 */
[----:B------:R-:W-:Y:S05]  /*1c60*/  BPT.TRAP 0x1 ;  /* 0x000000040000795c */ /* 0x000fea0000300000 */
.L_x_30:
[----:B------:R-:W-:Y:S05]  /*1c70*/  BSYNC.RECONVERGENT B0 ;  /* 0x0000000000007941 */ /* 0x000fea0003800200 */
.L_x_29:
[----:B------:R-:W-:Y:S01]  /*1c80*/  UIADD3 UR4, UPT, UPT, UR5, 0x1, URZ ;  /* 0x0000000105047890 */ /* 0x000fe2000fffe0ff */
[----:B------:R-:W-:Y:S01]  /*1c90*/  BSSY.RECONVERGENT B0, `(.L_x_31) ;  /* 0x000003f000007945 */ /* 0x000fe20003800200 */
[----:B------:R-:W-:Y:S02]  /*1ca0*/  ELECT P0, URZ, PT ;  /* 0x0000000000ff782f */ /* 0x000fe40003800000 */
[----:B------:R-:W-:-:S04]  /*1cb0*/  UISETP.NE.AND UP0, UPT, UR4, 0x4, UPT ;  /* 0x000000040400788c */ /* 0x000fc8000bf05270 */
[----:B------:R-:W-:Y:S02]  /*1cc0*/  USEL UR8, URZ, 0x1, UP0 ;  /* 0x00000001ff087887 */ /* 0x000fe40008000000 */
[----:B------:R-:W-:-:S04]  /*1cd0*/  USEL UR29, UR4, URZ, UP0 ;  /* 0x000000ff041d7287 */ /* 0x000fc80008000000 */
[----:B------:R-:W-:Y:S01]  /*1ce0*/  ULEA UR4, UR29, UR7, 0x3 ;  /* 0x000000071d047291 */ /* 0x000fe2000f8e18ff */
[----:B------:R-:W-:-:S04]  /*1cf0*/  LOP3.LUT R12, R12, UR8, RZ, 0x3c, !PT ;  /* 0x000000080c0c7c12 */ /* 0x000fc8000f8e3cff */
[----:B-1----:R-:W-:-:S04]  /*1d00*/  SHF.L.U32 R0, R12, 0x1f, RZ ;  /* 0x0000001f0c007819 */ /* 0x002fc800000006ff */
[----:B------:R1:W3:Y:S01]  /*1d10*/  SYNCS.PHASECHK.TRANS64.TRYWAIT P1, [UR4+0x20], R0 ;  /* 0x00002000ff0075a7 */ /* 0x0002e20008021104 */
[----:B------:R-:W-:Y:S05]  /*1d20*/  @!P0 BRA `(.L_x_32) ;  /* 0x0000000000d48947 */ /* 0x000fea0003800000 */
[----:B------:R-:W-:Y:S02]  /*1d30*/  ULEA UR40, UR5, UR59, 0xf ;  /* 0x0000003b05287291 */ /* 0x000fe4000f8e78ff */
[----:B------:R-:W-:Y:S02]  /*1d40*/  UIADD3 UR8, UP3, UPT, UR56, 0x80, URZ ;  /* 0x0000008038087890 */ /* 0x000fe4000ff7e0ff */
[----:B------:R-:W-:Y:S02]  /*1d50*/  UIADD3 UR40, UPT, UPT, UR7, UR40, URZ ;  /* 0x0000002807287290 */ /* 0x000fe4000fffe0ff */
[----:B------:R-:W-:Y:S02]  /*1d60*/  USHF.L.U32 UR50, UR6, 0x8, URZ ;  /* 0x0000000806327899 */ /* 0x000fe400080006ff */
[----:B------:R-:W-:Y:S02]  /*1d70*/  ULEA UR24, UR5, UR58, 0xe ;  /* 0x0000003a05187291 */ /* 0x000fe4000f8e70ff */
[----:B------:R-:W-:-:S02]  /*1d80*/  UIADD3.X UR9, UPT, UPT, URZ, UR57, URZ, UP3, !UPT ;  /* 0x00000039ff097290 */ /* 0x000fc40009ffe4ff */
[----:B------:R-:W-:Y:S02]  /*1d90*/  UIADD3 UR48, UPT, UPT, UR40, 0x3300, URZ ;  /* 0x0000330028307890 */ /* 0x000fe4000fffe0ff */
[----:B------:R-:W-:Y:S02]  /*1da0*/  UPRMT UR37, URZ, 0x5410, UR53 ;  /* 0x00005410ff257896 */ /* 0x000fe40008000035 */
[----:B------:R-:W-:Y:S02]  /*1db0*/  UIADD3 UR42, UPT, UPT, UR50, 0x80, URZ ;  /* 0x00000080322a7890 */ /* 0x000fe4000fffe0ff */
[----:B------:R-:W-:Y:S02]  /*1dc0*/  UIADD3 UR40, UPT, UPT, UR40, 0x7300, URZ ;  /* 0x0000730028287890 */ /* 0x000fe4000fffe0ff */
[----:B------:R-:W-:Y:S02]  /*1dd0*/  USHF.L.U32 UR4, UR5, 0xa, URZ ;  /* 0x0000000a05047899 */ /* 0x000fe400080006ff */
[----:B------:R-:W-:-:S02]  /*1de0*/  UIADD3 UR14, UP2, UPT, UR56, 0x180, URZ ;  /* 0x00000180380e7890 */ /* 0x000fc4000ff5e0ff */
[----:B------:R-:W-:Y:S02]  /*1df0*/  UIADD3 UR24, UPT, UPT, UR7, UR24, URZ ;  /* 0x0000001807187290 */ /* 0x000fe4000fffe0ff */
[----:B------:R-:W-:Y:S02]  /*1e00*/  USHF.L.U32 UR11, UR6, 0x1, URZ ;  /* 0x00000001060b7899 */ /* 0x000fe400080006ff */
[----:B------:R-:W-:Y:S02]  /*1e10*/  UIADD3 UR30, UP1, UPT, UR56, 0x280, URZ ;  /* 0x00000280381e7890 */ /* 0x000fe4000ff3e0ff */
[----:B------:R-:W-:Y:S01]  /*1e20*/  ULOP3.LUT UR16, UR65, UR4, URZ, 0xfc, !UPT ;  /* 0x0000000441107292 */ /* 0x000fe2000f8efcff */
[----:B------:R-:W-:Y:S01]  /*1e30*/  UMOV UR46, 0x0 ;  /* 0x00000000002e7882 */ /* 0x000fe20000000000 */
[----:B------:R-:W-:Y:S01]  /*1e40*/  UMOV UR47, 0x10000000 ;  /* 0x10000000002f7882 */ /* 0x000fe20000000000 */
[----:B------:R-:W-:Y:S01]  /*1e50*/  UIADD3 UR22, UP0, UPT, UR56, 0x380, URZ ;  /* 0x0000038038167890 */ /* 0x000fe2000ff1e0ff */
[----:B------:R-:W-:Y:S01]  /*1e60*/  UTMALDG.3D.MULTICAST [UR48], [UR8], UR37, desc[UR46] ;  /* 0x00002e30080073b4 */ /* 0x000fe20008011825 */
[----:B------:R-:W-:Y:S01]  /*1e70*/  ULOP3.LUT UR10, UR4, UR38, URZ, 0xfc, !UPT ;  /* 0x00000026040a7292 */ /* 0x000fe2000f8efcff */
[----:B------:R-:W-:Y:S01]  /*1e80*/  UMOV UR41, UR49 ;  /* 0x0000003100297c82 */ /* 0x000fe20008000000 */
[----:B------:R-:W-:Y:S01]  /*1e90*/  UMOV UR43, UR51 ;  /* 0x00000033002b7c82 */ /* 0x000fe20008000000 */
[----:B------:R-:W-:Y:S01]  /*1ea0*/  UMOV UR44, UR52 ;  /* 0x00000034002c7c82 */ /* 0x000fe20008000000 */
[----:B------:R-:W-:-:S02]  /*1eb0*/  UIADD3.X UR15, UPT, UPT, URZ, UR57, URZ, UP2, !UPT ;  /* 0x00000039ff0f7290 */ /* 0x000fc400097fe4ff */
[----:B------:R-:W-:Y:S01]  /*1ec0*/  UIADD3 UR32, UPT, UPT, UR24, 0x23300, URZ ;  /* 0x0002330018207890 */ /* 0x000fe2000fffe0ff */
[----:B------:R4:W-:Y:S01]  /*1ed0*/  UTMALDG.3D.MULTICAST [UR40], [UR8], UR37, desc[UR46] ;  /* 0x00002e28080073b4 */ /* 0x0009e20008011825 */
[----:B------:R-:W-:Y:S02]  /*1ee0*/  UPRMT UR4, URZ, 0x5410, UR45 ;  /* 0x00005410ff047896 */ /* 0x000fe4000800002d */
[----:B------:R-:W-:Y:S02]  /*1ef0*/  UIADD3 UR24, UPT, UPT, UR24, 0x25300, URZ ;  /* 0x0002530018187890 */ /* 0x000fe4000fffe0ff */
[----:B------:R-:W-:Y:S02]  /*1f00*/  UIADD3.X UR31, UPT, UPT, URZ, UR57, URZ, UP1, !UPT ;  /* 0x00000039ff1f7290 */ /* 0x000fe40008ffe4ff */
[----:B------:R-:W-:Y:S02]  /*1f10*/  ULOP3.LUT UR19, UR11, UR61, URZ, 0xfc, !UPT ;  /* 0x0000003d0b137292 */ /* 0x000fe4000f8efcff */
[----:B------:R-:W-:-:S02]  /*1f20*/  UIADD3 UR16, UPT, UPT, UR7, 0x33300, UR16 ;  /* 0x0003330007107890 */ /* 0x000fc4000fffe010 */
[----:B------:R-:W-:Y:S02]  /*1f30*/  ULEA.HI UR11, UR38, UR11, URZ, 0x17 ;  /* 0x0000000b260b7291 */ /* 0x000fe4000f8fb8ff */
[----:B------:R-:W-:Y:S01]  /*1f40*/  UIADD3.X UR23, UPT, UPT, URZ, UR57, URZ, UP0, !UPT ;  /* 0x00000039ff177290 */ /* 0x000fe200087fe4ff */
[----:B------:R-:W-:Y:S01]  /*1f50*/  UMOV UR33, UR49 ;  /* 0x0000003100217c82 */ /* 0x000fe20008000000 */
[----:B------:R-:W-:Y:S01]  /*1f60*/  UMOV UR36, UR52 ;  /* 0x0000003400247c82 */ /* 0x000fe20008000000 */
[----:B------:R-:W-:Y:S01]  /*1f70*/  UMOV UR34, UR50 ;  /* 0x0000003200227c82 */ /* 0x000fe20008000000 */
[----:B------:R-:W-:Y:S01]  /*1f80*/  UMOV UR25, UR49 ;  /* 0x0000003100197c82 */ /* 0x000fe20008000000 */
[----:B------:R-:W-:Y:S01]  /*1f90*/  UMOV UR27, UR35 ;  /* 0x00000023001b7c82 */ /* 0x000fe20008000000 */
[----:B------:R-:W-:Y:S01]  /*1fa0*/  UMOV UR28, UR52 ;  /* 0x00000034001c7c82 */ /* 0x000fe20008000000 */
[----:B------:R-:W-:Y:S01]  /*1fb0*/  UMOV UR18, URZ ;  /* 0x000000ff00127c82 */ /* 0x000fe20008000000 */
[----:B------:R-:W-:Y:S01]  /*1fc0*/  UMOV UR26, UR42 ;  /* 0x0000002a001a7c82 */ /* 0x000fe20008000000 */
[----:B------:R-:W-:Y:S01]  /*1fd0*/  UMOV UR17, UR49 ;  /* 0x0000003100117c82 */ /* 0x000fe20008000000 */
[----:B------:R1:W-:Y:S01]  /*1fe0*/  UTMALDG.3D.MULTICAST [UR32], [UR14], UR4, desc[UR46] ;  /* 0x00002e200e0073b4 */ /* 0x0003e20008011804 */
[----:B------:R-:W-:Y:S01]  /*1ff0*/  UMOV UR21, UR52 ;  /* 0x0000003400157c82 */ /* 0x000fe20008000000 */
[----:B------:R-:W-:Y:S01]  /*2000*/  UMOV UR13, UR52 ;  /* 0x00000034000d7c82 */ /* 0x000fe20008000000 */
[----:B------:R1:W-:Y:S01]  /*2010*/  UTMALDG.3D.MULTICAST [UR24], [UR14], UR4, desc[UR46] ;  /* 0x00002e180e0073b4 */ /* 0x0003e20008011804 */
[----:B------:R1:W-:Y:S01]  /*2020*/  UTMALDG.4D.MULTICAST [UR16], [UR30], UR37, desc[UR46] ;  /* 0x00002e101e0073b4 */ /* 0x0003e20008019825 */
[----:B----4-:R-:W-:Y:S01]  /*2030*/  UIADD3 UR8, UPT, UPT, UR7, 0x34300, UR10 ;  /* 0x0003430007087890 */ /* 0x010fe2000fffe00a */
[----:B------:R-:W-:-:S02]  /*2040*/  UMOV UR9, UR49 ;  /* 0x0000003100097c82 */ /* 0x000fc40008000000 */
[----:B------:R-:W-:-:S06]  /*2050*/  UMOV UR10, UR18 ;  /* 0x00000012000a7c82 */ /* 0x000fcc0008000000 */
[----:B------:R1:W-:Y:S02]  /*2060*/  UTMALDG.4D.MULTICAST [UR8], [UR22], UR4, desc[UR46] ;  /* 0x00002e08160073b4 */ /* 0x0003e40008019804 */
[----:B-1----:R-:W-:Y:S01]  /*2070*/  NOP ;  /* 0x0000000000007918 */ /* 0x002fe20000000000 */
.L_x_32:
[----:B------:R-:W-:Y:S05]  /*2080*/  BSYNC.RECONVERGENT B0 ;  /* 0x0000000000007941 */ /* 0x000fea0003800200 */
.L_x_31:
[----:B------:R-:W-:Y:S01]  /*2090*/  UIADD3 UR6, UPT, UPT, UR6, 0x1, URZ ;  /* 0x0000000106067890 */ /* 0x000fe2000fffe0ff */
[----:B------:R-:W-:Y:S01]  /*20a0*/  UMOV UR5, UR29 ;  /* 0x0000001d00057c82 */ /* 0x000fe20008000000 */
[----:B------:R-:W-:Y:S02]  /*20b0*/  UMOV UR14, UR60 ;  /* 0x0000003c000e7c82 */ /* 0x000fe40008000000 */
[----:B------:R-:W-:-:S09]  /*20c0*/  UISETP.NE.AND UP0, UPT, UR6, UR60, UPT ;  /* 0x0000003c0600728c */ /* 0x000fd2000bf05270 */
[----:B------:R-:W-:Y:S05]  /*20d0*/  BRA.U UP0, `(.L_x_33) ;  /* 0xfffffff900ac7547 */ /* 0x000fea000b83ffff */
.L_x_25:
[----:B------:R-:W-:Y:S01]  /*20e0*/  ULEA UR4, UR29, UR7, 0x3 ;  /* 0x000000071d047291 */ /* 0x000fe2000f8e18ff */
[----:B-1----:R-:W-:Y:S01]  /*20f0*/  SHF.L.U32 R0, R12, 0x1f, RZ ;  /* 0x0000001f0c007819 */ /* 0x002fe200000006ff */
[----:B------:R-:W-:Y:S01]  /*2100*/  @!P2 SYNCS.ARRIVE.TRANS64.A1T0 RZ, [UR7+0x78], RZ ;  /* 0x000078ffffffa9a7 */ /* 0x000fe20008100007 */
[----:B------:R-:W-:-:S06]  /*2110*/  UISETP.GT.AND UP0, UPT, UR72, UR71, UPT ;  /* 0x000000474800728c */ /* 0x000fcc000bf04270 */
[----:B--23--:R1:W2:Y:S03]  /*2120*/  SYNCS.PHASECHK.TRANS64.TRYWAIT P1, [UR4+0x20], R0 ;  /* 0x00002000ff0075a7 */ /* 0x00c2a60008021104 */
[----:B------:R-:W-:Y:S05]  /*2130*/  BRA.U !UP0, `(.L_x_34) ;  /* 0x0000000508587547 */ /* 0x000fea000b800000 */
[----:B------:R-:W-:Y:S01]  /*2140*/  UIADD3 UR15, UPT, UPT, UR73, UR14, URZ ;  /* 0x0000000e490f7290 */ /* 0x000fe2000fffe0ff */
[----:B------:R-:W-:-:S11]  /*2150*/  UMOV UR5, UR29 ;  /* 0x0000001d00057c82 */ /* 0x000fd60008000000 */
.L_x_42:
[----:B------:R-:W-:Y:S01]  /*2160*/  ULEA UR49, UR5, UR7, 0x3 ;  /* 0x0000000705317291 */ /* 0x000fe2000f8e18ff */
[----:B--2---:R-:W-:Y:S01]  /*2170*/  @!P4 MOV R2, 0xc800 ;  /* 0x0000c8000002c802 */ /* 0x004fe20000000f00 */
[----:B--23--:R-:W-:Y:S10]  /*2180*/  @P1 BRA `(.L_x_35) ;  /* 0x00000000000c1947 */ /* 0x00cff40003800000 */
[----:B------:R-:W-:-:S04]  /*2190*/  SHF.L.U32 R3, R12, 0x1f, RZ ;  /* 0x0000001f0c037819 */ /* 0x000fc800000006ff */
[----:B------:R-:W2:Y:S02]  /*21a0*/  SYNCS.PHASECHK.TRANS64.TRYWAIT P0, [UR49+0x20], R3 ;  /* 0x00002003ff0075a7 */ /* 0x000ea40008001131 */
[----:B--2---:R-:W-:Y:S05]  /*21b0*/  @!P0 BRA `(.L_x_36) ;  /* 0x0000009800b48947 */ /* 0x004fea0003800000 */
.L_x_35:
[----:B------:R2:W-:Y:S01]  /*21c0*/  @!P4 SYNCS.ARRIVE.TRANS64 RZ, [UR49], R2 ;  /* 0x00000002ffffc9a7 */ /* 0x0005e20008000031 */
[----:B------:R-:W-:-:S04]  /*21d0*/  ULOP3.LUT UR4, UR64, 0x2, URZ, 0xfc, !UPT ;  /* 0x0000000240047892 */ /* 0x000fc8000f8efcff */
[----:B------:R-:W-:-:S09]  /*21e0*/  UISETP.NE.AND UP0, UPT, UR4, 0x2, UPT ;  /* 0x000000020400788c */ /* 0x000fd2000bf05270 */
[----:B------:R-:W-:Y:S05]  /*21f0*/  BRA.U UP0, `(.L_x_37) ;  /* 0x0000000100047547 */ /* 0x000fea000b800000 */
[----:B------:R-:W-:Y:S05]  /*2200*/  BPT.TRAP 0x1 ;  /* 0x000000040000795c */ /* 0x000fea0000300000 */
.L_x_37:
[----:B------:R-:W-:Y:S04]  /*2210*/  BSSY.RECONVERGENT B0, `(.L_x_38) ;  /* 0x0000003000007945 */ /* 0x000fe80003800200 */
[----:B------:R-:W-:Y:S05]  /*2220*/  @P3 BRA `(.L_x_39) ;  /* 0x0000000000043947 */ /* 0x000fea0003800000 */
[----:B------:R-:W-:Y:S05]  /*2230*/  BPT.TRAP 0x1 ;  /* 0x000000040000795c */ /* 0x000fea0000300000 */
.L_x_39:
[----:B------:R-:W-:Y:S05]  /*2240*/  BSYNC.RECONVERGENT B0 ;  /* 0x0000000000007941 */ /* 0x000fea0003800200 */
.L_x_38:
        /* <DEDUP_REMOVED lines=12> */
[----:B------:R-:W-:Y:S02]  /*2310*/  ULEA UR24, UR5, UR58, 0xe ;  /* 0x0000003a05187291 */ /* 0x000fe4000f8e70ff */
[----:B------:R-:W-:Y:S02]  /*2320*/  USHF.L.U32 UR4, UR5, 0xa, URZ ;  /* 0x0000000a05047899 */ /* 0x000fe400080006ff */
[----:B------:R-:W-:Y:S02]  /*2330*/  UIADD3 UR22, UP3, UPT, UR56, 0x80, URZ ;  /* 0x0000008038167890 */ /* 0x000fe4000ff7e0ff */
[----:B------:R-:W-:Y:S02]  /*2340*/  UIADD3 UR40, UPT, UPT, UR7, UR40, URZ ;  /* 0x0000002807287290 */ /* 0x000fe4000fffe0ff */
[----:B------:R-:W-:-:S02]  /*2350*/  USHF.L.U32 UR50, UR14, 0x8, URZ ;  /* 0x000000080e327899 */ /* 0x000fc400080006ff */
[----:B------:R-:W-:Y:S02]  /*2360*/  UIADD3 UR30, UP2, UPT, UR56, 0x180, URZ ;  /* 0x00000180381e7890 */ /* 0x000fe4000ff5e0ff */
[----:B------:R-:W-:Y:S02]  /*2370*/  UIADD3 UR24, UPT, UPT, UR7, UR24, URZ ;  /* 0x0000001807187290 */ /* 0x000fe4000fffe0ff */
[----:B------:R-:W-:Y:S02]  /*2380*/  ULOP3.LUT UR16, UR65, UR4, URZ, 0xfc, !UPT ;  /* 0x0000000441107292 */ /* 0x000fe4000f8efcff */
[----:B------:R-:W-:Y:S02]  /*2390*/  ULOP3.LUT UR8, UR4, UR38, URZ, 0xfc, !UPT ;  /* 0x0000002604087292 */ /* 0x000fe4000f8efcff */
[----:B------:R-:W-:Y:S02]  /*23a0*/  USHF.L.U32 UR11, UR14, 0x1, URZ ;  /* 0x000000010e0b7899 */ /* 0x000fe400080006ff */
[----:B------:R-:W-:-:S02]  /*23b0*/  UIADD3 UR46, UP1, UPT, UR56, 0x280, URZ ;  /* 0x00000280382e7890 */ /* 0x000fc4000ff3e0ff */
[----:B------:R-:W-:Y:S02]  /*23c0*/  UIADD3.X UR23, UPT, UPT, URZ, UR57, URZ, UP3, !UPT ;  /* 0x00000039ff177290 */ /* 0x000fe40009ffe4ff */
[----:B------:R-:W-:Y:S02]  /*23d0*/  UIADD3 UR48, UPT, UPT, UR40, 0x3300, URZ ;  /* 0x0000330028307890 */ /* 0x000fe4000fffe0ff */
[----:B------:R-:W-:Y:S02]  /*23e0*/  UPRMT UR4, URZ, 0x5410, UR53 ;  /* 0x00005410ff047896 */ /* 0x000fe40008000035 */
[----:B------:R-:W-:Y:S02]  /*23f0*/  UIADD3 UR54, UP0, UPT, UR56, 0x380, URZ ;  /* 0x0000038038367890 */ /* 0x000fe4000ff1e0ff */
[----:B------:R-:W-:Y:S02]  /*2400*/  UIADD3 UR42, UPT, UPT, UR50, 0x80, URZ ;  /* 0x00000080322a7890 */ /* 0x000fe4000fffe0ff */
[----:B------:R-:W-:-:S02]  /*2410*/  UIADD3 UR40, UPT, UPT, UR40, 0x7300, URZ ;  /* 0x0000730028287890 */ /* 0x000fc4000fffe0ff */
[----:B------:R-:W-:Y:S02]  /*2420*/  UIADD3.X UR31, UPT, UPT, URZ, UR57, URZ, UP2, !UPT ;  /* 0x00000039ff1f7290 */ /* 0x000fe400097fe4ff */
[----:B------:R-:W-:Y:S02]  /*2430*/  UIADD3 UR32, UPT, UPT, UR24, 0x23300, URZ ;  /* 0x0002330018207890 */ /* 0x000fe4000fffe0ff */
[----:B------:R-:W-:Y:S02]  /*2440*/  UPRMT UR6, URZ, 0x5410, UR45 ;  /* 0x00005410ff067896 */ /* 0x000fe4000800002d */
[----:B------:R-:W-:Y:S02]  /*2450*/  UIADD3 UR24, UPT, UPT, UR24, 0x25300, URZ ;  /* 0x0002530018187890 */ /* 0x000fe4000fffe0ff */
[----:B------:R-:W-:Y:S02]  /*2460*/  UIADD3.X UR47, UPT, UPT, URZ, UR57, URZ, UP1, !UPT ;  /* 0x00000039ff2f7290 */ /* 0x000fe40008ffe4ff */
[----:B------:R-:W-:-:S02]  /*2470*/  ULOP3.LUT UR19, UR11, UR61, URZ, 0xfc, !UPT ;  /* 0x0000003d0b137292 */ /* 0x000fc4000f8efcff */
[----:B------:R-:W-:Y:S02]  /*2480*/  UIADD3 UR16, UPT, UPT, UR7, 0x33300, UR16 ;  /* 0x0003330007107890 */ /* 0x000fe4000fffe010 */
[----:B------:R-:W-:Y:S02]  /*2490*/  ULEA.HI UR11, UR38, UR11, URZ, 0x17 ;  /* 0x0000000b260b7291 */ /* 0x000fe4000f8fb8ff */
[----:B------:R-:W-:Y:S02]  /*24a0*/  UIADD3 UR8, UPT, UPT, UR7, 0x34300, UR8 ;  /* 0x0003430007087890 */ /* 0x000fe4000fffe008 */
[----:B------:R-:W-:Y:S01]  /*24b0*/  UIADD3.X UR55, UPT, UPT, URZ, UR57, URZ, UP0, !UPT ;  /* 0x00000039ff377290 */ /* 0x000fe200087fe4ff */
[----:B------:R-:W-:Y:S01]  /*24c0*/  UMOV UR62, 0x0 ;  /* 0x00000000003e7882 */ /* 0x000fe20000000000 */
[----:B------:R-:W-:Y:S01]  /*24d0*/  UMOV UR63, 0x10000000 ;  /* 0x10000000003f7882 */ /* 0x000fe20000000000 */
[----:B------:R-:W-:Y:S01]  /*24e0*/  UMOV UR41, UR49 ;  /* 0x0000003100297c82 */ /* 0x000fe20008000000 */
[----:B------:R-:W-:Y:S01]  /*24f0*/  UMOV UR43, UR51 ;  /* 0x00000033002b7c82 */ /* 0x000fe20008000000 */
[----:B------:R-:W-:Y:S01]  /*2500*/  UMOV UR44, UR52 ;  /* 0x00000034002c7c82 */ /* 0x000fe20008000000 */
[----:B------:R-:W-:Y:S01]  /*2510*/  UMOV UR33, UR49 ;  /* 0x0000003100217c82 */ /* 0x000fe20008000000 */
[----:B------:R-:W-:Y:S01]  /*2520*/  UMOV UR36, UR52 ;  /* 0x0000003400247c82 */ /* 0x000fe20008000000 */
[----:B------:R-:W-:Y:S01]  /*2530*/  UMOV UR34, UR50 ;  /* 0x0000003200227c82 */ /* 0x000fe20008000000 */
[----:B------:R4:W-:Y:S01]  /*2540*/  UTMALDG.3D.MULTICAST [UR48], [UR22], UR4, desc[UR62] ;  /* 0x00003e30160073b4 */ /* 0x0009e20008011804 */
[----:B------:R-:W-:Y:S01]  /*2550*/  UMOV UR25, UR49 ;  /* 0x0000003100197c82 */ /* 0x000fe20008000000 */
[----:B------:R-:W-:Y:S01]  /*2560*/  UMOV UR27, UR35 ;  /* 0x00000023001b7c82 */ /* 0x000fe20008000000 */
[----:B------:R-:W-:Y:S01]  /*2570*/  UMOV UR28, UR52 ;  /* 0x00000034001c7c82 */ /* 0x000fe20008000000 */
[----:B------:R-:W-:Y:S01]  /*2580*/  UMOV UR18, URZ ;  /* 0x000000ff00127c82 */ /* 0x000fe20008000000 */
[----:B------:R-:W-:Y:S01]  /*2590*/  UMOV UR26, UR42 ;  /* 0x0000002a001a7c82 */ /* 0x000fe20008000000 */
[----:B------:R-:W-:Y:S01]  /*25a0*/  UMOV UR17, UR49 ;  /* 0x0000003100117c82 */ /* 0x000fe20008000000 */
[----:B------:R-:W-:Y:S01]  /*25b0*/  UMOV UR21, UR52 ;  /* 0x0000003400157c82 */ /* 0x000fe20008000000 */
[----:B------:R4:W-:Y:S01]  /*25c0*/  UTMALDG.3D.MULTICAST [UR40], [UR22], UR4, desc[UR62] ;  /* 0x00003e28160073b4 */ /* 0x0009e20008011804 */
[----:B------:R-:W-:Y:S01]  /*25d0*/  UMOV UR9, UR49 ;  /* 0x0000003100097c82 */ /* 0x000fe20008000000 */
[----:B------:R-:W-:Y:S01]  /*25e0*/  UMOV UR13, UR52 ;  /* 0x00000034000d7c82 */ /* 0x000fe20008000000 */
[----:B------:R-:W-:Y:S01]  /*25f0*/  UMOV UR10, UR18 ;  /* 0x00000012000a7c82 */ /* 0x000fe20008000000 */
[----:B------:R4:W-:Y:S01]  /*2600*/  UTMALDG.3D.MULTICAST [UR32], [UR30], UR6, desc[UR62] ;  /* 0x00003e201e0073b4 */ /* 0x0009e20008011806 */
[----:B------:R4:W-:Y:S01]  /*2610*/  UTMALDG.3D.MULTICAST [UR24], [UR30], UR6, desc[UR62] ;  /* 0x00003e181e0073b4 */ /* 0x0009e20008011806 */
[----:B------:R4:W-:Y:S01]  /*2620*/  UTMALDG.4D.MULTICAST [UR16], [UR46], UR4, desc[UR62] ;  /* 0x00003e102e0073b4 */ /* 0x0009e20008019804 */
[----:B------:R4:W-:Y:S02]  /*2630*/  UTMALDG.4D.MULTICAST [UR8], [UR54], UR6, desc[UR62] ;  /* 0x00003e08360073b4 */ /* 0x0009e40008019806 */
[----:B----4-:R-:W-:Y:S01]  /*2640*/  NOP ;  /* 0x0000000000007918 */ /* 0x010fe20000000000 */
.L_x_41:
[----:B------:R-:W-:Y:S05]  /*2650*/  BSYNC.RECONVERGENT B0 ;  /* 0x0000000000007941 */ /* 0x000fea0003800200 */
.L_x_40:
[----:B------:R-:W-:Y:S01]  /*2660*/  UIADD3 UR14, UPT, UPT, UR14, 0x1, URZ ;  /* 0x000000010e0e7890 */ /* 0x000fe2000fffe0ff */
[----:B------:R-:W-:-:S03]  /*2670*/  UMOV UR5, UR29 ;  /* 0x0000001d00057c82 */ /* 0x000fc60008000000 */
[----:B------:R-:W-:-:S09]  /*2680*/  UISETP.NE.AND UP0, UPT, UR14, UR15, UPT ;  /* 0x0000000f0e00728c */ /* 0x000fd2000bf05270 */
[----:B------:R-:W-:Y:S05]  /*2690*/  BRA.U UP0, `(.L_x_42) ;  /* 0xfffffff900b07547 */ /* 0x000fea000b83ffff */
.L_x_34:
[C---:B------:R-:W-:Y:S01]  /*26a0*/  LEA R3, R11.reuse, UR7, 0x3 ;  /* 0x000000070b037c11 */ /* 0x040fe2000f8e18ff */
[----:B------:R-:W-:Y:S01]  /*26b0*/  NOP ;  /* 0x0000000000007918 */ /* 0x000fe20000000000 */
[----:B-1----:R-:W-:Y:S02]  /*26c0*/  SHF.L.U32 R0, R10, 0x1f, RZ ;  /* 0x0000001f0a007819 */ /* 0x002fe400000006ff */
[----:B------:R-:W-:Y:S02]  /*26d0*/  LEA R4, R11, UR7, 0x4 ;  /* 0x000000070b047c11 */ /* 0x000fe4000f8e20ff */
[----:B------:R-:W1:Y:S02]  /*26e0*/  SYNCS.PHASECHK.TRANS64.TRYWAIT P0, [R3+URZ+0x80], R0 ;  /* 0x00008000030075a7 */ /* 0x000e6400080011ff */
[----:B-1----:R-:W-:Y:S05]  /*26f0*/  @!P0 BRA `(.L_x_43) ;  /* 0x00000094007c8947 */ /* 0x002fea0003800000 */
.L_x_159:
[----:B------:R-:W4:Y:S01]  /*2700*/  LDS.128 R4, [R4+0xf0] ;  /* 0x0000f00004047984 */ /* 0x000f220000000c00 */
[----:B------:R-:W-:Y:S01]  /*2710*/  UISETP.GE.AND UP0, UPT, UR39, 0x1, UPT ;  /* 0x000000012700788c */ /* 0x000fe2000bf06270 */
[----:B------:R-:W-:Y:S01]  /*2720*/  @!PT LDS RZ, [RZ] ;  /* 0x00000000fffff984 */ /* 0x000fe20000000800 */
[----:B------:R-:W-:Y:S01]  /*2730*/  @!PT LDS RZ, [RZ] ;  /* 0x00000000fffff984 */ /* 0x000fe20000000800 */
[----:B------:R-:W-:Y:S01]  /*2740*/  @!PT LDS RZ, [RZ] ;  /* 0x00000000fffff984 */ /* 0x000fe20000000800 */
[----:B------:R-:W-:Y:S01]  /*2750*/  @!PT LDS RZ, [RZ] ;  /* 0x00000000fffff984 */ /* 0x000fe20000000800 */
[----:B------:R1:W-:Y:S06]  /*2760*/  MEMBAR.ALL.CTA ;  /* 0x0000000000007992 */ /* 0x0003ec0000008000 */
[----:B-1----:R-:W1:Y:S01]  /*2770*/  FENCE.VIEW.ASYNC.S ;  /* 0x00000000000073c6 */ /* 0x002e620000000000 */
[----:B----4-:R-:W-:-:S13]  /*2780*/  LOP3.LUT P0, RZ, R6, 0x1, RZ, 0xc0, !PT ;  /* 0x0000000106ff7812 */ /* 0x010fda000780c0ff */
[----:B-1----:R-:W-:Y:S01]  /*2790*/  VOTEU.ANY UP1, P0 ;  /* 0x0000000000ff7886 */ /* 0x002fe20000020100 */
[----:B------:R-:W-:-:S13]  /*27a0*/  PLOP3.LUT P0, PT, PT, PT, UP1, 0x80, 0x8 ;  /* 0x000000000008781c */ /* 0x000fda0003f0f018 */
[----:B------:R-:W-:Y:S02]  /*27b0*/  @P0 LOP3.LUT R0, R5, 0xffff, RZ, 0xc0, !PT ;  /* 0x0000ffff05000812 */ /* 0x000fe400078ec0ff */
[----:B--2---:R-:W-:Y:S02]  /*27c0*/  @P0 MOV R2, R4 ;  /* 0x0000000400020202 */ /* 0x004fe40000000f00 */
[----:B------:R-:W-:Y:S01]  /*27d0*/  @P0 R2UR UR5, R0 ;  /* 0x00000000000502ca */ /* 0x000fe200000e0000 */
[----:B------:R-:W-:Y:S01]  /*27e0*/  VIADD R0, R3, 0x90 ;  /* 0x0000009003007836 */ /* 0x000fe20000000000 */
[----:B------:R-:W-:Y:S02]  /*27f0*/  @P0 SHF.R.U32.HI R4, RZ, 0x10, R5 ;  /* 0x00000010ff040819 */ /* 0x000fe40000011605 */
[----:B------:R-:W-:Y:S02]  /*2800*/  @P0 R2UR UR6, R2 ;  /* 0x00000000020602ca */ /* 0x000fe400000e0000 */
[----:B------:R-:W-:-:S02]  /*2810*/  PRMT R0, RZ, 0x654, R0 ;  /* 0x00000654ff007816 */ /* 0x000fc40000000000 */
[----:B------:R-:W-:Y:S02]  /*2820*/  @P0 R2UR UR4, R4 ;  /* 0x00000000040402ca */ /* 0x000fe400000e0000 */
[----:B------:R1:W-:Y:S03]  /*2830*/  SYNCS.ARRIVE.TRANS64.RED.A1T0 RZ, [R0+URZ], RZ ;  /* 0x000000ff00ff79a7 */ /* 0x0003e600081004ff */
[----:B------:R-:W-:-:S04]  /*2840*/  @UP1 UMOV UR66, UR5 ;  /* 0x0000000500421c82 */ /* 0x000fc80008000000 */
[----:B------:R-:W-:-:S04]  /*2850*/  @UP1 UMOV UR67, UR6 ;  /* 0x0000000600431c82 */ /* 0x000fc80008000000 */
[----:B------:R-:W-:Y:S01]  /*2860*/  @UP1 UMOV UR52, UR4 ;  /* 0x0000000400341c82 */ /* 0x000fe20008000000 */
[----:B------:R-:W-:Y:S05]  /*2870*/  BRA.U !UP0, `(.L_x_44) ;  /* 0x0000000108d47547 */ /* 0x000fea000b800000 */
[----:B------:R-:W2:Y:S01]  /*2880*/  LDCU.128 UR12, c[0x0][0xf10] ;  /* 0x0001e200ff0c77ac */ /* 0x000ea20008000c00 */
[----:B------:R-:W4:Y:S01]  /*2890*/  LDCU UR21, c[0x0][0xf20] ;  /* 0x0001e400ff1577ac */ /* 0x000f220008000800 */
[----:B------:R-:W3:Y:S01]  /*28a0*/  LDCU UR20, c[0x0][0xf0c] ;  /* 0x0001e180ff1477ac */ /* 0x000ee20008000800 */
[----:B------:R-:W1:Y:S01]  /*28b0*/  LDCU.64 UR8, c[0x0][0xf28] ;  /* 0x0001e500ff0877ac */ /* 0x000e620008000a00 */
[----:B------:R-:W-:Y:S02]  /*28c0*/  UISETP.NE.AND UP3, UPT, UR39, 0x1, UPT ;  /* 0x000000012700788c */ /* 0x000fe4000bf65270 */
[----:B--2---:R-:W-:Y:S02]  /*28d0*/  UIMAD.WIDE.U32 UR10, UR69, UR15, URZ ;  /* 0x0000000f450a72a5 */ /* 0x004fe4000f8e00ff */
[----:B------:R-:W-:Y:S02]  /*28e0*/  UIMAD.WIDE.U32 UR4, UR70, UR12, URZ ;  /* 0x0000000c460472a5 */ /* 0x000fe4000f8e00ff */
[----:B------:R-:W-:-:S02]  /*28f0*/  UISETP.NE.AND UP0, UPT, UR14, 0x1, UPT ;  /* 0x000000010e00788c */ /* 0x000fc4000bf05270 */
[----:B------:R-:W-:Y:S01]  /*2900*/  UIMAD.WIDE.U32 UR18, UR66, UR15, URZ ;  /* 0x0000000f421272a5 */ /* 0x000fe2000f8e00ff */
[----:B------:R-:W-:Y:S02]  /*2910*/  UMOV UR10, UR11 ;  /* 0x0000000b000a7c82 */ /* 0x000fe40008000000 */
[----:B------:R-:W-:Y:S01]  /*2920*/  UMOV UR4, UR5 ;  /* 0x0000000500047c82 */ /* 0x000fe20008000000 */
[----:B----4-:R-:W-:Y:S02]  /*2930*/  USHF.R.U32.HI UR10, URZ, UR21, UR10 ;  /* 0x00000015ff0a7299 */ /* 0x010fe4000801160a */
[----:B---3--:R-:W-:Y:S02]  /*2940*/  UISETP.NE.AND UP2, UPT, UR20, 0x1, UPT ;  /* 0x000000011400788c */ /* 0x008fe4000bf45270 */
[----:B------:R-:W-:Y:S02]  /*2950*/  USHF.R.U32.HI UR4, URZ, UR13, UR4 ;  /* 0x0000000dff047299 */ /* 0x000fe40008011604 */
[----:B------:R-:W-:-:S02]  /*2960*/  USEL UR5, UR69, UR10, !UP0 ;  /* 0x0000000a45057287 */ /* 0x000fc4000c000000 */
[----:B------:R-:W-:Y:S02]  /*2970*/  USEL UR6, UR70, UR4, !UP2 ;  /* 0x0000000446067287 */ /* 0x000fe4000d000000 */
[----:B-1----:R-:W-:Y:S01]  /*2980*/  UIMAD.WIDE.U32 UR10, UR5, UR8, URZ ;  /* 0x00000008050a72a5 */ /* 0x002fe2000f8e00ff */
[----:B------:R-:W-:Y:S01]  /*2990*/  UMOV UR4, UR19 ;  /* 0x0000001300047c82 */ /* 0x000fe20008000000 */
[----:B------:R-:W-:Y:S02]  /*29a0*/  UIMAD.WIDE.U32 UR16, UR67, UR12, URZ ;  /* 0x0000000c431072a5 */ /* 0x000fe4000f8e00ff */
[----:B------:R-:W-:-:S03]  /*29b0*/  UIMAD.WIDE.U32 UR18, UR6, UR8, URZ ;  /* 0x00000008061272a5 */ /* 0x000fc6000f8e00ff */
[----:B------:R-:W-:Y:S01]  /*29c0*/  UMOV UR10, UR11 ;  /* 0x0000000b000a7c82 */ /* 0x000fe20008000000 */
[----:B------:R-:W-:Y:S02]  /*29d0*/  USHF.R.U32.HI UR4, URZ, UR21, UR4 ;  /* 0x00000015ff047299 */ /* 0x000fe40008011604 */
[----:B------:R-:W-:Y:S01]  /*29e0*/  @UP3 USHF.R.U32.HI UR5, URZ, UR9, UR10 ;  /* 0x00000009ff053299 */ /* 0x000fe2000801160a */
[----:B------:R-:W-:Y:S01]  /*29f0*/  UMOV UR16, UR17 ;  /* 0x0000001100107c82 */ /* 0x000fe20008000000 */
[----:B------:R-:W-:Y:S01]  /*2a00*/  UMOV UR18, UR19 ;  /* 0x0000001300127c82 */ /* 0x000fe20008000000 */
[----:B------:R-:W-:Y:S02]  /*2a10*/  USHF.R.U32.HI UR13, URZ, UR13, UR16 ;  /* 0x0000000dff0d7299 */ /* 0x000fe40008011610 */
[----:B------:R-:W-:Y:S02]  /*2a20*/  USEL UR4, UR66, UR4, !UP0 ;  /* 0x0000000442047287 */ /* 0x000fe4000c000000 */
[----:B------:R-:W-:-:S02]  /*2a30*/  @UP3 USHF.R.U32.HI UR6, URZ, UR9, UR18 ;  /* 0x00000009ff063299 */ /* 0x000fc40008011612 */
[----:B------:R-:W-:Y:S02]  /*2a40*/  UIMAD UR10, UR39, UR5, URZ ;  /* 0x00000005270a72a4 */ /* 0x000fe4000f8e02ff */
[----:B------:R-:W-:Y:S02]  /*2a50*/  USEL UR5, UR67, UR13, !UP2 ;  /* 0x0000000d43057287 */ /* 0x000fe4000d000000 */
[----:B------:R-:W-:Y:S02]  /*2a60*/  UIMAD UR12, UR39, UR6, URZ ;  /* 0x00000006270c72a4 */ /* 0x000fe4000f8e02ff */
[----:B------:R-:W-:Y:S02]  /*2a70*/  UISETP.GE.AND UP0, UPT, UR4, UR10, UPT ;  /* 0x0000000a0400728c */ /* 0x000fe4000bf06270 */
[----:B------:R-:W-:Y:S02]  /*2a80*/  UIMAD.WIDE.U32 UR10, UR4, UR8, URZ ;  /* 0x00000008040a72a5 */ /* 0x000fe4000f8e00ff */
[----:B------:R-:W-:-:S02]  /*2a90*/  UISETP.GE.OR UP0, UPT, UR5, UR12, UP0 ;  /* 0x0000000c0500728c */ /* 0x000fc40008706670 */
        /* <DEDUP_REMOVED lines=19> */
.L_x_44:
[----:B------:R-:W2:Y:S02]  /*2bd0*/  LDCU UR4, c[0x0][0xf30] ;  /* 0x0001e600ff0477ac */ /* 0x000ea40008000800 */
[----:B--2---:R-:W-:-:S09]  /*2be0*/  UISETP.NE.AND UP0, UPT, UR4, 0x1, UPT ;  /* 0x000000010400788c */ /* 0x004fd2000bf05270 */
[----:B------:R-:W-:Y:S05]  /*2bf0*/  BRA.U UP0, `(.L_x_45) ;  /* 0x0000000100447547 */ /* 0x000fea000b800000 */
[----:B------:R-:W2:Y:S01]  /*2c00*/  LDCU.128 UR12, c[0x0][0xf10] ;  /* 0x0001e200ff0c77ac */ /* 0x000ea20008000c00 */
[----:B------:R-:W4:Y:S01]  /*2c10*/  LDCU UR10, c[0x0][0xf0c] ;  /* 0x0001e180ff0a77ac */ /* 0x000f220008000800 */
[----:B------:R-:W1:Y:S01]  /*2c20*/  LDCU UR6, c[0x0][0xf20] ;  /* 0x0001e400ff0677ac */ /* 0x000e620008000800 */
[----:B--2---:R-:W-:Y:S02]  /*2c30*/  UIMAD.WIDE.U32 UR8, UR67, UR12, URZ ;  /* 0x0000000c430872a5 */ /* 0x004fe4000f8e00ff */
[----:B------:R-:W-:Y:S02]  /*2c40*/  UIMAD.WIDE.U32 UR4, UR66, UR15, URZ ;  /* 0x0000000f420472a5 */ /* 0x000fe4000f8e00ff */
[----:B----4-:R-:W-:Y:S02]  /*2c50*/  UISETP.NE.AND UP2, UPT, UR10, 0x1, UPT ;  /* 0x000000010a00788c */ /* 0x010fe4000bf45270 */
[----:B------:R-:W-:Y:S01]  /*2c60*/  UISETP.NE.AND UP0, UPT, UR14, 0x1, UPT ;  /* 0x000000010e00788c */ /* 0x000fe2000bf05270 */
[----:B------:R-:W-:-:S02]  /*2c70*/  UMOV UR8, UR9 ;  /* 0x0000000900087c82 */ /* 0x000fc40008000000 */
[----:B------:R-:W-:Y:S01]  /*2c80*/  UMOV UR4, UR5 ;  /* 0x0000000500047c82 */ /* 0x000fe20008000000 */
[----:B------:R-:W-:Y:S02]  /*2c90*/  USHF.R.U32.HI UR13, URZ, UR13, UR8 ;  /* 0x0000000dff0d7299 */ /* 0x000fe40008011608 */
[----:B-1----:R-:W-:Y:S02]  /*2ca0*/  USHF.R.U32.HI UR4, URZ, UR6, UR4 ;  /* 0x00000006ff047299 */ /* 0x002fe40008011604 */
[----:B------:R-:W-:Y:S02]  /*2cb0*/  USEL UR5, UR67, UR13, !UP2 ;  /* 0x0000000d43057287 */ /* 0x000fe4000d000000 */
[----:B------:R-:W-:-:S04]  /*2cc0*/  USEL UR4, UR66, UR4, !UP0 ;  /* 0x0000000442047287 */ /* 0x000fc8000c000000 */
[----:B------:R-:W-:Y:S02]  /*2cd0*/  UIADD3 UR6, UPT, UPT, UR5, -UR4, URZ ;  /* 0x8000000405067290 */ /* 0x000fe4000fffe0ff */
[----:B------:R-:W-:Y:S02]  /*2ce0*/  UIADD3 UR4, UPT, UPT, -UR5, UR4, URZ ;  /* 0x0000000405047290 */ /* 0x000fe4000fffe1ff */
[----:B------:R-:W-:Y:S02]  /*2cf0*/  UIMAD UR66, UR6, UR14, UR66 ;  /* 0x0000000e064272a4 */ /* 0x000fe4000f8e0242 */
[----:B------:R-:W-:-:S12]  /*2d00*/  UIMAD UR67, UR4, UR10, UR67 ;  /* 0x0000000a044372a4 */ /* 0x000fd8000f8e0243 */
.L_x_45:
[----:B------:R-:W-:Y:S01]  /*2d10*/  VIADD R11, R11, 0x1 ;  /* 0x000000010b0b7836 */ /* 0x000fe20000000000 */
[----:B------:R-:W-:Y:S02]  /*2d20*/  R2UR UR5, R92 ;  /* 0x000000005c0572ca */ /* 0x000fe400000e0000 */
[----:B------:R-:W-:Y:S02]  /*2d30*/  R2UR UR4, R93 ;  /* 0x000000005d0472ca */ /* 0x000fe400000e0000 */
[C---:B------:R-:W-:Y:S02]  /*2d40*/  ISETP.NE.AND P0, PT, R11.reuse, 0x2, PT ;  /* 0x000000020b00780c */ /* 0x040fe40003f05270 */
[----:B------:R-:W-:Y:S02]  /*2d50*/  PLOP3.LUT P2, PT, PT, PT, PT, 0x80, 0x8 ;  /* 0x000000000008781c */ /* 0x000fe40003f4f070 */
[----:B-1----:R-:W-:Y:S02]  /*2d60*/  SEL R0, RZ, 0x1, P0 ;  /* 0x00000001ff007807 */ /* 0x002fe40000000000 */
[----:B------:R-:W-:-:S02]  /*2d70*/  SEL R11, R11, RZ, P0 ;  /* 0x000000ff0b0b7207 */ /* 0x000fc40000000000 */
[----:B------:R-:W-:Y:S01]  /*2d80*/  LOP3.LUT R10, R10, R0, RZ, 0x3c, !PT ;  /* 0x000000000a0a7212 */ /* 0x000fe200078e3cff */
[----:B------:R-:W-:Y:S02]  /*2d90*/  UIADD3 UR21, UPT, UPT, UR66, UR5, URZ ;  /* 0x0000000542157290 */ /* 0x000fe4000fffe0ff */
[----:B------:R-:W-:Y:S01]  /*2da0*/  UIADD3 UR20, UPT, UPT, UR67, UR4, URZ ;  /* 0x0000000443147290 */ /* 0x000fe2000fffe0ff */
[----:B------:R-:W-:Y:S11]  /*2db0*/  BRA.U UP1, `(.L_x_46) ;  /* 0xffffffe901f47547 */ /* 0x000ff6000b83ffff */
[----:B------:R-:W-:Y:S01]  /*2dc0*/  UIADD3 UR7, UPT, UPT, UR7, 0x20, URZ ;  /* 0x0000002007077890 */ /* 0x000fe2000fffe0ff */
[----:B------:R-:W-:-:S03]  /*2dd0*/  SHF.L.U32 R2, R12, 0x1f, RZ ;  /* 0x0000001f0c027819 */ /* 0x000fc600000006ff */
[----:B------:R-:W-:-:S09]  /*2de0*/  ULEA UR4, UR29, UR7, 0x3 ;  /* 0x000000071d047291 */ /* 0x000fd2000f8e18ff */
[----:B------:R-:W1:Y:S02]  /*2df0*/  SYNCS.PHASECHK.TRANS64.TRYWAIT P0, [UR4], R2 ;  /* 0x00000002ff0075a7 */ /* 0x000e640008001104 */
[----:B-1----:R-:W-:Y:S05]  /*2e00*/  @!P0 BRA `(.L_x_47) ;  /* 0x0000008c00cc8947 */ /* 0x002fea0003800000 */
.L_x_161:
[----:B------:R-:W-:-:S04]  /*2e10*/  UIADD3 UR4, UPT, UPT, UR29, 0x1, URZ ;  /* 0x000000011d047890 */ /* 0x000fc8000fffe0ff */
[----:B------:R-:W-:-:S04]  /*2e20*/  UISETP.NE.AND UP0, UPT, UR4, 0x4, UPT ;  /* 0x000000040400788c */ /* 0x000fc8000bf05270 */
[----:B------:R-:W-:Y:S02]  /*2e30*/  USEL UR6, URZ, 0x1, UP0 ;  /* 0x00000001ff067887 */ /* 0x000fe40008000000 */
[----:B------:R-:W-:-:S04]  /*2e40*/  USEL UR4, UR4, URZ, UP0 ;  /* 0x000000ff04047287 */ /* 0x000fc80008000000 */
[----:B------:R-:W-:Y:S01]  /*2e50*/  ULEA UR5, UR4, UR7, 0x3 ;  /* 0x0000000704057291 */ /* 0x000fe2000f8e18ff */
[----:B-1----:R-:W-:-:S04]  /*2e60*/  LOP3.LUT R2, R12, UR6, RZ, 0x3c, !PT ;  /* 0x000000060c027c12 */ /* 0x002fc8000f8e3cff */
[----:B------:R-:W-:-:S04]  /*2e70*/  SHF.L.U32 R3, R2, 0x1f, RZ ;  /* 0x0000001f02037819 */ /* 0x000fc800000006ff */
[----:B------:R-:W1:Y:S02]  /*2e80*/  SYNCS.PHASECHK.TRANS64.TRYWAIT P0, [UR5], R3 ;  /* 0x00000003ff0075a7 */ /* 0x000e640008001105 */
[----:B-1----:R-:W-:Y:S05]  /*2e90*/  @!P0 BRA `(.L_x_48) ;  /* 0x0000008c00c08947 */ /* 0x002fea0003800000 */
.L_x_163:
[----:B------:R-:W-:-:S04]  /*2ea0*/  UIADD3 UR4, UPT, UPT, UR4, 0x1, URZ ;  /* 0x0000000104047890 */ /* 0x000fc8000fffe0ff */
[----:B------:R-:W-:-:S04]  /*2eb0*/  UISETP.NE.AND UP0, UPT, UR4, 0x4, UPT ;  /* 0x000000040400788c */ /* 0x000fc8000bf05270 */
[----:B------:R-:W-:Y:S02]  /*2ec0*/  USEL UR6, URZ, 0x1, UP0 ;  /* 0x00000001ff067887 */ /* 0x000fe40008000000 */
[----:B------:R-:W-:-:S04]  /*2ed0*/  USEL UR4, UR4, URZ, UP0 ;  /* 0x000000ff04047287 */ /* 0x000fc80008000000 */
[----:B------:R-:W-:Y:S01]  /*2ee0*/  ULEA UR5, UR4, UR7, 0x3 ;  /* 0x0000000704057291 */ /* 0x000fe2000f8e18ff */
[----:B------:R-:W-:-:S04]  /*2ef0*/  LOP3.LUT R2, R2, UR6, RZ, 0x3c, !PT ;  /* 0x0000000602027c12 */ /* 0x000fc8000f8e3cff */
[----:B-1----:R-:W-:-:S04]  /*2f00*/  SHF.L.U32 R3, R2, 0x1f, RZ ;  /* 0x0000001f02037819 */ /* 0x002fc800000006ff */
[----:B------:R-:W1:Y:S02]  /*2f10*/  SYNCS.PHASECHK.TRANS64.TRYWAIT P0, [UR5], R3 ;  /* 0x00000003ff0075a7 */ /* 0x000e640008001105 */
[----:B-1----:R-:W-:Y:S05]  /*2f20*/  @!P0 BRA `(.L_x_49) ;  /* 0x0000008c00b48947 */ /* 0x002fea0003800000 */
.L_x_165:
[----:B------:R-:W-:-:S04]  /*2f30*/  UIADD3 UR4, UPT, UPT, UR4, 0x1, URZ ;  /* 0x0000000104047890 */ /* 0x000fc8000fffe0ff */
[----:B------:R-:W-:-:S04]  /*2f40*/  UISETP.NE.AND UP0, UPT, UR4, 0x4, UPT ;  /* 0x000000040400788c */ /* 0x000fc8000bf05270 */
[----:B------:R-:W-:Y:S02]  /*2f50*/  USEL UR5, URZ, 0x1, UP0 ;  /* 0x00000001ff057887 */ /* 0x000fe40008000000 */
[----:B------:R-:W-:-:S04]  /*2f60*/  USEL UR4, UR4, URZ, UP0 ;  /* 0x000000ff04047287 */ /* 0x000fc80008000000 */
[----:B------:R-:W-:Y:S01]  /*2f70*/  ULEA UR4, UR4, UR7, 0x3 ;  /* 0x0000000704047291 */ /* 0x000fe2000f8e18ff */
[----:B------:R-:W-:-:S04]  /*2f80*/  LOP3.LUT R2, R2, UR5, RZ, 0x3c, !PT ;  /* 0x0000000502027c12 */ /* 0x000fc8000f8e3cff */
[----:B------:R-:W-:Y:S01]  /*2f90*/  SHF.L.U32 R2, R2, 0x1f, RZ ;  /* 0x0000001f02027819 */ /* 0x000fe200000006ff */
[----:B-1----:R-:W-:-:S07]  /*2fa0*/  IMAD.U32 R0, RZ, RZ, UR4 ;  /* 0x00000004ff007e24 */ /* 0x002fce000f8e00ff */
.L_x_50:
[----:B-1----:R1:W2:Y:S02]  /*2fb0*/  SYNCS.PHASECHK.TRANS64.TRYWAIT P0, [R0+URZ], R2 ;  /* 0x00000002000075a7 */ /* 0x0022a400080011ff */
[----:B--2---:R-:W-:Y:S05]  /*2fc0*/  @!P0 NANOSLEEP.SYNCS 0x989680 ;  /* 0x009896800000895d */ /* 0x004fea0003900000 */
[----:B------:R-:W2:Y:S02]  /*2fd0*/  @!P0 SYNCS.PHASECHK.TRANS64 P0, [R0+URZ], R2 ;  /* 0x00000002000085a7 */ /* 0x000ea400080010ff */
[----:B--2---:R-:W-:Y:S05]  /*2fe0*/  @P0 EXIT ;  /* 0x000000000000094d */ /* 0x004fea0003800000 */
[----:B------:R-:W-:Y:S05]  /*2ff0*/  BRA `(.L_x_50) ;  /* 0xfffffffc00ec7947 */ /* 0x000fea000383ffff */
.L_x_22:
[----:B------:R-:W-:-:S04]  /*3000*/  UISETP.NE.AND UP0, UPT, UR68, URZ, UPT ;  /* 0x000000ff4400728c */ /* 0x000fc8000bf05270 */
[----:B------:R-:W-:-:S09]  /*3010*/  UISETP.NE.OR UP0, UPT, UR24, 0x1, UP0 ;  /* 0x000000011800788c */ /* 0x000fd20008705670 */
[----:B------:R-:W-:Y:S05]  /*3020*/  BRA.U UP0, `(.L_x_51) ;  /* 0x0000000500487547 */ /* 0x000fea000b800000 */
[----:B------:R-:W-:Y:S01]  /*3030*/  ISETP.GE.U32.AND P2, PT, R2, 0x4, PT ;  /* 0x000000040200780c */ /* 0x000fe20003f46070 */
[----:B------:R-:W-:Y:S01]  /*3040*/  IMAD.MOV.U32 R12, RZ, RZ, 0x1 ;  /* 0x00000001ff0c7424 */ /* 0x000fe200078e00ff */
[----:B------:R-:W-:Y:S02]  /*3050*/  CS2R R10, SRZ ;  /* 0x00000000000a7805 */ /* 0x000fe4000001ff00 */
[----:B------:R-:W-:Y:S01]  /*3060*/  CS2R R8, SRZ ;  /* 0x0000000000087805 */ /* 0x000fe2000001ff00 */
[----:B------:R-:W-:Y:S01]  /*3070*/  UMOV UR6, 0x400 ;  /* 0x0000040000067882 */ /* 0x000fe20000000000 */
[----:B------:R-:W-:Y:S01]  /*3080*/  UMOV UR5, URZ ;  /* 0x000000ff00057c82 */ /* 0x000fe20008000000 */
[----:B------:R-:W-:-:S12]  /*3090*/  ULEA UR6, UR68, UR6, 0x18 ;  /* 0x0000000644067291 */ /* 0x000fd8000f8ec0ff */
.L_x_55:
[----:B------:R-:W-:Y:S02]  /*30a0*/  LEA R0, R8, UR6, 0x3 ;  /* 0x0000000608007c11 */ /* 0x000fe4000f8e18ff */
[----:B------:R-:W-:-:S03]  /*30b0*/  SHF.L.U32 R4, R9, 0x1f, RZ ;  /* 0x0000001f09047819 */ /* 0x000fc600000006ff */
[----:B------:R-:W-:Y:S01]  /*30c0*/  VIADD R5, R0, 0xd0 ;  /* 0x000000d000057836 */ /* 0x000fe20000000000 */
[----:B------:R-:W2:Y:S02]  /*30d0*/  SYNCS.PHASECHK.TRANS64.TRYWAIT P0, [R0+URZ+0xc0], R4 ;  /* 0x0000c004000075a7 */ /* 0x000ea400080011ff */
[----:B--2---:R-:W-:Y:S05]  /*30e0*/  @!P0 BRA `(.L_x_52) ;  /* 0x0000008c005c8947 */ /* 0x004fea0003800000 */
.L_x_166:
[----:B------:R-:W-:Y:S01]  /*30f0*/  ULEA UR4, UR5, UR6, 0x3 ;  /* 0x0000000605047291 */ /* 0x000fe2000f8e18ff */
[----:B--2---:R-:W-:Y:S01]  /*3100*/  PRMT R0, RZ, 0x654, R5 ;  /* 0x00000654ff007816 */ /* 0x004fe20000000005 */
[----:B------:R-:W-:Y:S01]  /*3110*/  @!P2 IMAD.MOV.U32 R4, RZ, RZ, 0x10 ;  /* 0x00000010ff04a424 */ /* 0x000fe200078e00ff */
[----:B------:R-:W-:Y:S01]  /*3120*/  SHF.L.U32 R5, R12, 0x1f, RZ ;  /* 0x0000001f0c057819 */ /* 0x000fe200000006ff */
[----:B------:R-:W-:Y:S01]  /*3130*/  UIADD3 UR7, UPT, UPT, UR4, 0x80, URZ ;  /* 0x0000008004077890 */ /* 0x000fe2000fffe0ff */
[----:B------:R2:W-:Y:S05]  /*3140*/  SYNCS.ARRIVE.TRANS64.RED.A1T0 RZ, [R0+URZ], RZ ;  /* 0x000000ff00ff79a7 */ /* 0x0005ea00081004ff */
[----:B------:R-:W-:Y:S01]  /*3150*/  IMAD.U32 R6, RZ, RZ, UR7 ;  /* 0x00000007ff067e24 */ /* 0x000fe2000f8e00ff */
[----:B------:R-:W3:Y:S04]  /*3160*/  SYNCS.PHASECHK.TRANS64.TRYWAIT P0, [UR4+0x90], R5 ;  /* 0x00009005ff0075a7 */ /* 0x000ee80008001104 */
[----:B------:R-:W-:Y:S01]  /*3170*/  PRMT R6, R2, 0x654, R6 ;  /* 0x0000065402067816 */ /* 0x000fe20000000006 */
[----:B--23--:R-:W-:Y:S06]  /*3180*/  @!P0 BRA `(.L_x_53) ;  /* 0x0000008c00488947 */ /* 0x00cfec0003800000 */
.L_x_168:
[----:B------:R-:W-:Y:S01]  /*3190*/  ULEA UR8, UR5, UR6, 0x4 ;  /* 0x0000000605087291 */ /* 0x000fe2000f8e20ff */
[----:B------:R-:W-:Y:S01]  /*31a0*/  SEL R3, R6, R3, !P2 ;  /* 0x0000000306037207 */ /* 0x000fe20005000000 */
[----:B------:R-:W-:Y:S01]  /*31b0*/  UIADD3 UR9, UPT, UPT, UR4, 0x80, URZ ;  /* 0x0000008004097890 */ /* 0x000fe2000fffe0ff */
[----:B--2---:R-:W-:Y:S01]  /*31c0*/  LEA R0, R11, UR6, 0x3 ;  /* 0x000000060b007c11 */ /* 0x004fe2000f8e18ff */
[----:B------:R-:W-:Y:S01]  /*31d0*/  UIADD3 UR8, UPT, UPT, UR8, 0xf0, URZ ;  /* 0x000000f008087890 */ /* 0x000fe2000fffe0ff */
[----:B------:R2:W-:Y:S01]  /*31e0*/  @!P2 SYNCS.ARRIVE.TRANS64.RED RZ, [R3+URZ], R4 ;  /* 0x0000000403ffa9a7 */ /* 0x0005e200080004ff */
[----:B------:R-:W-:Y:S01]  /*31f0*/  UIADD3 UR4, UPT, UPT, UR5, 0x1, URZ ;  /* 0x0000000105047890 */ /* 0x000fe2000fffe0ff */
[----:B------:R-:W-:-:S03]  /*3200*/  VIADD R8, R8, 0x1 ;  /* 0x0000000108087836 */ /* 0x000fc60000000000 */
[----:B------:R-:W-:Y:S02]  /*3210*/  UISETP.NE.AND UP0, UPT, UR4, 0x2, UPT ;  /* 0x000000020400788c */ /* 0x000fe4000bf05270 */
[----:B------:R-:W-:Y:S01]  /*3220*/  ISETP.NE.AND P0, PT, R8, 0x2, PT ;  /* 0x000000020800780c */ /* 0x000fe20003f05270 */
[----:B------:R-:W-:Y:S06]  /*3230*/  UGETNEXTWORKID.BROADCAST [UR8], [UR9] ;  /* 0x00000000080073ca */ /* 0x000fec0008000100 */
[----:B------:R-:W-:Y:S02]  /*3240*/  USEL UR7, URZ, 0x1, UP0 ;  /* 0x00000001ff077887 */ /* 0x000fe40008000000 */
[----:B------:R-:W-:-:S04]  /*3250*/  USEL UR5, UR4, URZ, UP0 ;  /* 0x000000ff04057287 */ /* 0x000fc80008000000 */
[----:B------:R-:W-:Y:S02]  /*3260*/  LOP3.LUT R12, R12, UR7, RZ, 0x3c, !PT ;  /* 0x000000070c0c7c12 */ /* 0x000fe4000f8e3cff */
[----:B--2---:R-:W-:-:S04]  /*3270*/  SHF.L.U32 R4, R10, 0x1f, RZ ;  /* 0x0000001f0a047819 */ /* 0x004fc800000006ff */
[----:B------:R-:W2:Y:S02]  /*3280*/  SYNCS.PHASECHK.TRANS64.TRYWAIT P1, [R0+URZ+0x80], R4 ;  /* 0x00008004000075a7 */ /* 0x000ea400080211ff */
[----:B--2---:R-:W-:Y:S05]  /*3290*/  @!P1 BRA `(.L_x_54) ;  /* 0x0000008c001c9947 */ /* 0x004fea0003800000 */
.L_x_169:
[C---:B--2---:R-:W-:Y:S01]  /*32a0*/  LEA R4, R11.reuse, UR6, 0x4 ;  /* 0x000000060b047c11 */ /* 0x044fe2000f8e20ff */
[----:B------:R-:W-:Y:S01]  /*32b0*/  VIADD R0, R0, 0x90 ;  /* 0x0000009000007836 */ /* 0x000fe20000000000 */
[----:B------:R-:W-:Y:S01]  /*32c0*/  SEL R8, R8, RZ, P0 ;  /* 0x000000ff08087207 */ /* 0x000fe20000000000 */
[----:B------:R-:W-:-:S03]  /*32d0*/  VIADD R11, R11, 0x1 ;  /* 0x000000010b0b7836 */ /* 0x000fc60000000000 */
[----:B------:R-:W2:Y:S01]  /*32e0*/  LDS.128 R4, [R4+0xf0] ;  /* 0x0000f00004047984 */ /* 0x000ea20000000c00 */
[----:B------:R-:W-:Y:S02]  /*32f0*/  PRMT R0, RZ, 0x654, R0 ;  /* 0x00000654ff007816 */ /* 0x000fe40000000000 */
[C---:B------:R-:W-:Y:S01]  /*3300*/  ISETP.NE.AND P1, PT, R11.reuse, 0x2, PT ;  /* 0x000000020b00780c */ /* 0x040fe20003f25270 */
[----:B------:R-:W-:Y:S01]  /*3310*/  @!PT LDS RZ, [RZ] ;  /* 0x00000000fffff984 */ /* 0x000fe20000000800 */
[----:B------:R-:W-:Y:S01]  /*3320*/  @!PT LDS RZ, [RZ] ;  /* 0x00000000fffff984 */ /* 0x000fe20000000800 */
[----:B------:R-:W-:Y:S01]  /*3330*/  @!PT LDS RZ, [RZ] ;  /* 0x00000000fffff984 */ /* 0x000fe20000000800 */
[----:B------:R-:W-:Y:S01]  /*3340*/  @!PT LDS RZ, [RZ] ;  /* 0x00000000fffff984 */ /* 0x000fe20000000800 */
[----:B------:R3:W-:Y:S06]  /*3350*/  MEMBAR.ALL.CTA ;  /* 0x0000000000007992 */ /* 0x0007ec0000008000 */
[----:B---3--:R-:W3:Y:S01]  /*3360*/  FENCE.VIEW.ASYNC.S ;  /* 0x00000000000073c6 */ /* 0x008ee20000000000 */
[----:B------:R-:W-:Y:S01]  /*3370*/  SEL R11, R11, RZ, P1 ;  /* 0x000000ff0b0b7207 */ /* 0x000fe20000800000 */
[----:B---3--:R3:W-:Y:S01]  /*3380*/  SYNCS.ARRIVE.TRANS64.RED.A1T0 RZ, [R0+URZ], RZ ;  /* 0x000000ff00ff79a7 */ /* 0x0087e200081004ff */
[----:B--2---:R-:W-:-:S02]  /*3390*/  LOP3.LUT P3, RZ, R6, 0x1, RZ, 0xc0, !PT ;  /* 0x0000000106ff7812 */ /* 0x004fc4000786c0ff */
[----:B------:R-:W-:-:S04]  /*33a0*/  SEL R4, RZ, 0x1, P1 ;  /* 0x00000001ff047807 */ /* 0x000fc80000800000 */
[----:B------:R-:W-:Y:S02]  /*33b0*/  LOP3.LUT R10, R10, R4, RZ, 0x3c, !PT ;  /* 0x000000040a0a7212 */ /* 0x000fe400078e3cff */
[----:B---3--:R-:W-:-:S04]  /*33c0*/  SEL R0, RZ, 0x1, P0 ;  /* 0x00000001ff007807 */ /* 0x008fc80000000000 */
[----:B------:R-:W-:Y:S01]  /*33d0*/  LOP3.LUT R9, R9, R0, RZ, 0x3c, !PT ;  /* 0x0000000009097212 */ /* 0x000fe200078e3cff */
[----:B------:R-:W-:Y:S06]  /*33e0*/  @P3 BRA `(.L_x_55) ;  /* 0xfffffffc002c3947 */ /* 0x000fec000383ffff */
[----:B------:R-:W-:Y:S01]  /*33f0*/  ULEA UR4, UR5, UR6, 0x3 ;  /* 0x0000000605047291 */ /* 0x000fe2000f8e18ff */
[----:B------:R-:W-:-:S08]  /*3400*/  SHF.L.U32 R2, R12, 0x1f, RZ ;  /* 0x0000001f0c027819 */ /* 0x000fd000000006ff */
[----:B------:R-:W2:Y:S02]  /*3410*/  SYNCS.PHASECHK.TRANS64 P0, [UR4+0x90], R2 ;  /* 0x00009002ff0075a7 */ /* 0x000ea40008001004 */
[----:B--2---:R-:W-:Y:S05]  /*3420*/  @P0 BRA `(.L_x_56) ;  /* 0x0000000000080947 */ /* 0x004fea0003800000 */
[----:B------:R-:W2:Y:S02]  /*3430*/  SYNCS.PHASECHK.TRANS64.TRYWAIT P0, [UR4+0x90], R2 ;  /* 0x00009002ff0075a7 */ /* 0x000ea40008001104 */
[----:B--2---:R-:W-:Y:S05]  /*3440*/  @!P0 BRA `(.L_x_57) ;  /* 0x0000008800c48947 */ /* 0x004fea0003800000 */
.L_x_56:
[----:B------:R-:W-:-:S04]  /*3450*/  UIADD3 UR7, UPT, UPT, UR5, 0x1, URZ ;  /* 0x0000000105077890 */ /* 0x000fc8000fffe0ff */
[----:B------:R-:W-:-:S04]  /*3460*/  UISETP.NE.AND UP0, UPT, UR7, 0x2, UPT ;  /* 0x000000020700788c */ /* 0x000fc8000bf05270 */
[----:B------:R-:W-:Y:S02]  /*3470*/  USEL UR8, URZ, 0x1, UP0 ;  /* 0x00000001ff087887 */ /* 0x000fe40008000000 */
[----:B------:R-:W-:-:S04]  /*3480*/  USEL UR7, UR7, URZ, UP0 ;  /* 0x000000ff07077287 */ /* 0x000fc80008000000 */
[----:B------:R-:W-:Y:S01]  /*3490*/  ULEA UR7, UR7, UR6, 0x3 ;  /* 0x0000000607077291 */ /* 0x000fe2000f8e18ff */
[----:B--2---:R-:W-:-:S04]  /*34a0*/  LOP3.LUT R2, R12, UR8, RZ, 0x3c, !PT ;  /* 0x000000080c027c12 */ /* 0x004fc8000f8e3cff */
[----:B------:R-:W-:-:S04]  /*34b0*/  SHF.L.U32 R0, R2, 0x1f, RZ ;  /* 0x0000001f02007819 */ /* 0x000fc800000006ff */
[----:B------:R-:W2:Y:S02]  /*34c0*/  SYNCS.PHASECHK.TRANS64 P0, [UR7+0x90], R0 ;  /* 0x00009000ff0075a7 */ /* 0x000ea40008001007 */
[----:B-12---:R-:W-:Y:S05]  /*34d0*/  @P0 EXIT ;  /* 0x000000000000094d */ /* 0x006fea0003800000 */
[----:B------:R-:W-:Y:S02]  /*34e0*/  SHF.L.U32 R2, R2, 0x1f, RZ ;  /* 0x0000001f02027819 */ /* 0x000fe400000006ff */
[----:B------:R-:W-:-:S07]  /*34f0*/  MOV R0, UR7 ;  /* 0x0000000700007c02 */ /* 0x000fce0008000f00 */
.L_x_58:
[----:B-1----:R1:W2:Y:S02]  /*3500*/  SYNCS.PHASECHK.TRANS64.TRYWAIT P0, [R0+URZ+0x90], R2 ;  /* 0x00009002000075a7 */ /* 0x0022a400080011ff */
[----:B--2---:R-:W-:Y:S05]  /*3510*/  @!P0 NANOSLEEP.SYNCS 0x989680 ;  /* 0x009896800000895d */ /* 0x004fea0003900000 */
[----:B------:R-:W2:Y:S02]  /*3520*/  @!P0 SYNCS.PHASECHK.TRANS64 P0, [R0+URZ+0x90], R2 ;  /* 0x00009002000085a7 */ /* 0x000ea400080010ff */
[----:B--2---:R-:W-:Y:S05]  /*3530*/  @P0 EXIT ;  /* 0x000000000000094d */ /* 0x004fea0003800000 */
[----:B------:R-:W-:Y:S05]  /*3540*/  BRA `(.L_x_58) ;  /* 0xfffffffc00ec7947 */ /* 0x000fea000383ffff */
.L_x_51:
[----:B------:R-:W-:Y:S05]  /*3550*/  BRA.U UP4, `(.L_x_59) ;  /* 0x0000001d04287547 */ /* 0x000fea000b800000 */
[----:B------:R-:W-:Y:S01]  /*3560*/  UMOV UR5, 0x40 ;  /* 0x0000004000057882 */ /* 0x000fe20000000000 */
[----:B------:R-:W-:Y:S01]  /*3570*/  NOP ;  /* 0x0000000000007918 */ /* 0x000fe20000000000 */
[----:B------:R-:W-:Y:S01]  /*3580*/  ULEA UR5, UR68, UR5, 0x18 ;  /* 0x0000000544057291 */ /* 0x000fe2000f8ec0ff */
[----:B------:R-:W-:Y:S02]  /*3590*/  UMOV UR6, 0x400 ;  /* 0x0000040000067882 */ /* 0x000fe40000000000 */
[----:B------:R-:W-:-:S06]  /*35a0*/  ULEA UR6, UR68, UR6, 0x18 ;  /* 0x0000000644067291 */ /* 0x000fcc000f8ec0ff */
[----:B------:R-:W2:Y:S02]  /*35b0*/  LDS.U8 R2, [UR5+0x1c] ;  /* 0x00001c05ff027984 */ /* 0x000ea40008000000 */
[----:B--2---:R-:W-:-:S13]  /*35c0*/  ISETP.NE.AND P0, PT, R2, RZ, PT ;  /* 0x000000ff0200720c */ /* 0x004fda0003f05270 */
[----:B------:R-:W-:Y:S05]  /*35d0*/  @P0 BRA `(.L_x_60) ;  /* 0x0000000000580947 */ /* 0x000fea0003800000 */
[----:B------:R-:W-:-:S13]  /*35e0*/  ELECT P0, URZ, PT ;  /* 0x0000000000ff782f */ /* 0x000fda0003800000 */
[----:B------:R-:W-:Y:S05]  /*35f0*/  @!P0 BRA `(.L_x_61) ;  /* 0x0000000000608947 */ /* 0x000fea0003800000 */
[----:B------:R-:W-:Y:S01]  /*3600*/  UMOV UR4, 0x10 ;  /* 0x0000001000047882 */ /* 0x000fe20000000000 */
[----:B------:R-:W-:Y:S01]  /*3610*/  HFMA2 R2, -RZ, RZ, 0, 5.9604644775390625e-08 ;  /* 0x00000001ff027431 */ /* 0x000fe200000001ff */
[----:B------:R-:W-:-:S03]  /*3620*/  MOV R3, 0xffff ;  /* 0x0000ffff00037802 */ /* 0x000fc60000000f00 */
[----:B------:R-:W-:Y:S04]  /*3630*/  DEPBAR.LE SB2, 0x36 ;  /* 0x0000ad800000791a */ /* 0x000fe80000000000 */
[----:B------:R-:W2:Y:S02]  /*3640*/  UTCATOMSWS.FIND_AND_SET.ALIGN UP0, UR4, UR4 ;  /* 0x00000004000475e3 */ /* 0x000ea40008000800 */
[----:B--2---:R-:W-:Y:S01]  /*3650*/  MOV R4, UR4 ;  /* 0x0000000400047c02 */ /* 0x004fe20008000f00 */
[----:B------:R-:W-:Y:S06]  /*3660*/  BRA.U UP0, `(.L_x_62) ;  /* 0x0000000100187547 */ /* 0x000fec000b800000 */
.L_x_63:
[----:B------:R-:W-:Y:S05]  /*3670*/  NANOSLEEP 0x64 ;  /* 0x000000640000795d */ /* 0x000fea0003800000 */
[----:B------:R-:W-:-:S05]  /*3680*/  UMOV UR4, 0x10 ;  /* 0x0000001000047882 */ /* 0x000fca0000000000 */
[----:B------:R-:W-:Y:S04]  /*3690*/  DEPBAR.LE SB2, 0x36 ;  /* 0x0000ad800000791a */ /* 0x000fe80000000000 */
[----:B------:R-:W2:Y:S02]  /*36a0*/  UTCATOMSWS.FIND_AND_SET.ALIGN UP0, UR4, UR4 ;  /* 0x00000004000475e3 */ /* 0x000ea40008000800 */
[----:B--2---:R-:W-:Y:S01]  /*36b0*/  MOV R4, UR4 ;  /* 0x0000000400047c02 */ /* 0x004fe20008000f00 */
[----:B------:R-:W-:Y:S05]  /*36c0*/  BRA.U !UP0, `(.L_x_63) ;  /* 0xfffffffd08e87547 */ /* 0x000fea000b83ffff */
.L_x_62:
[-C--:B------:R-:W-:Y:S02]  /*36d0*/  SHF.L.U32 R3, R3, R4.reuse, RZ ;  /* 0x0000000403037219 */ /* 0x080fe400000006ff */
[----:B------:R-:W-:Y:S01]  /*36e0*/  SHF.L.U32 R2, R2, R4, RZ ;  /* 0x0000000402027219 */ /* 0x000fe200000006ff */
[----:B------:R-:W-:Y:S02]  /*36f0*/  IMAD.SHL.U32 R4, R4, 0x20, RZ ;  /* 0x0000002004047824 */ /* 0x000fe400078e00ff */
[----:B------:R2:W-:Y:S04]  /*3700*/  ATOMS.OR RZ, [UR5+0x14], R3 ;  /* 0x00001403ffff798c */ /* 0x0005e8000b000005 */
[----:B------:R2:W-:Y:S04]  /*3710*/  ATOMS.OR RZ, [UR5+0x18], R2 ;  /* 0x00001802ffff798c */ /* 0x0005e8000b000005 */
[----:B------:R2:W-:Y:S01]  /*3720*/  STS [UR6+0x110], R4 ;  /* 0x00011004ff007988 */ /* 0x0005e20008000806 */
[----:B------:R-:W-:Y:S05]  /*3730*/  BRA `(.L_x_61) ;  /* 0x0000000000107947 */ /* 0x000fea0003800000 */
.L_x_60:
[----:B------:R-:W-:-:S05]  /*3740*/  MOV R2, 0xffffffff ;  /* 0xffffffff00027802 */ /* 0x000fca0000000f00 */
[----:B------:R2:W-:Y:S02]  /*3750*/  STS [UR6+0x110], R2 ;  /* 0x00011002ff007988 */ /* 0x0005e40008000806 */
[----:B--2---:R-:W-:Y:S02]  /*3760*/  MOV R2, 0x3780 ;  /* 0x0000378000027802 */ /* 0x004fe40000000f00 */
[----:B-1---5:R-:W-:Y:S05]  /*3770*/  CALL.REL.NOINC `($__internal_1_$__cuda_sm10x_tcgen05_guardrail_trap_phase_invalid_during_alloc) ;  /* 0x0000008c00c87944 */ /* 0x022fea0003c00000 */
.L_x_61:
[----:B------:R-:W-:Y:S05]  /*3780*/  WARPSYNC.ALL ;  /* 0x0000000000007948 */ /* 0x000fea0003800000 */
[----:B------:R-:W3:Y:S01]  /*3790*/  S2UR UR38, SR_CgaCtaId ;  /* 0x00000000002679c3 */ /* 0x000ee20000008800 */
[----:B------:R-:W-:Y:S01]  /*37a0*/  UMOV UR4, 0x400 ;  /* 0x0000040000047882 */ /* 0x000fe20000000000 */
[----:B------:R-:W-:-:S06]  /*37b0*/  NOP ;  /* 0x0000000000007918 */ /* 0x000fcc0000000000 */
[----:B------:R-:W-:Y:S06]  /*37c0*/  BAR.ARV 0x6, 0xa0 ;  /* 0x0182800000007b1d */ /* 0x000fec0000002000 */
[----:B------:R-:W4:Y:S01]  /*37d0*/  LDCU UR11, c[0x0][0x38c] ;  /* 0x00007180ff0b77ac */ /* 0x000f220008000800 */
[----:B------:R-:W-:Y:S01]  /*37e0*/  LOP3.LUT R0, R0, 0xffff, RZ, 0xc0, !PT ;  /* 0x0000ffff00007812 */ /* 0x000fe200078ec0ff */
[----:B------:R-:W-:Y:S01]  /*37f0*/  IMAD.MOV.U32 R10, RZ, RZ, 0x1 ;  /* 0x00000001ff0a7424 */ /* 0x000fe200078e00ff */
[----:B------:R-:W-:Y:S01]  /*3800*/  CS2R R8, SRZ ;  /* 0x0000000000087805 */ /* 0x000fe2000001ff00 */
[----:B--2---:R-:W-:Y:S01]  /*3810*/  IMAD.MOV.U32 R3, RZ, RZ, RZ ;  /* 0x000000ffff037224 */ /* 0x004fe200078e00ff */
[----:B------:R-:W-:Y:S01]  /*3820*/  R2UR UR72, R0 ;  /* 0x00000000004872ca */ /* 0x000fe200000e0000 */
[----:B------:R-:W-:-:S02]  /*3830*/  UISETP.GE.AND UP5, UPT, UR39, 0x1, UPT ;  /* 0x000000012700788c */ /* 0x000fc4000bfa6270 */
[----:B------:R-:W-:Y:S02]  /*3840*/  UISETP.NE.AND UP4, UPT, UR39, 0x1, UPT ;  /* 0x000000012700788c */ /* 0x000fe4000bf85270 */
[----:B---3--:R-:W-:Y:S01]  /*3850*/  ULEA UR38, UR38, UR4, 0x18 ;  /* 0x0000000426267291 */ /* 0x008fe2000f8ec0ff */
[----:B------:R-:W2:Y:S03]  /*3860*/  LDCU UR4, c[0x0][0x370] ;  /* 0x00006e00ff0477ac */ /* 0x000ea60008000800 */
[----:B------:R-:W-:Y:S02]  /*3870*/  UIADD3 UR6, UPT, UPT, UR38, 0x3300, URZ ;  /* 0x0000330026067890 */ /* 0x000fe4000fffe0ff */
[----:B----4-:R-:W-:-:S03]  /*3880*/  UIADD3 UR11, UPT, UPT, UR11, 0xff, URZ ;  /* 0x000000ff0b0b7890 */ /* 0x010fc6000fffe0ff */
[----:B------:R-:W3:Y:S01]  /*3890*/  LDS R2, [UR38+0x110] ;  /* 0x00011026ff027984 */ /* 0x000ee20008000800 */
[----:B------:R-:W-:Y:S02]  /*38a0*/  USHF.R.U32.HI UR10, URZ, 0x4, UR6 ;  /* 0x00000004ff0a7899 */ /* 0x000fe40008011606 */
[----:B------:R-:W-:Y:S02]  /*38b0*/  USHF.R.S32.HI UR9, URZ, 0x1f, UR11 ;  /* 0x0000001fff097899 */ /* 0x000fe4000801140b */
[----:B------:R-:W-:Y:S02]  /*38c0*/  UIADD3 UR5, UPT, UPT, UR38, 0x23300, URZ ;  /* 0x0002330026057890 */ /* 0x000fe4000fffe0ff */
[----:B------:R-:W-:Y:S02]  /*38d0*/  UIADD3 UR7, UPT, UPT, UR38, 0x34300, URZ ;  /* 0x0003430026077890 */ /* 0x000fe4000fffe0ff */
[----:B------:R-:W-:Y:S01]  /*38e0*/  USHF.R.U32.HI UR8, URZ, 0x4, UR5 ;  /* 0x00000004ff087899 */ /* 0x000fe20008011605 */
[----:B--2---:R-:W-:Y:S01]  /*38f0*/  IMAD.U32 R14, RZ, RZ, UR4 ;  /* 0x00000004ff0e7e24 */ /* 0x004fe2000f8e00ff */
[----:B------:R-:W2:Y:S01]  /*3900*/  LDCU UR4, c[0x0][0x374] ;  /* 0x00006e80ff0477ac */ /* 0x000ea20008000800 */
[----:B------:R-:W-:-:S02]  /*3910*/  USHF.R.U32.HI UR5, URZ, 0x4, UR7 ;  /* 0x00000004ff057899 */ /* 0x000fc40008011607 */
[----:B------:R-:W-:Y:S02]  /*3920*/  ULOP3.LUT UR10, UR10, 0x3fff, URZ, 0xc0, !UPT ;  /* 0x00003fff0a0a7892 */ /* 0x000fe4000f8ec0ff */
[----:B------:R-:W-:Y:S02]  /*3930*/  ULOP3.LUT UR8, UR8, 0x3fff, URZ, 0xc0, !UPT ;  /* 0x00003fff08087892 */ /* 0x000fe4000f8ec0ff */
[----:B------:R-:W-:Y:S02]  /*3940*/  ULOP3.LUT UR5, UR5, 0x3fff, URZ, 0xc0, !UPT ;  /* 0x00003fff05057892 */ /* 0x000fe4000f8ec0ff */
[----:B------:R-:W-:Y:S02]  /*3950*/  ULOP3.LUT UR73, UR10, 0x10000, URZ, 0xfc, !UPT ;  /* 0x000100000a497892 */ /* 0x000fe4000f8efcff */
[----:B------:R-:W-:Y:S02]  /*3960*/  ULOP3.LUT UR74, UR8, 0x10000, URZ, 0xfc, !UPT ;  /* 0x00010000084a7892 */ /* 0x000fe4000f8efcff */
[----:B------:R-:W-:Y:S01]  /*3970*/  ULOP3.LUT UR76, UR5, 0x10000, URZ, 0xfc, !UPT ;  /* 0x00010000054c7892 */ /* 0x000fe2000f8efcff */
[----:B--2---:R-:W-:Y:S01]  /*3980*/  IMAD.U32 R13, RZ, RZ, UR4 ;  /* 0x00000004ff0d7e24 */ /* 0x004fe2000f8e00ff */
[----:B------:R-:W-:Y:S01]  /*3990*/  UIADD3 UR4, UPT, UPT, UR38, 0x33300, URZ ;  /* 0x0003330026047890 */ /* 0x000fe2000fffe0ff */
[----:B------:R-:W-:-:S03]  /*39a0*/  UMOV UR36, URZ ;  /* 0x000000ff00247c82 */ /* 0x000fc60008000000 */
[----:B------:R-:W-:Y:S02]  /*39b0*/  USHF.R.U32.HI UR6, URZ, 0x4, UR4 ;  /* 0x00000004ff067899 */ /* 0x000fe40008011604 */
[----:B------:R-:W-:Y:S02]  /*39c0*/  ULEA.HI UR4, UR9, UR11, URZ, 0x8 ;  /* 0x0000000b09047291 */ /* 0x000fe4000f8f40ff */
[----:B------:R-:W-:Y:S01]  /*39d0*/  ULOP3.LUT UR6, UR6, 0x3fff, URZ, 0xc0, !UPT ;  /* 0x00003fff06067892 */ /* 0x000fe2000f8ec0ff */
[----:B---3--:R-:W-:Y:S01]  /*39e0*/  R2UR UR33, R2 ;  /* 0x00000000022172ca */ /* 0x008fe200000e0000 */
[----:B------:R-:W-:Y:S02]  /*39f0*/  USHF.R.S32.HI UR12, URZ, 0x8, UR4 ;  /* 0x00000008ff0c7899 */ /* 0x000fe40008011404 */
[----:B------:R-:W-:Y:S02]  /*3a00*/  ULOP3.LUT UR75, UR6, 0x10000, URZ, 0xfc, !UPT ;  /* 0x00010000064b7892 */ /* 0x000fe4000f8efcff */
[----:B------:R-:W-:-:S02]  /*3a10*/  UISETP.LT.AND UP0, UPT, UR12, 0x1, UPT ;  /* 0x000000010c00788c */ /* 0x000fc4000bf01270 */
[----:B------:R-:W-:Y:S02]  /*3a20*/  IMAD.U32 R11, RZ, RZ, UR12 ;  /* 0x0000000cff0b7e24 */ /* 0x000fe4000f8e00ff */
[----:B------:R-:W-:-:S04]  /*3a30*/  USEL UR12, UR12, 0x1, !UP0 ;  /* 0x000000010c0c7887 */ /* 0x000fc8000c000000 */
[----:B------:R-:W-:Y:S02]  /*3a40*/  UIADD3 UR4, UPT, UPT, UR33, 0x88, URZ ;  /* 0x0000008821047890 */ /* 0x000fe4000fffe0ff */
[----:B------:R-:W-:Y:S02]  /*3a50*/  UIADD3 UR58, UPT, UPT, UR33, -0x3fffff7c, URZ ;  /* 0xc0000084213a7890 */ /* 0x000fe4000fffe0ff */
[----:B------:R-:W-:Y:S02]  /*3a60*/  UIADD3 UR56, UPT, UPT, UR33, 0x80, URZ ;  /* 0x0000008021387890 */ /* 0x000fe4000fffe0ff */
[----:B------:R-:W-:Y:S01]  /*3a70*/  UIADD3 UR70, UPT, UPT, UR33, 0x84, URZ ;  /* 0x0000008421467890 */ /* 0x000fe2000fffe0ff */
[----:B------:R-:W-:Y:S01]  /*3a80*/  MOV R24, UR4 ;  /* 0x0000000400187c02 */ /* 0x000fe20008000f00 */
[----:B------:R-:W-:Y:S02]  /*3a90*/  UIADD3 UR68, UPT, UPT, UR33, 0x40000080, URZ ;  /* 0x4000008021447890 */ /* 0x000fe4000fffe0ff */
[----:B------:R-:W-:-:S02]  /*3aa0*/  UIADD3 UR66, UPT, UPT, UR33, -0x7fffff80, URZ ;  /* 0x8000008021427890 */ /* 0x000fc4000fffe0ff */
[----:B------:R-:W-:Y:S02]  /*3ab0*/  UIADD3 UR64, UPT, UPT, UR33, -0x3fffff80, URZ ;  /* 0xc000008021407890 */ /* 0x000fe4000fffe0ff */
[----:B------:R-:W-:Y:S02]  /*3ac0*/  UIADD3 UR62, UPT, UPT, UR33, 0x40000084, URZ ;  /* 0x40000084213e7890 */ /* 0x000fe4000fffe0ff */
[----:B------:R-:W-:Y:S02]  /*3ad0*/  UIADD3 UR60, UPT, UPT, UR33, -0x7fffff7c, URZ ;  /* 0x80000084213c7890 */ /* 0x000fe4000fffe0ff */
[----:B------:R-:W-:Y:S02]  /*3ae0*/  USHF.R.U32.HI UR4, URZ, 0x11, UR58 ;  /* 0x00000011ff047899 */ /* 0x000fe4000801163a */
[----:B------:R-:W-:Y:S02]  /*3af0*/  USHF.R.U32.HI UR11, URZ, 0x11, UR56 ;  /* 0x00000011ff0b7899 */ /* 0x000fe40008011638 */
[----:B------:R-:W-:-:S02]  /*3b00*/  USHF.R.U32.HI UR10, URZ, 0x11, UR68 ;  /* 0x00000011ff0a7899 */ /* 0x000fc40008011644 */
[----:B------:R-:W-:Y:S02]  /*3b10*/  USHF.R.U32.HI UR9, URZ, 0x11, UR66 ;  /* 0x00000011ff097899 */ /* 0x000fe40008011642 */
[----:B------:R-:W-:Y:S02]  /*3b20*/  USHF.R.U32.HI UR8, URZ, 0x11, UR64 ;  /* 0x00000011ff087899 */ /* 0x000fe40008011640 */
[----:B------:R-:W-:Y:S02]  /*3b30*/  USHF.R.U32.HI UR7, URZ, 0x11, UR70 ;  /* 0x00000011ff077899 */ /* 0x000fe40008011646 */
[----:B------:R-:W-:Y:S02]  /*3b40*/  USHF.R.U32.HI UR6, URZ, 0x11, UR62 ;  /* 0x00000011ff067899 */ /* 0x000fe4000801163e */
[----:B------:R-:W-:Y:S02]  /*3b50*/  USHF.R.U32.HI UR5, URZ, 0x11, UR60 ;  /* 0x00000011ff057899 */ /* 0x000fe4000801163c */
[----:B------:R-:W-:-:S02]  /*3b60*/  ULOP3.LUT UR4, UR4, 0x6000, URZ, 0xc0, !UPT ;  /* 0x0000600004047892 */ /* 0x000fc4000f8ec0ff */
[----:B------:R-:W-:Y:S02]  /*3b70*/  ULOP3.LUT UR11, UR11, 0x6000, URZ, 0xc0, !UPT ;  /* 0x000060000b0b7892 */ /* 0x000fe4000f8ec0ff */
[----:B------:R-:W-:Y:S02]  /*3b80*/  ULOP3.LUT UR10, UR10, 0x6000, URZ, 0xc0, !UPT ;  /* 0x000060000a0a7892 */ /* 0x000fe4000f8ec0ff */
[----:B------:R-:W-:Y:S02]  /*3b90*/  ULOP3.LUT UR9, UR9, 0x6000, URZ, 0xc0, !UPT ;  /* 0x0000600009097892 */ /* 0x000fe4000f8ec0ff */
[----:B------:R-:W-:Y:S02]  /*3ba0*/  ULOP3.LUT UR8, UR8, 0x6000, URZ, 0xc0, !UPT ;  /* 0x0000600008087892 */ /* 0x000fe4000f8ec0ff */
[----:B------:R-:W-:Y:S02]  /*3bb0*/  ULOP3.LUT UR7, UR7, 0x6000, URZ, 0xc0, !UPT ;  /* 0x0000600007077892 */ /* 0x000fe4000f8ec0ff */
[----:B------:R-:W-:-:S02]  /*3bc0*/  ULOP3.LUT UR6, UR6, 0x6000, URZ, 0xc0, !UPT ;  /* 0x0000600006067892 */ /* 0x000fc4000f8ec0ff */
[----:B------:R-:W-:Y:S02]  /*3bd0*/  ULOP3.LUT UR5, UR5, 0x6000, URZ, 0xc0, !UPT ;  /* 0x0000600005057892 */ /* 0x000fe4000f8ec0ff */
[----:B------:R-:W-:Y:S02]  /*3be0*/  ULOP3.LUT UR4, UR4, 0x890, URZ, 0xfc, !UPT ;  /* 0x0000089004047892 */ /* 0x000fe4000f8efcff */
[----:B------:R-:W-:Y:S02]  /*3bf0*/  UIADD3 UR12, UPT, UPT, -UR12, URZ, URZ ;  /* 0x000000ff0c0c7290 */ /* 0x000fe4000fffe1ff */
[----:B------:R-:W-:Y:S02]  /*3c00*/  ULOP3.LUT UR11, UR11, 0x890, URZ, 0xfc, !UPT ;  /* 0x000008900b0b7892 */ /* 0x000fe4000f8efcff */
[----:B------:R-:W-:Y:S01]  /*3c10*/  ULOP3.LUT UR10, UR10, 0x890, URZ, 0xfc, !UPT ;  /* 0x000008900a0a7892 */ /* 0x000fe2000f8efcff */
[----:B------:R-:W-:Y:S01]  /*3c20*/  MOV R16, UR4 ;  /* 0x0000000400107c02 */ /* 0x000fe20008000f00 */
[----:B------:R-:W-:Y:S01]  /*3c30*/  ULOP3.LUT UR9, UR9, 0x890, URZ, 0xfc, !UPT ;  /* 0x0000089009097892 */ /* 0x000fe2000f8efcff */
[----:B------:R-:W-:Y:S01]  /*3c40*/  IMAD.U32 R12, RZ, RZ, UR12 ;  /* 0x0000000cff0c7e24 */ /* 0x000fe2000f8e00ff */
        /* <DEDUP_REMOVED lines=8> */
[----:B------:R-:W-:Y:S01]  /*3cd0*/  UMOV UR4, URZ ;  /* 0x000000ff00047c82 */ /* 0x000fe20008000000 */
[----:B------:R-:W-:Y:S01]  /*3ce0*/  MOV R19, UR7 ;  /* 0x0000000700137c02 */ /* 0x000fe20008000f00 */
[----:B------:R-:W-:Y:S01]  /*3cf0*/  IMAD.U32 R18, RZ, RZ, UR6 ;  /* 0x00000006ff127e24 */ /* 0x000fe2000f8e00ff */
[----:B------:R-:W-:-:S02]  /*3d00*/  MOV R15, UR4 ;  /* 0x00000004000f7c02 */ /* 0x000fc40008000f00 */
[----:B------:R-:W-:-:S07]  /*3d10*/  MOV R17, UR5 ;  /* 0x0000000500117c02 */ /* 0x000fce0008000f00 */
.L_x_72:
[C---:B------:R-:W-:Y:S02]  /*3d20*/  LEA R2, R9.reuse, UR38, 0x3 ;  /* 0x0000002609027c11 */ /* 0x040fe4000f8e18ff */
[----:B--2---:R-:W-:Y:S02]  /*3d30*/  SHF.L.U32 R4, R8, 0x1f, RZ ;  /* 0x0000001f08047819 */ /* 0x004fe400000006ff */
[----:B------:R-:W-:Y:S02]  /*3d40*/  LEA R5, R9, UR38, 0x4 ;  /* 0x0000002609057c11 */ /* 0x000fe4000f8e20ff */
[----:B------:R-:W2:Y:S02]  /*3d50*/  SYNCS.PHASECHK.TRANS64.TRYWAIT P0, [R2+URZ+0x80], R4 ;  /* 0x00008004020075a7 */ /* 0x000ea400080011ff */
[----:B--234-:R-:W-:Y:S05]  /*3d60*/  @!P0 BRA `(.L_x_64) ;  /* 0x0000008000948947 */ /* 0x01cfea0003800000 */
.L_x_171:
[----:B--2---:R-:W2:Y:S01]  /*3d70*/  LDS.128 R4, [R5+0xf0] ;  /* 0x0000f00005047984 */ /* 0x004ea20000000c00 */
[----:B------:R-:W-:Y:S01]  /*3d80*/  R2UR UR6, R0 ;  /* 0x00000000000672ca */ /* 0x000fe200000e0000 */
[----:B------:R-:W-:Y:S01]  /*3d90*/  @!PT LDS RZ, [RZ] ;  /* 0x00000000fffff984 */ /* 0x000fe20000000800 */
[----:B------:R-:W-:Y:S01]  /*3da0*/  @!PT LDS RZ, [RZ] ;  /* 0x00000000fffff984 */ /* 0x000fe20000000800 */
[----:B------:R-:W-:Y:S01]  /*3db0*/  @!PT LDS RZ, [RZ] ;  /* 0x00000000fffff984 */ /* 0x000fe20000000800 */
[----:B------:R-:W-:Y:S01]  /*3dc0*/  @!PT LDS RZ, [RZ] ;  /* 0x00000000fffff984 */ /* 0x000fe20000000800 */
[----:B------:R3:W-:Y:S06]  /*3dd0*/  MEMBAR.ALL.CTA ;  /* 0x0000000000007992 */ /* 0x0007ec0000008000 */
[----:B---3--:R-:W3:Y:S01]  /*3de0*/  FENCE.VIEW.ASYNC.S ;  /* 0x00000000000073c6 */ /* 0x008ee20000000000 */
[----:B--2---:R-:W-:-:S13]  /*3df0*/  LOP3.LUT P0, RZ, R6, 0x1, RZ, 0xc0, !PT ;  /* 0x0000000106ff7812 */ /* 0x004fda000780c0ff */
[----:B---3--:R-:W-:Y:S01]  /*3e00*/  VOTEU.ANY UP3, P0 ;  /* 0x0000000000ff7886 */ /* 0x008fe20000060100 */
[----:B------:R-:W-:-:S13]  /*3e10*/  PLOP3.LUT P0, PT, PT, PT, UP3, 0x80, 0x8 ;  /* 0x000000000008781c */ /* 0x000fda0003f0f038 */
[----:B------:R-:W-:Y:S02]  /*3e20*/  @P0 MOV R0, R4 ;  /* 0x0000000400000202 */ /* 0x000fe40000000f00 */
[----:B------:R-:W-:Y:S02]  /*3e30*/  @P0 LOP3.LUT R4, R5, 0xffff, RZ, 0xc0, !PT ;  /* 0x0000ffff05040812 */ /* 0x000fe400078ec0ff */
[----:B------:R-:W-:Y:S01]  /*3e40*/  @P0 R2UR UR5, R0 ;  /* 0x00000000000502ca */ /* 0x000fe200000e0000 */
[----:B------:R-:W-:Y:S01]  /*3e50*/  VIADD R0, R2, 0x90 ;  /* 0x0000009002007836 */ /* 0x000fe20000000000 */
[----:B------:R-:W-:-:S04]  /*3e60*/  @P0 R2UR UR4, R4 ;  /* 0x00000000040402ca */ /* 0x000fc800000e0000 */
[----:B------:R-:W-:-:S04]  /*3e70*/  PRMT R0, RZ, 0x654, R0 ;  /* 0x00000654ff007816 */ /* 0x000fc80000000000 */
[----:B------:R2:W-:Y:S03]  /*3e80*/  SYNCS.ARRIVE.TRANS64.RED.A1T0 RZ, [R0+URZ], RZ ;  /* 0x000000ff00ff79a7 */ /* 0x0005e600081004ff */
[----:B------:R-:W-:Y:S02]  /*3e90*/  @UP3 UMOV UR6, UR5 ;  /* 0x0000000500063c82 */ /* 0x000fe40008000000 */
[----:B------:R-:W-:Y:S01]  /*3ea0*/  @UP3 UMOV UR77, UR4 ;  /* 0x00000004004d3c82 */ /* 0x000fe20008000000 */
[----:B--2---:R-:W-:Y:S01]  /*3eb0*/  IMAD.U32 R0, RZ, RZ, UR6 ;  /* 0x00000006ff007e24 */ /* 0x004fe2000f8e00ff */
[----:B------:R-:W-:Y:S06]  /*3ec0*/  BRA.U !UP5, `(.L_x_65) ;  /* 0x000000010de07547 */ /* 0x000fec000b800000 */
[----:B------:R-:W2:Y:S01]  /*3ed0*/  LDCU.128 UR12, c[0x0][0xf10] ;  /* 0x0001e200ff0c77ac */ /* 0x000ea20008000c00 */
[----:B------:R-:W-:Y:S02]  /*3ee0*/  R2UR UR11, R13 ;  /* 0x000000000d0b72ca */ /* 0x000fe400000e0000 */
[----:B------:R-:W-:Y:S01]  /*3ef0*/  R2UR UR10, R14 ;  /* 0x000000000e0a72ca */ /* 0x000fe200000e0000 */
[----:B------:R-:W3:Y:S01]  /*3f00*/  LDCU UR22, c[0x0][0xf20] ;  /* 0x0001e400ff1677ac */ /* 0x000ee20008000800 */
[----:B------:R-:W-:Y:S01]  /*3f10*/  R2UR UR23, R0 ;  /* 0x00000000001772ca */ /* 0x000fe200000e0000 */
[----:B------:R-:W4:Y:S01]  /*3f20*/  LDCU UR20, c[0x0][0xf0c] ;  /* 0x0001e180ff1477ac */ /* 0x000f220008000800 */
[----:B------:R-:W1:Y:S07]  /*3f30*/  LDCU.64 UR8, c[0x0][0xf28] ;  /* 0x0001e500ff0877ac */ /* 0x000e6e0008000a00 */
[----:B--2---:R-:W-:-:S02]  /*3f40*/  UIMAD.WIDE.U32 UR6, UR11, UR15, URZ ;  /* 0x0000000f0b0672a5 */ /* 0x004fc4000f8e00ff */
[----:B------:R-:W-:Y:S02]  /*3f50*/  UIMAD.WIDE.U32 UR4, UR10, UR12, URZ ;  /* 0x0000000c0a0472a5 */ /* 0x000fe4000f8e00ff */
[----:B------:R-:W-:Y:S02]  /*3f60*/  UISETP.NE.AND UP0, UPT, UR14, 0x1, UPT ;  /* 0x000000010e00788c */ /* 0x000fe4000bf05270 */
[----:B------:R-:W-:Y:S01]  /*3f70*/  UIMAD.WIDE.U32 UR18, UR77, UR15, URZ ;  /* 0x0000000f4d1272a5 */ /* 0x000fe2000f8e00ff */
[----:B------:R-:W-:Y:S02]  /*3f80*/  UMOV UR6, UR7 ;  /* 0x0000000700067c82 */ /* 0x000fe40008000000 */
[----:B------:R-:W-:Y:S01]  /*3f90*/  UMOV UR4, UR5 ;  /* 0x0000000500047c82 */ /* 0x000fe20008000000 */
[----:B---3--:R-:W-:Y:S02]  /*3fa0*/  USHF.R.U32.HI UR6, URZ, UR22, UR6 ;  /* 0x00000016ff067299 */ /* 0x008fe40008011606 */
[----:B----4-:R-:W-:-:S02]  /*3fb0*/  UISETP.NE.AND UP1, UPT, UR20, 0x1, UPT ;  /* 0x000000011400788c */ /* 0x010fc4000bf25270 */
[----:B------:R-:W-:Y:S02]  /*3fc0*/  USHF.R.U32.HI UR4, URZ, UR13, UR4 ;  /* 0x0000000dff047299 */ /* 0x000fe40008011604 */
[----:B------:R-:W-:Y:S02]  /*3fd0*/  USEL UR5, UR11, UR6, !UP0 ;  /* 0x000000060b057287 */ /* 0x000fe4000c000000 */
        /* <DEDUP_REMOVED lines=37> */
[----:B------:R-:W-:-:S06]  /*4230*/  UIMAD UR4, UR5, UR20, UR6 ;  /* 0x00000014050472a4 */ /* 0x000fcc000f8e0206 */
[----:B------:R-:W-:-:S07]  /*4240*/  IMAD.U32 R0, RZ, RZ, UR4 ;  /* 0x00000004ff007e24 */ /* 0x000fce000f8e00ff */
.L_x_65:
[----:B------:R-:W2:Y:S02]  /*4250*/  LDCU UR4, c[0x0][0xf30] ;  /* 0x0001e600ff0477ac */ /* 0x000ea40008000800 */
[----:B--2---:R-:W-:-:S09]  /*4260*/  UISETP.NE.AND UP0, UPT, UR4, 0x1, UPT ;  /* 0x000000010400788c */ /* 0x004fd2000bf05270 */
[----:B------:R-:W-:Y:S05]  /*4270*/  BRA.U UP0, `(.L_x_66) ;  /* 0x0000000100407547 */ /* 0x000fea000b800000 */
[----:B------:R-:W2:Y:S01]  /*4280*/  LDCU.128 UR4, c[0x0][0xf10] ;  /* 0x0001e200ff0477ac */ /* 0x000ea20008000c00 */
[----:B------:R-:W-:Y:S01]  /*4290*/  R2UR UR14, R0 ;  /* 0x00000000000e72ca */ /* 0x000fe200000e0000 */
[----:B------:R-:W3:Y:S01]  /*42a0*/  LDCU UR12, c[0x0][0xf0c] ;  /* 0x0001e180ff0c77ac */ /* 0x000ee20008000800 */
[----:B------:R-:W4:Y:S11]  /*42b0*/  LDCU UR13, c[0x0][0xf20] ;  /* 0x0001e400ff0d77ac */ /* 0x000f360008000800 */
[----:B--2---:R-:W-:-:S02]  /*42c0*/  UIMAD.WIDE.U32 UR10, UR14, UR4, URZ ;  /* 0x000000040e0a72a5 */ /* 0x004fc4000f8e00ff */
[----:B------:R-:W-:Y:S02]  /*42d0*/  UIMAD.WIDE.U32 UR8, UR77, UR7, URZ ;  /* 0x000000074d0872a5 */ /* 0x000fe4000f8e00ff */
[----:B---3--:R-:W-:Y:S02]  /*42e0*/  UISETP.NE.AND UP0, UPT, UR12, 0x1, UPT ;  /* 0x000000010c00788c */ /* 0x008fe4000bf05270 */
[----:B------:R-:W-:Y:S01]  /*42f0*/  UISETP.NE.AND UP1, UPT, UR6, 0x1, UPT ;  /* 0x000000010600788c */ /* 0x000fe2000bf25270 */
[----:B------:R-:W-:Y:S02]  /*4300*/  UMOV UR10, UR11 ;  /* 0x0000000b000a7c82 */ /* 0x000fe40008000000 */
[----:B------:R-:W-:Y:S01]  /*4310*/  UMOV UR4, UR9 ;  /* 0x0000000900047c82 */ /* 0x000fe20008000000 */
[----:B------:R-:W-:Y:S02]  /*4320*/  USHF.R.U32.HI UR5, URZ, UR5, UR10 ;  /* 0x00000005ff057299 */ /* 0x000fe4000801160a */
[----:B----4-:R-:W-:-:S02]  /*4330*/  USHF.R.U32.HI UR4, URZ, UR13, UR4 ;  /* 0x0000000dff047299 */ /* 0x010fc40008011604 */
[----:B------:R-:W-:Y:S02]  /*4340*/  USEL UR5, UR14, UR5, !UP0 ;  /* 0x000000050e057287 */ /* 0x000fe4000c000000 */
[----:B------:R-:W-:-:S04]  /*4350*/  USEL UR4, UR77, UR4, !UP1 ;  /* 0x000000044d047287 */ /* 0x000fc8000c800000 */
[----:B------:R-:W-:-:S04]  /*4360*/  UIADD3 UR4, UPT, UPT, UR5, -UR4, URZ ;  /* 0x8000000405047290 */ /* 0x000fc8000fffe0ff */
[----:B------:R-:W-:-:S12]  /*4370*/  UIMAD UR77, UR4, UR6, UR77 ;  /* 0x00000006044d72a4 */ /* 0x000fd8000f8e024d */
.L_x_66:
[----:B------:R-:W2:Y:S01]  /*4380*/  LDCU UR4, c[0x0][0x38c] ;  /* 0x00007180ff0477ac */ /* 0x000ea20008000800 */
[----:B------:R-:W-:Y:S02]  /*4390*/  R2UR UR6, R15 ;  /* 0x000000000f0672ca */ /* 0x000fe400000e0000 */
[----:B------:R-:W-:Y:S02]  /*43a0*/  PLOP3.LUT P1, PT, PT, PT, PT, 0x80, 0x8 ;  /* 0x000000000008781c */ /* 0x000fe40003f2f070 */
[----:B------:R-:W-:Y:S02]  /*43b0*/  SHF.L.U32 R5, R10, 0x1f, RZ ;  /* 0x0000001f0a057819 */ /* 0x000fe400000006ff */
[----:B------:R-:W-:-:S07]  /*43c0*/  R2UR UR5, R24 ;  /* 0x00000000180572ca */ /* 0x000fce00000e0000 */
[----:B------:R-:W-:Y:S02]  /*43d0*/  ULEA UR7, UR6, UR38, 0x3 ;  /* 0x0000002606077291 */ /* 0x000fe4000f8e18ff */
[----:B------:R-:W-:Y:S02]  /*43e0*/  ULEA UR32, UR6, UR33, 0x6 ;  /* 0x0000002106207291 */ /* 0x000fe4000f8e30ff */
[----:B--2---:R-:W-:Y:S02]  /*43f0*/  UISETP.GE.AND UP0, UPT, UR4, 0x1, UPT ;  /* 0x000000010400788c */ /* 0x004fe4000bf06270 */
[----:B------:R-:W-:-:S04]  /*4400*/  IMAD.U32 R2, RZ, RZ, UR7 ;  /* 0x00000007ff027e24 */ /* 0x000fc8000f8e00ff */
[----:B------:R-:W-:-:S05]  /*4410*/  PLOP3.LUT P0, PT, PT, PT, UP0, 0x80, 0x8 ;  /* 0x000000000008781c */ /* 0x000fca0003f0f008 */
[----:B------:R-:W-:-:S08]  /*4420*/  @UP0 ULEA UR4, UR36, UR38, 0x3 ;  /* 0x0000002624040291 */ /* 0x000fd0000f8e18ff */
[----:B------:R-:W-:-:S04]  /*4430*/  @P0 SHF.L.U32 R4, R3, 0x1f, RZ ;  /* 0x0000001f03040819 */ /* 0x000fc800000006ff */
[----:B------:R2:W3:Y:S01]  /*4440*/  @P0 SYNCS.PHASECHK.TRANS64.TRYWAIT P1, [UR4], R4 ;  /* 0x00000004ff0005a7 */ /* 0x0004e20008021104 */
[----:B------:R-:W-:-:S04]  /*4450*/  ULEA.HI UR4, UR21, UR21, URZ, 0x1 ;  /* 0x0000001515047291 */ /* 0x000fc8000f8f08ff */
[----:B------:R-:W-:-:S04]  /*4460*/  ULOP3.LUT UR4, UR4, 0x7ffffffe, URZ, 0xc0, !UPT ;  /* 0x7ffffffe04047892 */ /* 0x000fc8000f8ec0ff */
[----:B------:R-:W-:-:S04]  /*4470*/  UIADD3 UR4, UPT, UPT, -UR4, UR21, URZ ;  /* 0x0000001504047290 */ /* 0x000fc8000fffe1ff */
[----:B------:R-:W-:Y:S01]  /*4480*/  ULEA UR57, UR4, UR5, 0x1 ;  /* 0x0000000504397291 */ /* 0x000fe2000f8e08ff */
[----:B------:R-:W4:Y:S02]  /*4490*/  SYNCS.PHASECHK.TRANS64.TRYWAIT P0, [UR7+0xb0], R5 ;  /* 0x0000b005ff0075a7 */ /* 0x000f240008001107 */
[----:B--234-:R-:W-:Y:S09]  /*44a0*/  @!P0 BRA `(.L_x_67) ;  /* 0x0000007800d88947 */ /* 0x01cff20003800000 */
.L_x_173:
[----:B------:R-:W-:Y:S01]  /*44b0*/  IADD3 R9, PT, PT, R9, 0x1, RZ ;  /* 0x0000000109097810 */ /* 0x000fe20007ffe0ff */
[----:B------:R-:W-:Y:S06]  /*44c0*/  BRA.U !UP0, `(.L_x_68) ;  /* 0x0000000908187547 */ /* 0x000fec000b800000 */
[----:B------:R-:W-:Y:S01]  /*44d0*/  UIADD3 UR69, UPT, UPT, UR57, 0x40000000, URZ ;  /* 0x4000000039457890 */ /* 0x000fe2000fffe0ff */
[----:B------:R-:W-:Y:S01]  /*44e0*/  R2UR UR21, R23 ;  /* 0x00000000171572ca */ /* 0x000fe200000e0000 */
[----:B------:R-:W-:Y:S01]  /*44f0*/  ULOP3.LUT UR67, UR57, 0x80000000, URZ, 0x3c, !UPT ;  /* 0x8000000039437892 */ /* 0x000fe2000f8e3cff */
[----:B------:R-:W-:Y:S01]  /*4500*/  R2UR UR20, R22 ;  /* 0x00000000161472ca */ /* 0x000fe200000e0000 */
[----:B------:R-:W-:Y:S01]  /*4510*/  USHF.R.U32.HI UR4, URZ, 0x1a, UR57 ;  /* 0x0000001aff047899 */ /* 0x000fe20008011639 */
[----:B------:R-:W-:Y:S01]  /*4520*/  R2UR UR19, R21 ;  /* 0x00000000151372ca */ /* 0x000fe200000e0000 */
[----:B------:R-:W-:Y:S01]  /*4530*/  UIADD3 UR65, UPT, UPT, UR57, -0x40000000, URZ ;  /* 0xc000000039417890 */ /* 0x000fe2000fffe0ff */
[----:B------:R-:W-:Y:S01]  /*4540*/  R2UR UR18, R20 ;  /* 0x00000000141272ca */ /* 0x000fe200000e0000 */
[----:B------:R-:W-:Y:S01]  /*4550*/  UIADD3 UR71, UPT, UPT, UR57, 0x4, URZ ;  /* 0x0000000439477890 */ /* 0x000fe2000fffe0ff */
[----:B------:R-:W-:Y:S01]  /*4560*/  R2UR UR17, R19 ;  /* 0x00000000131172ca */ /* 0x000fe200000e0000 */
[----:B------:R-:W-:Y:S01]  /*4570*/  UIADD3 UR63, UPT, UPT, UR57, 0x40000004, URZ ;  /* 0x40000004393f7890 */ /* 0x000fe2000fffe0ff */
[----:B------:R-:W-:Y:S01]  /*4580*/  R2UR UR16, R18 ;  /* 0x00000000121072ca */ /* 0x000fe200000e0000 */
[----:B------:R-:W-:Y:S01]  /*4590*/  UIADD3 UR61, UPT, UPT, UR57, -0x7ffffffc, URZ ;  /* 0x80000004393d7890 */ /* 0x000fe2000fffe0ff */
[----:B------:R-:W-:Y:S01]  /*45a0*/  R2UR UR15, R17 ;  /* 0x00000000110f72ca */ /* 0x000fe200000e0000 */
[----:B------:R-:W-:Y:S01]  /*45b0*/  UIADD3 UR59, UPT, UPT, UR57, -0x3ffffffc, URZ ;  /* 0xc0000004393b7890 */ /* 0x000fe2000fffe0ff */
[----:B------:R-:W-:Y:S01]  /*45c0*/  R2UR UR14, R16 ;  /* 0x00000000100e72ca */ /* 0x000fe200000e0000 */
[----:B------:R-:W-:Y:S01]  /*45d0*/  USHF.R.U32.HI UR6, URZ, 0x1a, UR69 ;  /* 0x0000001aff067899 */ /* 0x000fe20008011645 */
[----:B------:R-:W-:Y:S01]  /*45e0*/  R2UR UR35, R12 ;  /* 0x000000000c2372ca */ /* 0x000fe200000e0000 */
[----:B------:R-:W-:Y:S01]  /*45f0*/  USHF.R.U32.HI UR5, URZ, 0x1a, UR67 ;  /* 0x0000001aff057899 */ /* 0x000fe20008011643 */
[----:B------:R-:W-:Y:S01]  /*4600*/  R2UR UR34, R11 ;  /* 0x000000000b2272ca */ /* 0x000fe200000e0000 */
[----:B------:R-:W-:-:S02]  /*4610*/  ULOP3.LUT UR7, UR4, 0x30, URZ, 0xc0, !UPT ;  /* 0x0000003004077892 */ /* 0x000fc4000f8ec0ff */
[----:B------:R-:W-:Y:S02]  /*4620*/  USHF.R.U32.HI UR4, URZ, 0x1a, UR65 ;  /* 0x0000001aff047899 */ /* 0x000fe40008011641 */
[----:B------:R-:W-:Y:S02]  /*4630*/  USHF.R.U32.HI UR8, URZ, 0x1a, UR71 ;  /* 0x0000001aff087899 */ /* 0x000fe40008011647 */
[----:B------:R-:W-:Y:S02]  /*4640*/  USHF.R.U32.HI UR10, URZ, 0x1a, UR63 ;  /* 0x0000001aff0a7899 */ /* 0x000fe4000801163f */
[----:B------:R-:W-:Y:S02]  /*4650*/  USHF.R.U32.HI UR12, URZ, 0x1a, UR61 ;  /* 0x0000001aff0c7899 */ /* 0x000fe4000801163d */
[----:B------:R-:W-:Y:S02]  /*4660*/  USHF.R.U32.HI UR13, URZ, 0x1a, UR59 ;  /* 0x0000001aff0d7899 */ /* 0x000fe4000801163b */
[----:B-1----:R-:W-:-:S02]  /*4670*/  ULOP3.LUT UR52, UR6, 0x30, URZ, 0xc0, !UPT ;  /* 0x0000003006347892 */ /* 0x002fc4000f8ec0ff */
        /* <DEDUP_REMOVED lines=14> */
[----:B------:R-:W-:Y:S02]  /*4760*/  UPRMT UR55, UR54, 0x5410, UR21 ;  /* 0x0000541036377896 */ /* 0x000fe40008000015 */
[----:B------:R-:W-:Y:S02]  /*4770*/  UPRMT UR53, UR52, 0x5410, UR20 ;  /* 0x0000541034357896 */ /* 0x000fe40008000014 */
[----:B------:R-:W-:Y:S01]  /*4780*/  UPRMT UR51, UR50, 0x5410, UR19 ;  /* 0x0000541032337896 */ /* 0x000fe20008000013 */
[----:B------:R-:W-:Y:S01]  /*4790*/  UMOV UR11, URZ ;  /* 0x000000ff000b7c82 */ /* 0x000fe20008000000 */
[----:B------:R-:W-:Y:S01]  /*47a0*/  UMOV UR9, UR36 ;  /* 0x0000002400097c82 */ /* 0x000fe20008000000 */
[----:B------:R-:W-:-:S02]  /*47b0*/  UPRMT UR49, UR7, 0x5410, UR18 ;  /* 0x0000541007317896 */ /* 0x000fc40008000012 */
[----:B------:R-:W-:Y:S02]  /*47c0*/  UPRMT UR47, UR6, 0x5410, UR17 ;  /* 0x00005410062f7896 */ /* 0x000fe40008000011 */
[----:B------:R-:W-:Y:S02]  /*47d0*/  UPRMT UR45, UR5, 0x5410, UR16 ;  /* 0x00005410052d7896 */ /* 0x000fe40008000010 */
[----:B------:R-:W-:Y:S02]  /*47e0*/  UPRMT UR43, UR4, 0x5410, UR15 ;  /* 0x00005410042b7896 */ /* 0x000fe4000800000f */
[----:B------:R-:W-:Y:S01]  /*47f0*/  UPRMT UR41, UR8, 0x5410, UR14 ;  /* 0x0000541008297896 */ /* 0x000fe2000800000e */
[----:B------:R-:W-:Y:S01]  /*4800*/  UMOV UR54, URZ ;  /* 0x000000ff00367c82 */ /* 0x000fe20008000000 */
[----:B------:R-:W-:Y:S01]  /*4810*/  UMOV UR52, URZ ;  /* 0x000000ff00347c82 */ /* 0x000fe20008000000 */
[----:B------:R-:W-:Y:S01]  /*4820*/  UMOV UR50, URZ ;  /* 0x000000ff00327c82 */ /* 0x000fe20008000000 */
[----:B------:R-:W-:Y:S01]  /*4830*/  UMOV UR48, URZ ;  /* 0x000000ff00307c82 */ /* 0x000fe20008000000 */
[----:B------:R-:W-:Y:S01]  /*4840*/  UMOV UR46, URZ ;  /* 0x000000ff002e7c82 */ /* 0x000fe20008000000 */
[----:B------:R-:W-:Y:S01]  /*4850*/  UMOV UR44, URZ ;  /* 0x000000ff002c7c82 */ /* 0x000fe20008000000 */
[----:B------:R-:W-:Y:S01]  /*4860*/  UMOV UR42, URZ ;  /* 0x000000ff002a7c82 */ /* 0x000fe20008000000 */
[----:B------:R-:W-:-:S05]  /*4870*/  UMOV UR40, URZ ;  /* 0x000000ff00287c82 */ /* 0x000fca0008000000 */
.L_x_71:
[----:B------:R-:W-:Y:S02]  /*4880*/  UIADD3 UR35, UPT, UPT, UR35, 0x1, URZ ;  /* 0x0000000123237890 */ /* 0x000fe4000fffe0ff */
[----:B---3--:R-:W-:Y:S02]  /*4890*/  ULEA UR7, UR9, UR38, 0x3 ;  /* 0x0000002609077291 */ /* 0x008fe4000f8e18ff */
[----:B------:R-:W-:Y:S01]  /*48a0*/  UISETP.NE.AND UP2, UPT, UR35, URZ, UPT ;  /* 0x000000ff2300728c */ /* 0x000fe2000bf45270 */
[----:B----4-:R-:W-:Y:S10]  /*48b0*/  @P1 BRA `(.L_x_69) ;  /* 0x00000000000c1947 */ /* 0x010ff40003800000 */
[----:B--2---:R-:W-:Y:S04]  /*48c0*/  SHF.L.U32 R5, R3, 0x1f, RZ ;  /* 0x0000001f03057819 */ /* 0x004fe800000006ff */
[----:B------:R-:W1:Y:S02]  /*48d0*/  SYNCS.PHASECHK.TRANS64.TRYWAIT P0, [UR7], R5 ;  /* 0x00000005ff0075a7 */ /* 0x000e640008001107 */
[----:B-1----:R-:W-:Y:S05]  /*48e0*/  @!P0 BRA `(.L_x_70) ;  /* 0x0000007400e48947 */ /* 0x002fea0003800000 */
.L_x_69:
[----:B------:R-:W-:Y:S01]  /*48f0*/  UISETP.NE.AND UP0, UPT, UR34, 0x1, UPT ;  /* 0x000000012200788c */ /* 0x000fe2000bf05270 */
[----:B------:R-:W-:Y:S01]  /*4900*/  PLOP3.LUT P1, PT, PT, PT, PT, 0x80, 0x8 ;  /* 0x000000000008781c */ /* 0x000fe20003f2f070 */
[----:B------:R-:W-:Y:S02]  /*4910*/  UIADD3 UR4, UPT, UPT, UR9, 0x1, URZ ;  /* 0x0000000109047890 */ /* 0x000fe4000fffe0ff */
[----:B------:R-:W-:Y:S02]  /*4920*/  ULEA UR10, UR9, UR75, 0x6 ;  /* 0x0000004b090a7291 */ /* 0x000fe4000f8e30ff */
[----:B------:R-:W-:Y:S01]  /*4930*/  UISETP.NE.AND UP1, UPT, UR4, 0x4, UPT ;  /* 0x000000040400788c */ /* 0x000fe2000bf25270 */
[----:B------:R-:W-:Y:S01]  /*4940*/  PLOP3.LUT P0, PT, PT, PT, UP0, 0x80, 0x8 ;  /* 0x000000000008781c */ /* 0x000fe20003f0f008 */
[----:B------:R-:W-:Y:S02]  /*4950*/  ULEA UR8, UR9, UR76, 0x6 ;  /* 0x0000004c09087291 */ /* 0x000fe4000f8e30ff */
[----:B------:R-:W-:Y:S02]  /*4960*/  USEL UR5, URZ, 0x1, UP1 ;  /* 0x00000001ff057887 */ /* 0x000fe40008800000 */
[----:B------:R-:W-:Y:S02]  /*4970*/  USEL UR36, UR4, URZ, UP1 ;  /* 0x000000ff04247287 */ /* 0x000fe40008800000 */
[----:B------:R-:W-:Y:S02]  /*4980*/  UIADD3 UR14, UPT, UPT, UR10, 0x20, URZ ;  /* 0x000000200a0e7890 */ /* 0x000fe4000fffe0ff */
[----:B------:R-:W-:Y:S01]  /*4990*/  @UP0 ULEA UR4, UR36, UR38, 0x3 ;  /* 0x0000002624040291 */ /* 0x000fe2000f8e18ff */
[----:B------:R-:W-:Y:S01]  /*49a0*/  LOP3.LUT R3, R3, UR5, RZ, 0x3c, !PT ;  /* 0x0000000503037c12 */ /* 0x000fe2000f8e3cff */
[----:B------:R-:W-:Y:S02]  /*49b0*/  UISETP.NE.U32.AND UP0, UPT, UR11, URZ, UPT ;  /* 0x000000ff0b00728c */ /* 0x000fe4000bf05070 */
[----:B------:R-:W-:Y:S01]  /*49c0*/  UIADD3 UR18, UPT, UPT, UR8, 0x20, URZ ;  /* 0x0000002008127890 */ /* 0x000fe2000fffe0ff */
[----:B-12---:R-:W-:Y:S01]  /*49d0*/  @P0 SHF.L.U32 R4, R3, 0x1f, RZ ;  /* 0x0000001f03040819 */ /* 0x006fe200000006ff */
[----:B------:R-:W-:Y:S02]  /*49e0*/  ULEA UR6, UR9, UR74, 0xa ;  /* 0x0000004a09067291 */ /* 0x000fe4000f8e50ff */
[----:B------:R-:W-:Y:S01]  /*49f0*/  UIADD3 UR37, UPT, UPT, UR7, 0x20, URZ ;  /* 0x0000002007257890 */ /* 0x000fe2000fffe0ff */
[----:B------:R3:W4:Y:S01]  /*4a00*/  @P0 SYNCS.PHASECHK.TRANS64.TRYWAIT P1, [UR4], R4 ;  /* 0x00000004ff0005a7 */ /* 0x0007220008021104 */
[----:B------:R-:W-:Y:S02]  /*4a10*/  ULEA UR4, UR9, UR73, 0xb ;  /* 0x0000004909047291 */ /* 0x000fe4000f8e58ff */
[----:B------:R-:W-:Y:S02]  /*4a20*/  UIADD3 UR26, UPT, UPT, UR6, 0x2, URZ ;  /* 0x00000002061a7890 */ /* 0x000fe4000fffe0ff */
[----:B------:R-:W-:Y:S02]  /*4a30*/  UIADD3 UR22, UPT, UPT, UR4, 0x2, URZ ;  /* 0x0000000204167890 */ /* 0x000fe4000fffe0ff */
[----:B------:R-:W-:Y:S02]  /*4a40*/  UIADD3 UR28, UPT, UPT, UR6, 0x4, URZ ;  /* 0x00000004061c7890 */ /* 0x000fe4000fffe0ff */
[----:B------:R-:W-:Y:S02]  /*4a50*/  UIADD3 UR16, UPT, UPT, UR4, 0x4, URZ ;  /* 0x0000000404107890 */ /* 0x000fe4000fffe0ff */
[----:B------:R-:W-:Y:S02]  /*4a60*/  UIADD3 UR12, UPT, UPT, UR6, 0x6, URZ ;  /* 0x00000006060c7890 */ /* 0x000fe4000fffe0ff */
[----:B------:R-:W-:Y:S02]  /*4a70*/  UIADD3 UR30, UPT, UPT, UR6, 0x200, URZ ;  /* 0x00000200061e7890 */ /* 0x000fe4000fffe0ff */
[----:B------:R-:W-:Y:S02]  /*4a80*/  UIADD3 UR24, UPT, UPT, UR6, 0x202, URZ ;  /* 0x0000020206187890 */ /* 0x000fe4000fffe0ff */
[----:B------:R-:W-:Y:S02]  /*4a90*/  UIADD3 UR20, UPT, UPT, UR4, 0x402, URZ ;  /* 0x0000040204147890 */ /* 0x000fe4000fffe0ff */
[----:B------:R-:W-:Y:S01]  /*4aa0*/  UIADD3 UR34, UPT, UPT, UR34, -0x1, URZ ;  /* 0xffffffff22227890 */ /* 0x000fe2000fffe0ff */
[----:B------:R-:W-:Y:S01]  /*4ab0*/  UMOV UR11, 0x4008 ;  /* 0x00004008000b7882 */ /* 0x000fe20000000000 */
[----:B------:R-:W-:Y:S01]  /*4ac0*/  UMOV UR15, 0x4008 ;  /* 0x00004008000f7882 */ /* 0x000fe20000000000 */
[----:B------:R1:W-:Y:S01]  /*4ad0*/  UTCCP.T.S.4x32dp128bit tmem[UR33+0x80], gdesc[UR10] ;  /* 0x0000800a210079e7 */ /* 0x0003e20009100000 */
[----:B------:R2:W-:Y:S01]  /*4ae0*/  UTCCP.T.S.4x32dp128bit tmem[UR33+0x84], gdesc[UR14] ;  /* 0x0000840e210079e7 */ /* 0x0005e20009100000 */
[----:B------:R-:W-:Y:S01]  /*4af0*/  UMOV UR9, 0x4008 ;  /* 0x0000400800097882 */ /* 0x000fe20000000000 */
[----:B------:R-:W-:Y:S01]  /*4b00*/  UMOV UR19, 0x4008 ;  /* 0x0000400800137882 */ /* 0x000fe20000000000 */
[----:B------:R3:W-:Y:S01]  /*4b10*/  UTCCP.T.S.4x32dp128bit tmem[UR33+0x88], gdesc[UR8] ;  /* 0x00008808210079e7 */ /* 0x0007e20009100000 */
[----:B------:R3:W-:Y:S01]  /*4b20*/  UTCCP.T.S.4x32dp128bit tmem[UR33+0x8c], gdesc[UR18] ;  /* 0x00008c12210079e7 */ /* 0x0007e20009100000 */
[----:B------:R-:W-:Y:S01]  /*4b30*/  UMOV UR7, 0x40004040 ;  /* 0x4000404000077882 */ /* 0x000fe20000000000 */
[----:B------:R-:W-:Y:S01]  /*4b40*/  UMOV UR5, 0x40004040 ;  /* 0x4000404000057882 */ /* 0x000fe20000000000 */
[----:B------:R-:W-:Y:S01]  /*4b50*/  UMOV UR27, 0x40004040 ;  /* 0x40004040001b7882 */ /* 0x000fe20000000000 */
[----:B------:R3:W-:Y:S01]  /*4b60*/  UTCQMMA gdesc[UR4], gdesc[UR6], tmem[UR32], tmem[UR54], idesc[UR55], tmem[UR56], UP0 ;  /* 0x0038360604007dea */ /* 0x0007e20008000320 */
[----:B------:R-:W-:Y:S01]  /*4b70*/  UMOV UR23, 0x40004040 ;  /* 0x4000404000177882 */ /* 0x000fe20000000000 */
[----:B------:R-:W-:Y:S01]  /*4b80*/  UMOV UR29, 0x40004040 ;  /* 0x40004040001d7882 */ /* 0x000fe20000000000 */
[----:B------:R-:W-:Y:S01]  /*4b90*/  UTCQMMA gdesc[UR22], gdesc[UR26], tmem[UR32], tmem[UR52], idesc[UR53], tmem[UR68], UPT ;  /* 0x0044341a16007dea */ /* 0x000fe2000b800320 */
[----:B------:R-:W-:Y:S01]  /*4ba0*/  UMOV UR17, 0x40004040 ;  /* 0x4000404000117882 */ /* 0x000fe20000000000 */
[----:B------:R-:W-:Y:S01]  /*4bb0*/  UMOV UR13, 0x40004040 ;  /* 0x40004040000d7882 */ /* 0x000fe20000000000 */
[----:B------:R-:W-:Y:S01]  /*4bc0*/  UTCQMMA gdesc[UR16], gdesc[UR28], tmem[UR32], tmem[UR50], idesc[UR51], tmem[UR66], UPT ;  /* 0x0042321c10007dea */ /* 0x000fe2000b800320 */
[----:B------:R-:W-:Y:S01]  /*4bd0*/  UMOV UR31, 0x40004040 ;  /* 0x40004040001f7882 */ /* 0x000fe20000000000 */
[----:B------:R-:W-:Y:S01]  /*4be0*/  UMOV UR25, 0x40004040 ;  /* 0x4000404000197882 */ /* 0x000fe20000000000 */
[----:B------:R-:W-:Y:S01]  /*4bf0*/  UMOV UR21, 0x40004040 ;  /* 0x4000404000157882 */ /* 0x000fe20000000000 */
[----:B-1----:R-:W-:Y:S02]  /*4c00*/  UIADD3 UR10, UPT, UPT, UR4, 0x6, URZ ;  /* 0x00000006040a7890 */ /* 0x002fe4000fffe0ff */
[----:B--2---:R-:W-:Y:S02]  /*4c10*/  UIADD3 UR14, UPT, UPT, UR4, 0x404, URZ ;  /* 0x00000404040e7890 */ /* 0x004fe4000fffe0ff */
[----:B---3--:R-:W-:Y:S02]  /*4c20*/  UIADD3 UR8, UPT, UPT, UR4, 0x400, URZ ;  /* 0x0000040004087890 */ /* 0x008fe4000fffe0ff */
[----:B------:R-:W-:Y:S01]  /*4c30*/  UIADD3 UR18, UPT, UPT, UR6, 0x204, URZ ;  /* 0x0000020406127890 */ /* 0x000fe2000fffe0ff */
[----:B------:R-:W-:Y:S01]  /*4c40*/  UMOV UR11, 0x40004040 ;  /* 0x40004040000b7882 */ /* 0x000fe20000000000 */
[----:B------:R-:W-:Y:S01]  /*4c50*/  UMOV UR9, 0x40004040 ;  /* 0x4000404000097882 */ /* 0x000fe20000000000 */
[----:B------:R1:W-:Y:S01]  /*4c60*/  UTCQMMA gdesc[UR10], gdesc[UR12], tmem[UR32], tmem[UR48], idesc[UR49], tmem[UR64], UPT ;  /* 0x0040300c0a007dea */ /* 0x0003e2000b800320 */
[----:B------:R-:W-:Y:S02]  /*4c70*/  UIADD3 UR6, UPT, UPT, UR6, 0x206, URZ ;  /* 0x0000020606067890 */ /* 0x000fe4000fffe0ff */
[----:B------:R-:W-:Y:S01]  /*4c80*/  UIADD3 UR4, UPT, UPT, UR4, 0x406, URZ ;  /* 0x0000040604047890 */ /* 0x000fe2000fffe0ff */
[----:B------:R2:W-:Y:S01]  /*4c90*/  UTCQMMA gdesc[UR8], gdesc[UR30], tmem[UR32], tmem[UR46], idesc[UR47], tmem[UR70], UPT ;  /* 0x00462e1e08007dea */ /* 0x0005e2000b800320 */
[----:B------:R3:W-:Y:S01]  /*4ca0*/  UTCQMMA gdesc[UR20], gdesc[UR24], tmem[UR32], tmem[UR44], idesc[UR45], tmem[UR62], UPT ;  /* 0x003e2c1814007dea */ /* 0x0007e2000b800320 */
[----:B------:R-:W-:Y:S01]  /*4cb0*/  UMOV UR19, 0x40004040 ;  /* 0x4000404000137882 */ /* 0x000fe20000000000 */
[----:B------:R-:W-:Y:S02]  /*4cc0*/  UMOV UR15, 0x40004040 ;  /* 0x40004040000f7882 */ /* 0x000fe40000000000 */
[----:B------:R3:W-:Y:S03]  /*4cd0*/  UTCQMMA gdesc[UR14], gdesc[UR18], tmem[UR32], tmem[UR42], idesc[UR43], tmem[UR60], UPT ;  /* 0x003c2a120e007dea */ /* 0x0007e6000b800320 */
[----:B------:R3:W-:Y:S01]  /*4ce0*/  UTCQMMA gdesc[UR4], gdesc[UR6], tmem[UR32], tmem[UR40], idesc[UR41], tmem[UR58], UPT ;  /* 0x003a280604007dea */ /* 0x0007e2000b800320 */
[----:B------:R3:W-:Y:S01]  /*4cf0*/  UTCBAR.MULTICAST [UR37], URZ, UR72 ;  /* 0x000000ff250073e9 */ /* 0x0007e20008000848 */
[----:B-1----:R-:W-:Y:S01]  /*4d00*/  UMOV UR11, 0x1 ;  /* 0x00000001000b7882 */ /* 0x002fe20000000000 */
[----:B--2---:R-:W-:Y:S01]  /*4d10*/  UMOV UR9, UR36 ;  /* 0x0000002400097c82 */ /* 0x004fe20008000000 */
[----:B------:R-:W-:Y:S05]  /*4d20*/  BRA.U UP2, `(.L_x_71) ;  /* 0xfffffff902d47547 */ /* 0x000fea000b83ffff */
.L_x_68:
[----:B---3--:R-:W-:Y:S02]  /*4d30*/  R2UR UR5, R2 ;  /* 0x00000000020572ca */ /* 0x008fe400000e0000 */
[----:B------:R-:W-:Y:S02]  /*4d40*/  R2UR UR4, R15 ;  /* 0x000000000f0472ca */ /* 0x000fe400000e0000 */
[----:B------:R-:W-:Y:S02]  /*4d50*/  R2UR UR6, R92 ;  /* 0x000000005c0672ca */ /* 0x000fe400000e0000 */
[----:B------:R-:W-:-:S04]  /*4d60*/  ISETP.NE.AND P0, PT, R9, 0x2, PT ;  /* 0x000000020900780c */ /* 0x000fc80003f05270 */
[----:B------:R-:W-:Y:S02]  /*4d70*/  SEL R2, RZ, 0x1, P0 ;  /* 0x00000001ff027807 */ /* 0x000fe40000000000 */
[----:B------:R-:W-:Y:S01]  /*4d80*/  SEL R9, R9, RZ, P0 ;  /* 0x000000ff09097207 */ /* 0x000fe20000000000 */
[----:B------:R-:W-:Y:S01]  /*4d90*/  UIADD3 UR5, UPT, UPT, UR5, 0xa0, URZ ;  /* 0x000000a005057890 */ /* 0x000fe2000fffe0ff */
[----:B------:R-:W-:Y:S01]  /*4da0*/  LOP3.LUT R8, R8, R2, RZ, 0x3c, !PT ;  /* 0x0000000208087212 */ /* 0x000fe200078e3cff */
[----:B------:R-:W-:Y:S02]  /*4db0*/  UIADD3 UR4, UPT, UPT, UR4, 0x1, URZ ;  /* 0x0000000104047890 */ /* 0x000fe4000fffe0ff */
[----:B------:R-:W-:Y:S02]  /*4dc0*/  UIADD3 UR21, UPT, UPT, UR77, UR6, URZ ;  /* 0x000000064d157290 */ /* 0x000fe4000fffe0ff */
[----:B------:R-:W-:-:S03]  /*4dd0*/  UISETP.NE.AND UP0, UPT, UR4, 0x2, UPT ;  /* 0x000000020400788c */ /* 0x000fc6000bf05270 */
[----:B------:R3:W-:Y:S01]  /*4de0*/  UTCBAR [UR5], URZ ;  /* 0x000000ff050073e9 */ /* 0x0007e200080000ff */
[----:B------:R-:W-:Y:S02]  /*4df0*/  USEL UR6, URZ, 0x1, UP0 ;  /* 0x00000001ff067887 */ /* 0x000fe40008000000 */
[----:B------:R-:W-:-:S04]  /*4e00*/  USEL UR4, UR4, URZ, UP0 ;  /* 0x000000ff04047287 */ /* 0x000fc80008000000 */
[----:B------:R-:W-:Y:S02]  /*4e10*/  LOP3.LUT R10, R10, UR6, RZ, 0x3c, !PT ;  /* 0x000000060a0a7c12 */ /* 0x000fe4000f8e3cff */
[----:B------:R-:W-:Y:S01]  /*4e20*/  IMAD.U32 R15, RZ, RZ, UR4 ;  /* 0x00000004ff0f7e24 */ /* 0x000fe2000f8e00ff */
[----:B------:R-:W-:Y:S06]  /*4e30*/  BRA.U UP3, `(.L_x_72) ;  /* 0xffffffed03b87547 */ /* 0x000fec000b83ffff */
[----:B------:R-:W1:Y:S01]  /*4e40*/  S2UR UR7, SR_CgaCtaId ;  /* 0x00000000000779c3 */ /* 0x000e620000008800 */
[----:B---3--:R-:W-:Y:S02]  /*4e50*/  R2UR UR5, R15 ;  /* 0x000000000f0572ca */ /* 0x008fe400000e0000 */
[----:B------:R-:W-:Y:S01]  /*4e60*/  ELECT P0, URZ, PT ;  /* 0x0000000000ff782f */ /* 0x000fe20003800000 */
[----:B------:R-:W-:Y:S01]  /*4e70*/  IMAD.MOV.U32 R0, RZ, RZ, 0x1 ;  /* 0x00000001ff007424 */ /* 0x000fe200078e00ff */
[----:B------:R-:W-:Y:S01]  /*4e80*/  UIADD3 UR38, UPT, UPT, UR38, 0xb0, URZ ;  /* 0x000000b026267890 */ /* 0x000fe2000fffe0ff */
[----:B------:R-:W-:Y:S01]  /*4e90*/  SHF.L.U32 R2, R10, 0x1f, RZ ;  /* 0x0000001f0a027819 */ /* 0x000fe200000006ff */
[----:B------:R-:W-:Y:S01]  /*4ea0*/  UMOV UR4, 0x40 ;  /* 0x0000004000047882 */ /* 0x000fe20000000000 */
[----:B------:R-:W-:Y:S01]  /*4eb0*/  UVIRTCOUNT.DEALLOC.SMPOOL 0x80 ;  /* 0x000000800000784c */ /* 0x000fe20000000000 */
[----:B-1----:R-:W-:-:S05]  /*4ec0*/  ULEA UR7, UR7, UR4, 0x18 ;  /* 0x0000000407077291 */ /* 0x002fca000f8ec0ff */
[----:B------:R-:W-:-:S04]  /*4ed0*/  ULEA UR4, UR5, UR38, 0x3 ;  /* 0x0000002605047291 */ /* 0x000fc8000f8e18ff */
[----:B------:R1:W-:Y:S05]  /*4ee0*/  @P0 STS.U8 [UR7+0x1c], R0 ;  /* 0x00001c00ff000988 */ /* 0x0003ea0008000007 */
[----:B------:R-:W3:Y:S02]  /*4ef0*/  SYNCS.PHASECHK.TRANS64.TRYWAIT P0, [UR4], R2 ;  /* 0x00000002ff0075a7 */ /* 0x000ee40008001104 */
[----:B-1-3--:R-:W-:Y:S05]  /*4f00*/  @!P0 BRA `(.L_x_73) ;  /* 0x0000007000748947 */ /* 0x00afea0003800000 */
.L_x_176:
[----:B------:R-:W-:-:S13]  /*4f10*/  R2UR UR4, R15 ;  /* 0x000000000f0472ca */ /* 0x000fda00000e0000 */
        /* <DEDUP_REMOVED lines=9> */
.L_x_178:
[----:B------:R-:W-:Y:S01]  /*4fb0*/  NOP ;  /* 0x0000000000007918 */ /* 0x000fe20000000000 */
[----:B-1----:R-:W1:Y:S01]  /*4fc0*/  LDS R0, [UR7+0x14] ;  /* 0x00001407ff007984 */ /* 0x002e620008000800 */
[----:B------:R-:W-:Y:S01]  /*4fd0*/  ULOP3.LUT UR4, UR33, 0xffff, URZ, 0xc0, !UPT ;  /* 0x0000ffff21047892 */ /* 0x000fe2000f8ec0ff */
[----:B------:R-:W-:Y:S01]  /*4fe0*/  UMOV UR5, 0xffff ;  /* 0x0000ffff00057882 */ /* 0x000fe20000000000 */
[----:B------:R-:W-:Y:S02]  /*4ff0*/  UMOV UR6, 0x1 ;  /* 0x0000000100067882 */ /* 0x000fe40000000000 */
[----:B------:R-:W-:-:S04]  /*5000*/  USHF.R.U32.HI UR4, URZ, 0x5, UR4 ;  /* 0x00000005ff047899 */ /* 0x000fc80008011604 */
[----:B------:R-:W-:Y:S02]  /*5010*/  USHF.L.U32 UR5, UR5, UR4, URZ ;  /* 0x0000000405057299 */ /* 0x000fe400080006ff */
[----:B------:R-:W-:-:S04]  /*5020*/  USHF.L.U32 UR4, UR6, UR4, URZ ;  /* 0x0000000406047299 */ /* 0x000fc800080006ff */
[----:B-1----:R-:W-:-:S04]  /*5030*/  LOP3.LUT R0, R0, UR5, RZ, 0xc0, !PT ;  /* 0x0000000500007c12 */ /* 0x002fc8000f8ec0ff */
[----:B------:R-:W-:-:S13]  /*5040*/  ISETP.NE.AND P0, PT, R0, UR5, PT ;  /* 0x0000000500007c0c */ /* 0x000fda000bf05270 */
[----:B------:R-:W-:Y:S05]  /*5050*/  @P0 BRA `(.L_x_75) ;  /* 0x0000000000580947 */ /* 0x000fea0003800000 */
[----:B------:R-:W1:Y:S02]  /*5060*/  LDS R0, [UR7+0x18] ;  /* 0x00001807ff007984 */ /* 0x000e640008000800 */
[----:B-1----:R-:W-:-:S04]  /*5070*/  LOP3.LUT R0, R0, UR4, RZ, 0xc0, !PT ;  /* 0x0000000400007c12 */ /* 0x002fc8000f8ec0ff */
[----:B------:R-:W-:-:S13]  /*5080*/  ISETP.NE.AND P0, PT, R0, UR4, PT ;  /* 0x0000000400007c0c */ /* 0x000fda000bf05270 */
[----:B------:R-:W-:Y:S05]  /*5090*/  @P0 BRA `(.L_x_76) ;  /* 0x00000000003c0947 */ /* 0x000fea0003800000 */
[----:B------:R-:W1:Y:S01]  /*50a0*/  S2R R2, SR_LANEID ;  /* 0x0000000000027919 */ /* 0x000e620000000000 */
[----:B------:R-:W-:-:S06]  /*50b0*/  ULOP3.LUT UR5, URZ, UR5, URZ, 0x33, !UPT ;  /* 0x00000005ff057292 */ /* 0x000fcc000f8e33ff */
[----:B------:R-:W-:-:S04]  /*50c0*/  IMAD.U32 R0, RZ, RZ, UR5 ;  /* 0x00000005ff007e24 */ /* 0x000fc8000f8e00ff */
[----:B------:R3:W2:Y:S02]  /*50d0*/  REDUX UR8, R0 ;  /* 0x00000000000873c4 */ /* 0x0006a40000000000 */
[----:B------:R1:W-:Y:S01]  /*50e0*/  UTCATOMSWS.AND URZ, UR5 ;  /* 0x0000000500ff79e3 */ /* 0x0003e20008000000 */
[----:B---3--:R-:W-:Y:S01]  /*50f0*/  LOP3.LUT R0, RZ, UR4, RZ, 0x33, !PT ;  /* 0x00000004ff007c12 */ /* 0x008fe2000f8e33ff */
[----:B------:R-:W-:Y:S02]  /*5100*/  VOTEU.ANY UR4, UPT, PT ;  /* 0x0000000000047886 */ /* 0x000fe400038e0100 */
[----:B------:R-:W-:Y:S02]  /*5110*/  UFLO.U32 UR4, UR4 ;  /* 0x00000004000472bd */ /* 0x000fe400080e0000 */
[----:B------:R-:W3:Y:S04]  /*5120*/  REDUX UR6, R0 ;  /* 0x00000000000673c4 */ /* 0x000ee80000000000 */
[----:B-1----:R-:W-:-:S02]  /*5130*/  ISETP.EQ.U32.AND P0, PT, R2, UR4, PT ;  /* 0x0000000402007c0c */ /* 0x002fc4000bf02070 */
[----:B--2---:R-:W-:-:S11]  /*5140*/  MOV R2, UR8 ;  /* 0x0000000800027c02 */ /* 0x004fd60008000f00 */
[----:B------:R1:W-:Y:S01]  /*5150*/  @P0 ATOMS.AND RZ, [UR7+0x14], R2 ;  /* 0x00001402ffff098c */ /* 0x0003e2000a800007 */
[----:B---3--:R-:W-:-:S05]  /*5160*/  IMAD.U32 R0, RZ, RZ, UR6 ;  /* 0x00000006ff007e24 */ /* 0x008fca000f8e00ff */
[----:B------:R1:W-:Y:S01]  /*5170*/  @P0 ATOMS.AND RZ, [UR7+0x18], R0 ;  /* 0x00001800ffff098c */ /* 0x0003e2000a800007 */
[----:B------:R-:W-:Y:S05]  /*5180*/  BRA `(.L_x_77) ;  /* 0x0000000000147947 */ /* 0x000fea0003800000 */
.L_x_76:
[----:B------:R-:W-:Y:S02]  /*5190*/  MOV R2, 0x51b0 ;  /* 0x000051b000027802 */ /* 0x000fe40000000f00 */
[----:B--2-45:R-:W-:Y:S05]  /*51a0*/  CALL.REL.NOINC `($__internal_0_$__cuda_sm10x_tcgen05_guardrail_trap_col_being_dealloced_not_returned_by_alloc) ;  /* 0x0000007400307944 */ /* 0x034fea0003c00000 */
[----:B------:R-:W-:Y:S05]  /*51b0*/  BRA `(.L_x_77) ;  /* 0x0000000000087947 */ /* 0x000fea0003800000 */
.L_x_75:
[----:B------:R-:W-:Y:S02]  /*51c0*/  MOV R2, 0x51e0 ;  /* 0x000051e000027802 */ /* 0x000fe40000000f00 */
[----:B--2-45:R-:W-:Y:S05]  /*51d0*/  CALL.REL.NOINC `($__internal_2_$__cuda_sm10x_tcgen05_guardrail_trap_unallocated_columns_being_dealloced) ;  /* 0x00000074003c7944 */ /* 0x034fea0003c00000 */
.L_x_77:
[----:B------:R-:W-:Y:S01]  /*51e0*/  NOP ;  /* 0x0000000000007918 */ /* 0x000fe20000000000 */
[----:B------:R-:W-:Y:S05]  /*51f0*/  EXIT ;  /* 0x000000000000794d */ /* 0x000fea0003800000 */
.L_x_59:
[----:B------:R-:W-:-:S09]  /*5200*/  UISETP.NE.OR UP0, UPT, UR24, 0x3, !UP3 ;  /* 0x000000031800788c */ /* 0x000fd2000df05670 */
[----:B------:R-:W-:Y:S05]  /*5210*/  BRA.U UP0, `(.L_x_78) ;  /* 0x0000001500607547 */ /* 0x000fea000b800000 */
[----:B------:R-:W2:Y:S01]  /*5220*/  LDCU UR38, c[0x0][0x370] ;  /* 0x00006e00ff2677ac */ /* 0x000ea20008000800 */
[----:B------:R-:W3:Y:S01]  /*5230*/  LDC.64 R16, c[0x0][0x348] ;  /* 0x0000d200ff107b82 */ /* 0x000ee20000000a00 */
[----:B------:R-:W-:Y:S02]  /*5240*/  HFMA2 R13, -RZ, RZ, 0, 0 ;  /* 0x00000000ff0d7431 */ /* 0x000fe400000001ff */
[----:B------:R-:W-:Y:S01]  /*5250*/  IMAD.MOV.U32 R15, RZ, RZ, 0x1 ;  /* 0x00000001ff0f7424 */ /* 0x000fe200078e00ff */
[----:B------:R-:W2:Y:S01]  /*5260*/  LDCU.128 UR32, c[0x0][0xf10] ;  /* 0x0001e200ff2077ac */ /* 0x000ea20008000c00 */
[----:B------:R-:W-:Y:S01]  /*5270*/  IMAD.MOV.U32 R14, RZ, RZ, RZ ;  /* 0x000000ffff0e7224 */ /* 0x000fe200078e00ff */
[----:B------:R-:W-:Y:S01]  /*5280*/  MOV R7, 0x1000 ;  /* 0x0000100000077802 */ /* 0x000fe20000000f00 */
[----:B------:R-:W4:Y:S01]  /*5290*/  LDCU UR31, c[0x0][0x374] ;  /* 0x00006e80ff1f77ac */ /* 0x000f220008000800 */
[----:B------:R-:W1:Y:S01]  /*52a0*/  LDC.64 R2, c[0x0][0xc88] ;  /* 0x00032200ff027b82 */ /* 0x000e620000000a00 */
[----:B------:R-:W4:Y:S01]  /*52b0*/  LDCU UR15, c[0x0][0xf0c] ;  /* 0x0001e180ff0f77ac */ /* 0x000f220008000800 */
[----:B------:R-:W4:Y:S06]  /*52c0*/  LDCU UR42, c[0x0][0xf20] ;  /* 0x0001e400ff2a77ac */ /* 0x000f2c0008000800 */
[----:B------:R-:W1:Y:S01]  /*52d0*/  LDC.64 R4, c[0x0][0xc90] ;  /* 0x00032400ff047b82 */ /* 0x000e620000000a00 */
[----:B------:R-:W3:Y:S01]  /*52e0*/  LDCU UR4, c[0x0][0xf30] ;  /* 0x0001e600ff0477ac */ /* 0x000ee20008000800 */
[----:B--2---:R-:W-:-:S02]  /*52f0*/  UIMAD.WIDE.U32 UR8, UR38, UR32, URZ ;  /* 0x00000020260872a5 */ /* 0x004fc4000f8e00ff */
[----:B----4-:R-:W-:Y:S01]  /*5300*/  UIMAD.WIDE.U32 UR6, UR31, UR35, URZ ;  /* 0x000000231f0672a5 */ /* 0x010fe2000f8e00ff */
[----:B------:R-:W-:Y:S01]  /*5310*/  UMOV UR29, 0x400 ;  /* 0x00000400001d7882 */ /* 0x000fe20000000000 */
[----:B------:R-:W-:-:S03]  /*5320*/  UPLOP3.LUT UP1, UPT, UPT, UPT, UPT, 0x40, 0x4 ;  /* 0x000000000004789c */ /* 0x000fc60003f2e870 */
[----:B------:R-:W-:Y:S01]  /*5330*/  UMOV UR8, UR9 ;  /* 0x0000000900087c82 */ /* 0x000fe20008000000 */
[----:B------:R-:W-:Y:S01]  /*5340*/  UISETP.GE.AND UP0, UPT, UR39, 0x1, UPT ;  /* 0x000000012700788c */ /* 0x000fe2000bf06270 */
[----:B------:R-:W-:Y:S01]  /*5350*/  UMOV UR6, UR7 ;  /* 0x0000000700067c82 */ /* 0x000fe20008000000 */
[----:B------:R-:W-:Y:S01]  /*5360*/  UISETP.NE.AND UP4, UPT, UR39, 0x1, UPT ;  /* 0x000000012700788c */ /* 0x000fe2000bf85270 */
[----:B------:R-:W2:Y:S01]  /*5370*/  LDCU.64 UR22, c[0x0][0xf28] ;  /* 0x0001e500ff1677ac */ /* 0x000ea20008000a00 */
[----:B------:R-:W-:Y:S02]  /*5380*/  ULEA UR29, UR68, UR29, 0x18 ;  /* 0x0000001d441d7291 */ /* 0x000fe4000f8ec0ff */
[----:B------:R-:W-:Y:S02]  /*5390*/  UISETP.NE.AND UP6, UPT, UR15, 0x1, UPT ;  /* 0x000000010f00788c */ /* 0x000fe4000bfc5270 */
[----:B------:R-:W-:Y:S02]  /*53a0*/  UISETP.NE.AND UP5, UPT, UR34, 0x1, UPT ;  /* 0x000000012200788c */ /* 0x000fe4000bfa5270 */
[----:B------:R-:W-:-:S02]  /*53b0*/  USHF.R.U32.HI UR41, URZ, UR33, UR8 ;  /* 0x00000021ff297299 */ /* 0x000fc40008011608 */
[----:B------:R-:W-:Y:S02]  /*53c0*/  USHF.R.U32.HI UR40, URZ, UR42, UR6 ;  /* 0x0000002aff287299 */ /* 0x000fe40008011606 */
[----:B---3--:R-:W-:Y:S01]  /*53d0*/  UISETP.NE.AND UP3, UPT, UR4, 0x1, UPT ;  /* 0x000000010400788c */ /* 0x008fe2000bf65270 */
[----:B------:R-:W-:-:S10]  /*53e0*/  UMOV UR12, URZ ;  /* 0x000000ff000c7c82 */ /* 0x000fd40008000000 */
.L_x_89:
[C---:B------:R-:W-:Y:S02]  /*53f0*/  LEA R12, R14.reuse, UR29, 0x3 ;  /* 0x0000001d0e0c7c11 */ /* 0x040fe4000f8e18ff */
[----:B------:R-:W-:Y:S02]  /*5400*/  SHF.L.U32 R0, R13, 0x1f, RZ ;  /* 0x0000001f0d007819 */ /* 0x000fe400000006ff */
[----:B------:R-:W-:Y:S02]  /*5410*/  LEA R8, R14, UR29, 0x4 ;  /* 0x0000001d0e087c11 */ /* 0x000fe4000f8e20ff */
[----:B------:R-:W3:Y:S02]  /*5420*/  SYNCS.PHASECHK.TRANS64.TRYWAIT P0, [R12+URZ+0x80], R0 ;  /* 0x000080000c0075a7 */ /* 0x000ee400080011ff */
[----:B---34-:R-:W-:Y:S05]  /*5430*/  @!P0 BRA `(.L_x_79) ;  /* 0x0000006c00588947 */ /* 0x018fea0003800000 */
.L_x_179:
        /* <DEDUP_REMOVED lines=8> */
[----:B----4-:R-:W-:Y:S11]  /*54c0*/  LOP3.LUT P0, RZ, R10, 0x1, RZ, 0xc0, !PT ;  /* 0x000000010aff7812 */ /* 0x010ff6000780c0ff */
[----:B------:R-:W-:Y:S02]  /*54d0*/  @!UPT UIADD3 URZ, UPT, UPT, URZ, URZ, URZ ;  /* 0x000000fffffff290 */ /* 0x000fe4000fffe0ff */
[----:B-1----:R-:W-:Y:S01]  /*54e0*/  VOTEU.ANY UP2, P0 ;  /* 0x0000000000ff7886 */ /* 0x002fe20000040100 */
[----:B------:R-:W-:Y:S11]  /*54f0*/  PLOP3.LUT P0, PT, PT, PT, UP2, 0x80, 0x8 ;  /* 0x000000000008781c */ /* 0x000ff60003f0f028 */
[----:B------:R-:W-:Y:S02]  /*5500*/  @!UPT UIADD3 URZ, UPT, UPT, URZ, URZ, URZ ;  /* 0x000000fffffff290 */ /* 0x000fe4000fffe0ff */
[----:B---3--:R-:W-:Y:S02]  /*5510*/  @P0 SHF.R.U32.HI R0, RZ, 0x10, R9 ;  /* 0x00000010ff000819 */ /* 0x008fe40000011609 */
[----:B------:R-:W-:Y:S02]  /*5520*/  @P0 MOV R6, R8 ;  /* 0x0000000800060202 */ /* 0x000fe40000000f00 */
[----:B------:R-:W-:Y:S01]  /*5530*/  @P0 R2UR UR4, R0 ;  /* 0x00000000000402ca */ /* 0x000fe200000e0000 */
[----:B------:R-:W-:Y:S01]  /*5540*/  VIADD R0, R12, 0x90 ;  /* 0x000000900c007836 */ /* 0x000fe20000000000 */
[----:B------:R-:W-:Y:S02]  /*5550*/  @P0 LOP3.LUT R8, R9, 0xffff, RZ, 0xc0, !PT ;  /* 0x0000ffff09080812 */ /* 0x000fe400078ec0ff */
[----:B------:R-:W-:Y:S02]  /*5560*/  @P0 R2UR UR6, R6 ;  /* 0x00000000060602ca */ /* 0x000fe400000e0000 */
[----:B------:R-:W-:Y:S02]  /*5570*/  PRMT R0, RZ, 0x654, R0 ;  /* 0x00000654ff007816 */ /* 0x000fe40000000000 */
[----:B------:R-:W-:Y:S02]  /*5580*/  @P0 R2UR UR5, R8 ;  /* 0x00000000080502ca */ /* 0x000fe400000e0000 */
[----:B------:R1:W-:Y:S03]  /*5590*/  SYNCS.ARRIVE.TRANS64.RED.A1T0 RZ, [R0+URZ], RZ ;  /* 0x000000ff00ff79a7 */ /* 0x0003e600081004ff */
[----:B------:R-:W-:Y:S04]  /*55a0*/  @UP2 UMOV UR30, UR4 ;  /* 0x00000004001e2c82 */ /* 0x000fe80008000000 */
[----:B------:R-:W-:Y:S04]  /*55b0*/  @UP2 UMOV UR14, UR6 ;  /* 0x00000006000e2c82 */ /* 0x000fe80008000000 */
[----:B------:R-:W-:Y:S01]  /*55c0*/  @UP2 UMOV UR13, UR5 ;  /* 0x00000005000d2c82 */ /* 0x000fe20008000000 */
[----:B------:R-:W-:Y:S05]  /*55d0*/  BRA.U !UP0, `(.L_x_80) ;  /* 0x0000000108a47547 */ /* 0x000fea000b800000 */
[----:B------:R-:W-:Y:S02]  /*55e0*/  UIMAD.WIDE.U32 UR8, UR13, UR35, URZ ;  /* 0x000000230d0872a5 */ /* 0x000fe4000f8e00ff */
[----:B------:R-:W-:Y:S02]  /*55f0*/  UIMAD.WIDE.U32 UR10, UR14, UR32, URZ ;  /* 0x000000200e0a72a5 */ /* 0x000fe4000f8e00ff */
[----:B------:R-:W-:Y:S02]  /*5600*/  USEL UR4, UR31, UR40, !UP5 ;  /* 0x000000281f047287 */ /* 0x000fe4000e800000 */
[----:B------:R-:W-:Y:S02]  /*5610*/  USEL UR7, UR38, UR41, !UP6 ;  /* 0x0000002926077287 */ /* 0x000fe4000f000000 */
[----:B--2---:R-:W-:Y:S02]  /*5620*/  UIMAD.WIDE.U32 UR16, UR4, UR22, URZ ;  /* 0x00000016041072a5 */ /* 0x004fe4000f8e00ff */
[----:B------:R-:W-:Y:S01]  /*5630*/  UIMAD.WIDE.U32 UR18, UR7, UR22, URZ ;  /* 0x00000016071272a5 */ /* 0x000fe2000f8e00ff */
[----:B------:R-:W-:Y:S02]  /*5640*/  UMOV UR5, UR9 ;  /* 0x0000000900057c82 */ /* 0x000fe40008000000 */
[----:B------:R-:W-:Y:S03]  /*5650*/  USHF.R.U32.HI UR6, URZ, UR42, UR5 ;  /* 0x0000002aff067299 */ /* 0x000fe60008011605 */
[----:B------:R-:W-:Y:S01]  /*5660*/  UMOV UR5, UR11 ;  /* 0x0000000b00057c82 */ /* 0x000fe20008000000 */
[----:B------:R-:W-:Y:S02]  /*5670*/  USEL UR6, UR13, UR6, !UP5 ;  /* 0x000000060d067287 */ /* 0x000fe4000e800000 */
[----:B------:R-:W-:Y:S02]  /*5680*/  USHF.R.U32.HI UR8, URZ, UR33, UR5 ;  /* 0x00000021ff087299 */ /* 0x000fe40008011605 */
[----:B------:R-:W-:Y:S01]  /*5690*/  UIMAD.WIDE.U32 UR10, UR6, UR22, URZ ;  /* 0x00000016060a72a5 */ /* 0x000fe2000f8e00ff */
[----:B------:R-:W-:Y:S02]  /*56a0*/  UMOV UR5, UR17 ;  /* 0x0000001100057c82 */ /* 0x000fe40008000000 */
[----:B------:R-:W-:Y:S03]  /*56b0*/  @UP4 USHF.R.U32.HI UR4, URZ, UR23, UR5 ;  /* 0x00000017ff044299 */ /* 0x000fe60008011605 */
[----:B------:R-:W-:Y:S01]  /*56c0*/  UMOV UR5, UR19 ;  /* 0x0000001300057c82 */ /* 0x000fe20008000000 */
[----:B------:R-:W-:Y:S02]  /*56d0*/  UIMAD UR4, UR39, UR4, URZ ;  /* 0x00000004270472a4 */ /* 0x000fe4000f8e02ff */
[----:B------:R-:W-:Y:S02]  /*56e0*/  @UP4 USHF.R.U32.HI UR7, URZ, UR23, UR5 ;  /* 0x00000017ff074299 */ /* 0x000fe40008011605 */
[----:B------:R-:W-:Y:S02]  /*56f0*/  USEL UR5, UR14, UR8, !UP6 ;  /* 0x000000080e057287 */ /* 0x000fe4000f000000 */
[----:B------:R-:W-:Y:S02]  /*5700*/  UIMAD UR8, UR39, UR7, URZ ;  /* 0x00000007270872a4 */ /* 0x000fe4000f8e02ff */
[----:B------:R-:W-:Y:S03]  /*5710*/  UISETP.GE.AND UP0, UPT, UR6, UR4, UPT ;  /* 0x000000040600728c */ /* 0x000fe6000bf06270 */
[----:B------:R-:W-:Y:S01]  /*5720*/  UMOV UR4, UR11 ;  /* 0x0000000b00047c82 */ /* 0x000fe20008000000 */
[----:B------:R-:W-:Y:S02]  /*5730*/  UISETP.GE.OR UP0, UPT, UR5, UR8, UP0 ;  /* 0x000000080500728c */ /* 0x000fe40008706670 */
[----:B------:R-:W-:Y:S02]  /*5740*/  USHF.R.U32.HI UR4, URZ, UR23, UR4 ;  /* 0x00000017ff047299 */ /* 0x000fe40008011604 */
[----:B------:R-:W-:Y:S02]  /*5750*/  UIMAD.WIDE.U32 UR8, UR5, UR22, URZ ;  /* 0x00000016050872a5 */ /* 0x000fe4000f8e00ff */
[----:B------:R-:W-:Y:S04]  /*5760*/  USEL UR10, UR6, UR4, !UP4 ;  /* 0x00000004060a7287 */ /* 0x000fe8000e000000 */
[----:B------:R-:W-:Y:S01]  /*5770*/  UIADD3 UR11, UPT, UPT, -UR10, URZ, URZ ;  /* 0x000000ff0a0b7290 */ /* 0x000fe2000fffe1ff */
[----:B------:R-:W-:Y:S02]  /*5780*/  @!UP0 UMOV UR4, UR9 ;  /* 0x0000000900048c82 */ /* 0x000fe40008000000 */
[----:B------:R-:W-:Y:S02]  /*5790*/  @!UP0 USHF.R.U32.HI UR4, URZ, UR23, UR4 ;  /* 0x00000017ff048299 */ /* 0x000fe40008011604 */
[----:B------:R-:W-:Y:S02]  /*57a0*/  UIMAD UR8, UR39, UR11, UR6 ;  /* 0x0000000b270872a4 */ /* 0x000fe4000f8e0206 */
[----:B------:R-:W-:Y:S04]  /*57b0*/  @!UP0 USEL UR4, UR5, UR4, !UP4 ;  /* 0x0000000405048287 */ /* 0x000fe8000e000000 */
[----:B------:R-:W-:Y:S02]  /*57c0*/  @!UP0 UIMAD UR7, UR7, UR8, UR4 ;  /* 0x00000008070782a4 */ /* 0x000fe4000f8e0204 */
[----:B------:R-:W-:Y:S02]  /*57d0*/  @!UP0 UIADD3 UR9, UPT, UPT, UR10, -UR4, URZ ;  /* 0x800000040a098290 */ /* 0x000fe4000fffe0ff */
[----:B------:R-:W-:Y:S02]  /*57e0*/  UIADD3 UR8, UPT, UPT, -UR6, URZ, URZ ;  /* 0x000000ff06087290 */ /* 0x000fe4000fffe1ff */
[----:B------:R-:W-:Y:S02]  /*57f0*/  UIADD3 UR4, UPT, UPT, -UR5, URZ, URZ ;  /* 0x000000ff05047290 */ /* 0x000fe4000fffe1ff */
[----:B------:R-:W-:Y:S03]  /*5800*/  @!UP0 UIMAD UR6, UR9, UR39, UR5 ;  /* 0x00000027090682a4 */ /* 0x000fe6000f8e0205 */
[----:B------:R-:W-:Y:S01]  /*5810*/  @!UP0 UMOV UR5, UR7 ;  /* 0x0000000700058c82 */ /* 0x000fe20008000000 */
[----:B------:R-:W-:Y:S02]  /*5820*/  UIMAD UR7, UR15, UR4, UR14 ;  /* 0x000000040f0772a4 */ /* 0x000fe4000f8e020e */
[----:B------:R-:W-:Y:S02]  /*5830*/  UIMAD UR4, UR34, UR8, UR13 ;  /* 0x00000008220472a4 */ /* 0x000fe4000f8e020d */
[----:B------:R-:W-:Y:S02]  /*5840*/  UIMAD UR14, UR5, UR15, UR7 ;  /* 0x0000000f050e72a4 */ /* 0x000fe4000f8e0207 */
[----:B------:R-:W-:Y:S11]  /*5850*/  UIMAD UR13, UR6, UR34, UR4 ;  /* 0x00000022060d72a4 */ /* 0x000ff6000f8e0204 */
[----:B------:R-:W-:Y:S01]  /*5860*/  @!UPT UIADD3 URZ, UPT, UPT, URZ, URZ, URZ ;  /* 0x000000fffffff290 */ /* 0x000fe2000fffe0ff */
.L_x_80:
[----:B------:R-:W3:Y:S01]  /*5870*/  @!UP3 LDCU.128 UR8, c[0x0][0xf10] ;  /* 0x0001e200ff08b7ac */ /* 0x000ee20008000c00 */
[C---:B------:R-:W-:Y:S02]  /*5880*/  ISETP.NE.U32.AND P1, PT, R4.reuse, RZ, PT ;  /* 0x000000ff0400720c */ /* 0x040fe40003f25070 */
[----:B------:R-:W-:Y:S02]  /*5890*/  ISETP.NE.U32.AND P0, PT, R4, RZ, PT ;  /* 0x000000ff0400720c */ /* 0x000fe40003f05070 */
[C---:B------:R-:W-:Y:S02]  /*58a0*/  ISETP.NE.AND.EX P1, PT, R5.reuse, RZ, PT, P1 ;  /* 0x000000ff0500720c */ /* 0x040fe40003f25310 */
[----:B------:R-:W-:Y:S01]  /*58b0*/  ISETP.NE.AND.EX P0, PT, R5, RZ, PT, P0 ;  /* 0x000000ff0500720c */ /* 0x000fe20003f05300 */
[----:B------:R-:W4:Y:S01]  /*58c0*/  @!UP3 LDCU UR5, c[0x0][0xf0c] ;  /* 0x0001e180ff05b7ac */ /* 0x000f220008000800 */
[----:B------:R-:W-:Y:S02]  /*58d0*/  USHF.L.U32 UR26, UR21, 0x6, URZ ;  /* 0x00000006151a7899 */ /* 0x000fe400080006ff */
[----:B------:R-:W-:Y:S02]  /*58e0*/  USHF.L.U32 UR27, UR20, 0x7, URZ ;  /* 0x00000007141b7899 */ /* 0x000fe400080006ff */
[----:B---3--:R-:W-:Y:S07]  /*58f0*/  UIMAD.WIDE.U32 UR6, UR14, UR8, URZ ;  /* 0x000000080e0672a5 */ /* 0x008fee000f8e00ff */
[----:B------:R-:W-:Y:S01]  /*5900*/  @!UP3 UMOV UR4, UR7 ;  /* 0x000000070004bc82 */ /* 0x000fe20008000000 */
[----:B----4-:R-:W-:Y:S02]  /*5910*/  @!UP3 UISETP.NE.AND UP0, UPT, UR5, 0x1, UPT ;  /* 0x000000010500b88c */ /* 0x010fe4000bf05270 */
[----:B------:R-:W-:Y:S02]  /*5920*/  @!UP3 USHF.R.U32.HI UR4, URZ, UR9, UR4 ;  /* 0x00000009ff04b299 */ /* 0x000fe40008011604 */
[----:B------:R-:W-:Y:S02]  /*5930*/  UIMAD.WIDE.U32 UR6, UR13, UR11, URZ ;  /* 0x0000000b0d0672a5 */ /* 0x000fe4000f8e00ff */
[----:B------:R-:W-:Y:S02]  /*5940*/  @!UP3 USEL UR8, UR14, UR4, !UP0 ;  /* 0x000000040e08b287 */ /* 0x000fe4000c000000 */
[----:B------:R-:W-:Y:S03]  /*5950*/  @!UP3 UISETP.NE.AND UP0, UPT, UR10, 0x1, UPT ;  /* 0x000000010a00b88c */ /* 0x000fe6000bf05270 */
[----:B------:R-:W-:Y:S02]  /*5960*/  @!UP3 UMOV UR6, UR7 ;  /* 0x000000070006bc82 */ /* 0x000fe40008000000 */
[----:B------:R-:W3:Y:S02]  /*5970*/  @!UP3 LDCU UR4, c[0x0][0xf20] ;  /* 0x0001e400ff04b7ac */ /* 0x000ee40008000800 */
[----:B---3--:R-:W-:Y:S04]  /*5980*/  @!UP3 USHF.R.U32.HI UR6, URZ, UR4, UR6 ;  /* 0x00000004ff06b299 */ /* 0x008fe80008011606 */
[----:B------:R-:W-:Y:S04]  /*5990*/  @!UP3 USEL UR6, UR13, UR6, !UP0 ;  /* 0x000000060d06b287 */ /* 0x000fe8000c000000 */
[----:B------:R-:W-:Y:S02]  /*59a0*/  @!UP3 UIADD3 UR4, UPT, UPT, -UR8, UR6, URZ ;  /* 0x000000060804b290 */ /* 0x000fe4000fffe1ff */
[----:B------:R-:W-:Y:S02]  /*59b0*/  @!UP3 UIADD3 UR6, UPT, UPT, UR8, -UR6, URZ ;  /* 0x800000060806b290 */ /* 0x000fe4000fffe0ff */
[----:B------:R-:W-:Y:S02]  /*59c0*/  @!UP3 UIMAD UR14, UR4, UR5, UR14 ;  /* 0x00000005040eb2a4 */ /* 0x000fe4000f8e020e */
[----:B------:R-:W-:Y:S01]  /*59d0*/  @!UP3 UIMAD UR13, UR6, UR10, UR13 ;  /* 0x0000000a060db2a4 */ /* 0x000fe2000f8e020d */
[----:B------:R-:W-:Y:S11]  /*59e0*/  BRA.U UP1, `(.L_x_81) ;  /* 0x0000000101107547 */ /* 0x000ff6000b800000 */
[----:B------:R-:W-:Y:S04]  /*59f0*/  MOV R6, UR64 ;  /* 0x0000004000067c02 */ /* 0x000fe80008000f00 */
[----:B------:R-:W-:Y:S04]  /*5a00*/  SHF.L.U32 R6, R6, 0x1f, RZ ;  /* 0x0000001f06067819 */ /* 0x000fe800000006ff */
[----:B------:R-:W3:Y:S02]  /*5a10*/  SYNCS.PHASECHK.TRANS64.TRYWAIT P2, [UR29+0x78], R6 ;  /* 0x00007806ff0075a7 */ /* 0x000ee4000804111d */
[----:B---3--:R-:W-:Y:S05]  /*5a20*/  @!P2 BRA `(.L_x_82) ;  /* 0x0000006400f0a947 */ /* 0x008fea0003800000 */
.L_x_81:
[----:B------:R-:W-:Y:S05]  /*5a30*/  @!P1 BRA `(.L_x_83) ;  /* 0x0000000000309947 */ /* 0x000fea0003800000 */
[----:B------:R-:W-:Y:S01]  /*5a40*/  ISETP.NE.U32.AND P1, PT, R2, RZ, PT ;  /* 0x000000ff0200720c */ /* 0x000fe20003f25070 */
[----:B------:R-:W3:Y:S01]  /*5a50*/  LDCU.64 UR4, c[0x0][0x358] ;  /* 0x00006b00ff0477ac */ /* 0x000ee20008000a00 */
[----:B------:R-:W-:Y:S02]  /*5a60*/  IMAD.MOV.U32 R85, RZ, RZ, 0x1 ;  /* 0x00000001ff557424 */ /* 0x000fe400078e00ff */
[----:B------:R-:W-:Y:S11]  /*5a70*/  ISETP.NE.AND.EX P1, PT, R3, RZ, PT, P1 ;  /* 0x000000ff0300720c */ /* 0x000ff60003f25310 */
[----:B------:R-:W-:Y:S02]  /*5a80*/  @!UPT UIADD3 URZ, UPT, UPT, URZ, URZ, URZ ;  /* 0x000000fffffff290 */ /* 0x000fe4000fffe0ff */
[----:B------:R-:W4:Y:S01]  /*5a90*/  @P1 LDC.64 R8, c[0x0][0xc88] ;  /* 0x00032200ff081b82 */ /* 0x000f220000000a00 */
[----:B-1----:R-:W-:Y:S04]  /*5aa0*/  @P1 IMAD R0, R4, UR52, RZ ;  /* 0x0000003404001c24 */ /* 0x002fe8000f8e02ff */
[----:B----4-:R-:W-:Y:S04]  /*5ab0*/  @P1 IMAD.WIDE R8, R0, 0x4, R8 ;  /* 0x0000000400081825 */ /* 0x010fe800078e0208 */
[----:B------:R-:W-:Y:S01]  /*5ac0*/  HFMA2 R0, -RZ, RZ, 0, 5.9604644775390625e-08 ;  /* 0x00000001ff007431 */ /* 0x000fe200000001ff */
[----:B---3-5:R3:W5:Y:S04]  /*5ad0*/  @P1 LDG.E R45, desc[UR4][R8.64] ;  /* 0x00000004082d1981 */ /* 0x028768000c1e1900 */
[----:B------:R-:W-:Y:S01]  /*5ae0*/  @!P1 PRMT R85, R0, 0x7610, R85 ;  /* 0x0000761000559816 */ /* 0x000fe20000000055 */
[----:B---3--:R-:W4:Y:S06]  /*5af0*/  @!P1 LDC R45, c[0x0][0xc80] ;  /* 0x00032000ff2d9b82 */ /* 0x008f2c0000000800 */
.L_x_83:
[----:B----45:R-:W-:Y:S01]  /*5b00*/  @!P0 FSETP.EQ.AND P1, PT, R45, RZ, PT ;  /* 0x000000ff2d00820b */ /* 0x030fe20003f22000 */
[----:B------:R-:W-:Y:S01]  /*5b10*/  @!UPT UIADD3 URZ, UPT, UPT, URZ, URZ, URZ ;  /* 0x000000fffffff290 */ /* 0x000fe2000fffe0ff */
[----:B------:R-:W-:Y:S11]  /*5b20*/  @!P0 BRA `(.L_x_84) ;  /* 0x0000000000188947 */ /* 0x000ff60003800000 */
[----:B------:R-:W-:Y:S02]  /*5b30*/  LOP3.LUT P0, RZ, R85, 0xff, RZ, 0xc0, !PT ;  /* 0x000000ff55ff7812 */ /* 0x000fe4000780c0ff */
[----:B------:R-:W-:Y:S04]  /*5b40*/  ISETP.NE.U32.AND P1, PT, R2, RZ, PT ;  /* 0x000000ff0200720c */ /* 0x000fe80003f25070 */
[----:B------:R-:W-:Y:S04]  /*5b50*/  ISETP.NE.AND.EX P1, PT, R3, RZ, PT, P1 ;  /* 0x000000ff0300720c */ /* 0x000fe80003f25310 */
[----:B------:R-:W-:Y:S03]  /*5b60*/  PLOP3.LUT P1, PT, P1, PT, PT, 0x8, 0x80 ;  /* 0x000000000080781c */ /* 0x000fe60000f2e170 */
[----:B------:R-:W-:Y:S11]  /*5b70*/  @P0 FSETP.EQ.AND P1, PT, R45, RZ, PT ;  /* 0x000000ff2d00020b */ /* 0x000ff60003f22000 */
[----:B------:R-:W-:Y:S02]  /*5b80*/  @!UPT UIADD3 URZ, UPT, UPT, URZ, URZ, URZ ;  /* 0x000000fffffff290 */ /* 0x000fe4000fffe0ff */
.L_x_84:
[----:B------:R-:W-:Y:S01]  /*5b90*/  ULEA UR4, UR12, UR29, 0x3 ;  /* 0x0000001d0c047291 */ /* 0x000fe2000f8e18ff */
[----:B------:R-:W-:Y:S02]  /*5ba0*/  SHF.L.U32 R9, R15, 0x1f, RZ ;  /* 0x0000001f0f097819 */ /* 0x000fe400000006ff */
[----:B------:R-:W-:Y:S04]  /*5bb0*/  ELECT P0, URZ, PT ;  /* 0x0000000000ff782f */ /* 0x000fe80003800000 */
[----:B------:R-:W-:Y:S02]  /*5bc0*/  PLOP3.LUT P1, PT, P1, P0, PT, 0xf2, 0x2f ;  /* 0x00000000002f781c */ /* 0x000fe40000f21e72 */
[----:B------:R-:W3:Y:S11]  /*5bd0*/  SYNCS.PHASECHK.TRANS64.TRYWAIT P2, [UR4+0x58], R9 ;  /* 0x00005809ff0075a7 */ /* 0x000ef60008041104 */
[----:B------:R-:W-:Y:S05]  /*5be0*/  @!P1 IADD3 R8, P0, PT, R16, 0x980, RZ ;  /* 0x0000098010089810 */ /* 0x000fea0007f1e0ff */
[----:B-1----:R-:W-:Y:S01]  /*5bf0*/  @!P1 IMAD.X R6, RZ, RZ, R17, P0 ;  /* 0x000000ffff069224 */ /* 0x002fe200000e0611 */
[----:B---3--:R-:W-:Y:S07]  /*5c00*/  @!P2 BRA `(.L_x_85) ;  /* 0x000000640090a947 */ /* 0x008fee0003800000 */
.L_x_182:
[----:B------:R-:W-:Y:S01]  /*5c10*/  @!P1 R2UR UR7, R6 ;  /* 0x00000000060792ca */ /* 0x000fe200000e0000 */
[----:B------:R-:W-:Y:S01]  /*5c20*/  UIADD3 UR5, UPT, UPT, UR12, 0x1, URZ ;  /* 0x000000010c057890 */ /* 0x000fe2000fffe0ff */
[----:B------:R-:W-:Y:S01]  /*5c30*/  @!P1 R2UR UR6, R8 ;  /* 0x00000000080692ca */ /* 0x000fe200000e0000 */
[----:B------:R-:W-:Y:S01]  /*5c40*/  UIADD3 UR25, UPT, UPT, UR4, 0x40, URZ ;  /* 0x0000004004197890 */ /* 0x000fe2000fffe0ff */
[----:B-1----:R-:W-:Y:S01]  /*5c50*/  @!P1 IMAD.MOV.U32 R0, RZ, RZ, 0x1000 ;  /* 0x00001000ff009424 */ /* 0x002fe200078e00ff */
[----:B------:R-:W-:Y:S01]  /*5c60*/  UISETP.NE.AND UP0, UPT, UR5, 0x3, UPT ;  /* 0x000000030500788c */ /* 0x000fe2000bf05270 */
[----:B------:R-:W-:Y:S01]  /*5c70*/  UMOV UR18, 0x0 ;  /* 0x0000000000127882 */ /* 0x000fe20000000000 */
[----:B------:R-:W-:Y:S02]  /*5c80*/  UMOV UR19, 0x10000000 ;  /* 0x1000000000137882 */ /* 0x000fe40000000000 */
[----:B------:R-:W-:Y:S02]  /*5c90*/  USEL UR5, UR5, URZ, UP0 ;  /* 0x000000ff05057287 */ /* 0x000fe40008000000 */
[----:B------:R-:W-:Y:S02]  /*5ca0*/  USEL UR9, URZ, 0x1, UP0 ;  /* 0x00000001ff097887 */ /* 0x000fe40008000000 */
[----:B------:R-:W-:Y:S01]  /*5cb0*/  IMAD.U32 R9, RZ, RZ, UR7 ;  /* 0x00000007ff097e24 */ /* 0x000fe2000f8e00ff */
[----:B------:R-:W-:Y:S01]  /*5cc0*/  VOTEU.ALL UP0, P1 ;  /* 0x0000000000ff7886 */ /* 0x000fe20000800000 */
[----:B------:R-:W-:Y:S01]  /*5cd0*/  IMAD.U32 R8, RZ, RZ, UR6 ;  /* 0x00000006ff087e24 */ /* 0x000fe2000f8e00ff */
[----:B------:R-:W-:Y:S01]  /*5ce0*/  UMOV UR28, UR52 ;  /* 0x00000034001c7c82 */ /* 0x000fe20008000000 */
[----:B------:R-:W-:Y:S01]  /*5cf0*/  UMOV UR11, UR27 ;  /* 0x0000001b000b7c82 */ /* 0x000fe20008000000 */
[----:B------:R-:W-:Y:S01]  /*5d00*/  @!P1 R2UR UR17, R9 ;  /* 0x00000000091192ca */ /* 0x000fe200000e0000 */
[----:B------:R-:W-:Y:S01]  /*5d10*/  @!UP0 ULEA UR6, UR12, UR29, 0xc ;  /* 0x0000001d0c068291 */ /* 0x000fe2000f8e60ff */
[----:B------:R-:W-:Y:S01]  /*5d20*/  @!P1 R2UR UR16, R8 ;  /* 0x00000000081092ca */ /* 0x000fe200000e0000 */
[----:B------:R-:W-:Y:S01]  /*5d30*/  @!UP0 UIADD3 UR10, UPT, UPT, UR26, 0x20, URZ ;  /* 0x000000201a0a8890 */ /* 0x000fe2000fffe0ff */
[----:B------:R-:W-:Y:S01]  /*5d40*/  LOP3.LUT R9, R15, UR9, RZ, 0x3c, !PT ;  /* 0x000000090f097c12 */ /* 0x000fe2000f8e3cff */
[----:B------:R-:W-:Y:S01]  /*5d50*/  @!UP0 UIADD3 UR24, UPT, UPT, UR6, 0x200, URZ ;  /* 0x0000020006188890 */ /* 0x000fe2000fffe0ff */
[----:B------:R-:W-:Y:S01]  /*5d60*/  @!P1 IADD3 R8, P0, PT, R16, 0x980, RZ ;  /* 0x0000098010089810 */ /* 0x000fe20007f1e0ff */
[----:B------:R-:W-:Y:S01]  /*5d70*/  @!UP0 UIADD3 UR8, UPT, UPT, UR6, 0xa00, URZ ;  /* 0x00000a0006088890 */ /* 0x000fe2000fffe0ff */
[----:B------:R-:W-:Y:S01]  /*5d80*/  SHF.L.U32 R10, R9, 0x1f, RZ ;  /* 0x0000001f090a7819 */ /* 0x000fe200000006ff */
[----:B------:R-:W-:Y:S01]  /*5d90*/  VOTEU.ALL UP0, P1 ;  /* 0x0000000000ff7886 */ /* 0x000fe20000800000 */
[----:B------:R-:W-:Y:S01]  /*5da0*/  UMOV UR12, UR52 ;  /* 0x00000034000c7c82 */ /* 0x000fe20008000000 */
[----:B------:R-:W-:Y:S01]  /*5db0*/  UMOV UR9, UR25 ;  /* 0x0000001900097c82 */ /* 0x000fe20008000000 */
[----:B------:R-:W-:Y:S01]  /*5dc0*/  UPRMT UR6, UR68, 0x654, UR25 ;  /* 0x0000065444067896 */ /* 0x000fe20008000019 */
[----:B------:R-:W-:Y:S01]  /*5dd0*/  @!P1 IMAD.X R6, RZ, RZ, R17, P0 ;  /* 0x000000ffff069224 */ /* 0x000fe200000e0611 */
[----:B------:R-:W-:Y:S01]  /*5de0*/  ULEA UR7, UR5, UR29, 0x3 ;  /* 0x0000001d05077291 */ /* 0x000fe2000f8e18ff */
[----:B------:R1:W-:Y:S01]  /*5df0*/  @!UP0 UTMALDG.3D [UR24], [UR16], desc[UR18] ;  /* 0x00001218100085b4 */ /* 0x0003e20008011000 */
[----:B------:R-:W-:Y:S05]  /*5e00*/  VOTEU.ALL UP0, P1 ;  /* 0x0000000000ff7886 */ /* 0x000fea0000800000 */
[----:B------:R1:W-:Y:S01]  /*5e10*/  @!UP0 UTMALDG.3D [UR8], [UR16], desc[UR18] ;  /* 0x00001208100085b4 */ /* 0x0003e20008011000 */
[----:B------:R1:W-:Y:S01]  /*5e20*/  @!P1 SYNCS.ARRIVE.TRANS64.RED.A0TR RZ, [UR4+0x40], R0 ;  /* 0x00004000ffff99a7 */ /* 0x0003e20008300404 */
[----:B------:R-:W-:Y:S01]  /*5e30*/  SYNCS.ARRIVE.TRANS64.RED.A1T0 RZ, [UR6], RZ ;  /* 0x000000ffffff79a7 */ /* 0x000fe20008100406 */
[----:B------:R-:W3:Y:S02]  /*5e40*/  SYNCS.PHASECHK.TRANS64.TRYWAIT P2, [UR7+0x58], R10 ;  /* 0x0000580aff0075a7 */ /* 0x000ee40008041107 */
[----:B-1-3--:R-:W-:Y:S05]  /*5e50*/  @!P2 BRA `(.L_x_86) ;  /* 0x000000640014a947 */ /* 0x00afea0003800000 */
.L_x_184:
[----:B------:R-:W-:Y:S01]  /*5e60*/  @!P1 R2UR UR6, R8 ;  /* 0x00000000080692ca */ /* 0x000fe200000e0000 */
[----:B------:R-:W-:Y:S01]  /*5e70*/  UIADD3 UR4, UPT, UPT, UR5, 0x1, URZ ;  /* 0x0000000105047890 */ /* 0x000fe2000fffe0ff */
[----:B------:R-:W-:Y:S01]  /*5e80*/  @!P1 R2UR UR8, R6 ;  /* 0x00000000060892ca */ /* 0x000fe200000e0000 */
[----:B------:R-:W-:Y:S01]  /*5e90*/  UIADD3 UR17, UPT, UPT, UR7, 0x40, URZ ;  /* 0x0000004007117890 */ /* 0x000fe2000fffe0ff */
[----:B-1----:R-:W-:Y:S01]  /*5ea0*/  @!P1 IMAD.MOV.U32 R0, RZ, RZ, 0x1000 ;  /* 0x00001000ff009424 */ /* 0x002fe200078e00ff */
[----:B------:R-:W-:Y:S01]  /*5eb0*/  UISETP.NE.AND UP0, UPT, UR4, 0x3, UPT ;  /* 0x000000030400788c */ /* 0x000fe2000bf05270 */
[----:B------:R-:W-:Y:S01]  /*5ec0*/  @!P1 IADD3 R8, P0, PT, R16, 0x980, RZ ;  /* 0x0000098010089810 */ /* 0x000fe20007f1e0ff */
[----:B------:R-:W-:Y:S01]  /*5ed0*/  UMOV UR36, 0x0 ;  /* 0x0000000000247882 */ /* 0x000fe20000000000 */
[----:B------:R-:W-:Y:S01]  /*5ee0*/  UMOV UR37, 0x10000000 ;  /* 0x1000000000257882 */ /* 0x000fe20000000000 */
[----:B------:R-:W-:Y:S01]  /*5ef0*/  USEL UR9, URZ, 0x1, UP0 ;  /* 0x00000001ff097887 */ /* 0x000fe20008000000 */
[----:B------:R-:W-:Y:S01]  /*5f00*/  UMOV UR18, UR26 ;  /* 0x0000001a00127c82 */ /* 0x000fe20008000000 */
[----:B------:R-:W-:Y:S02]  /*5f10*/  UMOV UR20, UR52 ;  /* 0x0000003400147c82 */ /* 0x000fe40008000000 */
[----:B------:R-:W-:Y:S01]  /*5f20*/  IMAD.U32 R10, RZ, RZ, UR6 ;  /* 0x00000006ff0a7e24 */ /* 0x000fe2000f8e00ff */
[----:B------:R-:W-:Y:S01]  /*5f30*/  USEL UR6, UR4, URZ, UP0 ;  /* 0x000000ff04067287 */ /* 0x000fe20008000000 */
[----:B------:R-:W-:Y:S01]  /*5f40*/  IMAD.U32 R11, RZ, RZ, UR8 ;  /* 0x00000008ff0b7e24 */ /* 0x000fe2000f8e00ff */
[----:B------:R-:W-:Y:S01]  /*5f50*/  VOTEU.ALL UP0, P1 ;  /* 0x0000000000ff7886 */ /* 0x000fe20000800000 */
[----:B------:R-:W-:Y:S01]  /*5f60*/  LOP3.LUT R9, R9, UR9, RZ, 0x3c, !PT ;  /* 0x0000000909097c12 */ /* 0x000fe2000f8e3cff */
[----:B------:R-:W-:Y:S01]  /*5f70*/  UMOV UR12, UR52 ;  /* 0x00000034000c7c82 */ /* 0x000fe20008000000 */
[----:B------:R-:W-:Y:S01]  /*5f80*/  @!P1 R2UR UR24, R10 ;  /* 0x000000000a1892ca */ /* 0x000fe200000e0000 */
[----:B------:R-:W-:Y:S01]  /*5f90*/  UMOV UR9, UR17 ;  /* 0x0000001100097c82 */ /* 0x000fe20008000000 */
[----:B------:R-:W-:Y:S01]  /*5fa0*/  @!P1 R2UR UR25, R11 ;  /* 0x000000000b1992ca */ /* 0x000fe200000e0000 */
[----:B------:R-:W-:Y:S01]  /*5fb0*/  @!UP0 ULEA UR5, UR5, UR29, 0xc ;  /* 0x0000001d05058291 */ /* 0x000fe2000f8e60ff */
[----:B------:R-:W-:Y:S01]  /*5fc0*/  SHF.L.U32 R10, R9, 0x1f, RZ ;  /* 0x0000001f090a7819 */ /* 0x000fe200000006ff */
[----:B------:R-:W-:Y:S01]  /*5fd0*/  @!UP0 UIADD3 UR19, UPT, UPT, UR27, 0x40, URZ ;  /* 0x000000401b138890 */ /* 0x000fe2000fffe0ff */
[----:B------:R-:W-:Y:S01]  /*5fe0*/  @!P1 IMAD.X R6, RZ, RZ, R17, P0 ;  /* 0x000000ffff069224 */ /* 0x000fe200000e0611 */
[----:B------:R-:W-:Y:S02]  /*5ff0*/  @!UP0 UIADD3 UR16, UPT, UPT, UR5, 0x200, URZ ;  /* 0x0000020005108890 */ /* 0x000fe4000fffe0ff */
[----:B------:R-:W-:Y:S02]  /*6000*/  @!UP0 UIADD3 UR8, UPT, UPT, UR5, 0xa00, URZ ;  /* 0x00000a0005088890 */ /* 0x000fe4000fffe0ff */
[----:B------:R-:W-:Y:S01]  /*6010*/  @!UP0 UIADD3 UR10, UPT, UPT, UR26, 0x20, URZ ;  /* 0x000000201a0a8890 */ /* 0x000fe2000fffe0ff */
[----:B------:R-:W-:Y:S01]  /*6020*/  VOTEU.ALL UP0, P1 ;  /* 0x0000000000ff7886 */ /* 0x000fe20000800000 */
[----:B------:R-:W-:Y:S01]  /*6030*/  UMOV UR11, UR19 ;  /* 0x00000013000b7c82 */ /* 0x000fe20008000000 */
[----:B------:R-:W-:Y:S02]  /*6040*/  UPRMT UR4, UR68, 0x654, UR17 ;  /* 0x0000065444047896 */ /* 0x000fe40008000011 */
        /* <DEDUP_REMOVED lines=8> */
.L_x_186:
[----:B------:R-:W-:Y:S01]  /*60d0*/  @!P1 R2UR UR7, R6 ;  /* 0x00000000060792ca */ /* 0x000fe200000e0000 */
[----:B------:R-:W-:Y:S01]  /*60e0*/  UIADD3 UR4, UPT, UPT, UR6, 0x1, URZ ;  /* 0x0000000106047890 */ /* 0x000fe2000fffe0ff */
[----:B------:R-:W-:Y:S01]  /*60f0*/  @!P1 R2UR UR8, R8 ;  /* 0x00000000080892ca */ /* 0x000fe200000e0000 */
[----:B------:R-:W-:Y:S01]  /*6100*/  UIADD3 UR18, UPT, UPT, UR26, 0x10, URZ ;  /* 0x000000101a127890 */ /* 0x000fe2000fffe0ff */
[----:B-1----:R-:W-:Y:S01]  /*6110*/  @!P1 IMAD.MOV.U32 R0, RZ, RZ, 0x1000 ;  /* 0x00001000ff009424 */ /* 0x002fe200078e00ff */
[----:B------:R-:W-:Y:S01]  /*6120*/  UISETP.NE.AND UP0, UPT, UR4, 0x3, UPT ;  /* 0x000000030400788c */ /* 0x000fe2000bf05270 */
[----:B------:R-:W-:Y:S01]  /*6130*/  VIADD R14, R14, 0x1 ;  /* 0x000000010e0e7836 */ /* 0x000fe20000000000 */
[----:B------:R-:W-:Y:S02]  /*6140*/  UIADD3 UR17, UPT, UPT, UR5, 0x40, URZ ;  /* 0x0000004005117890 */ /* 0x000fe4000fffe0ff */
[----:B------:R-:W-:Y:S01]  /*6150*/  USEL UR21, UR4, URZ, UP0 ;  /* 0x000000ff04157287 */ /* 0x000fe20008000000 */
[----:B------:R-:W-:Y:S01]  /*6160*/  UMOV UR36, 0x0 ;  /* 0x0000000000247882 */ /* 0x000fe20000000000 */
[----:B------:R-:W-:Y:S02]  /*6170*/  UMOV UR37, 0x10000000 ;  /* 0x1000000000257882 */ /* 0x000fe40000000000 */
[----:B------:R-:W-:Y:S01]  /*6180*/  IMAD.U32 R11, RZ, RZ, UR7 ;  /* 0x00000007ff0b7e24 */ /* 0x000fe2000f8e00ff */
[----:B------:R-:W-:Y:S01]  /*6190*/  USEL UR7, URZ, 0x1, UP0 ;  /* 0x00000001ff077887 */ /* 0x000fe20008000000 */
[----:B------:R-:W-:Y:S01]  /*61a0*/  IMAD.U32 R10, RZ, RZ, UR8 ;  /* 0x00000008ff0a7e24 */ /* 0x000fe2000f8e00ff */
[----:B------:R-:W-:Y:S01]  /*61b0*/  VOTEU.ALL UP0, P1 ;  /* 0x0000000000ff7886 */ /* 0x000fe20000800000 */
[----:B------:R-:W-:Y:S01]  /*61c0*/  UMOV UR19, UR27 ;  /* 0x0000001b00137c82 */ /* 0x000fe20008000000 */
[----:B------:R-:W-:Y:S01]  /*61d0*/  @!P1 R2UR UR25, R11 ;  /* 0x000000000b1992ca */ /* 0x000fe200000e0000 */
[----:B------:R-:W-:Y:S01]  /*61e0*/  UMOV UR20, UR52 ;  /* 0x0000003400147c82 */ /* 0x000fe20008000000 */
[----:B------:R-:W-:Y:S01]  /*61f0*/  @!P1 R2UR UR24, R10 ;  /* 0x000000000a1892ca */ /* 0x000fe200000e0000 */
[----:B------:R-:W-:Y:S01]  /*6200*/  @!UP0 ULEA UR4, UR6, UR29, 0xc ;  /* 0x0000001d06048291 */ /* 0x000fe2000f8e60ff */
[----:B------:R-:W-:Y:S01]  /*6210*/  LOP3.LUT R9, R9, UR7, RZ, 0x3c, !PT ;  /* 0x0000000709097c12 */ /* 0x000fe2000f8e3cff */
[----:B------:R-:W-:Y:S02]  /*6220*/  @!UP0 UIADD3 UR10, UPT, UPT, UR26, 0x30, URZ ;  /* 0x000000301a0a8890 */ /* 0x000fe4000fffe0ff */
[----:B------:R-:W-:Y:S01]  /*6230*/  @!UP0 UIADD3 UR16, UPT, UPT, UR4, 0x200, URZ ;  /* 0x0000020004108890 */ /* 0x000fe2000fffe0ff */
[----:B------:R-:W-:Y:S01]  /*6240*/  SHF.L.U32 R6, R9, 0x1f, RZ ;  /* 0x0000001f09067819 */ /* 0x000fe200000006ff */
[----:B------:R-:W-:Y:S01]  /*6250*/  @!UP0 UIADD3 UR8, UPT, UPT, UR4, 0xa00, URZ ;  /* 0x00000a0004088890 */ /* 0x000fe2000fffe0ff */
[----:B------:R-:W-:Y:S01]  /*6260*/  VOTEU.ALL UP0, P1 ;  /* 0x0000000000ff7886 */ /* 0x000fe20000800000 */
[----:B------:R-:W-:Y:S01]  /*6270*/  UMOV UR11, UR27 ;  /* 0x0000001b000b7c82 */ /* 0x000fe20008000000 */
[----:B------:R-:W-:Y:S01]  /*6280*/  UMOV UR12, UR52 ;  /* 0x00000034000c7c82 */ /* 0x000fe20008000000 */
[----:B------:R-:W-:Y:S01]  /*6290*/  UMOV UR9, UR17 ;  /* 0x0000001100097c82 */ /* 0x000fe20008000000 */
[----:B------:R-:W-:Y:S02]  /*62a0*/  UPRMT UR6, UR68, 0x654, UR17 ;  /* 0x0000065444067896 */ /* 0x000fe40008000011 */
[----:B------:R1:W-:Y:S01]  /*62b0*/  @!UP0 UTMALDG.3D [UR16], [UR24], desc[UR36] ;  /* 0x00002410180085b4 */ /* 0x0003e20008011000 */
[----:B------:R-:W-:Y:S01]  /*62c0*/  VOTEU.ALL UP0, P1 ;  /* 0x0000000000ff7886 */ /* 0x000fe20000800000 */
[----:B------:R-:W-:Y:S04]  /*62d0*/  ULEA UR4, UR21, UR29, 0x3 ;  /* 0x0000001d15047291 */ /* 0x000fe8000f8e18ff */
[----:B------:R1:W-:Y:S01]  /*62e0*/  @!UP0 UTMALDG.3D [UR8], [UR24], desc[UR36] ;  /* 0x00002408180085b4 */ /* 0x0003e20008011000 */
[----:B------:R1:W-:Y:S01]  /*62f0*/  @!P1 SYNCS.ARRIVE.TRANS64.RED.A0TR RZ, [UR5+0x40], R0 ;  /* 0x00004000ffff99a7 */ /* 0x0003e20008300405 */
[----:B------:R-:W-:Y:S03]  /*6300*/  SYNCS.ARRIVE.TRANS64.RED.A1T0 RZ, [UR6], RZ ;  /* 0x000000ffffff79a7 */ /* 0x000fe60008100406 */
[----:B------:R-:W3:Y:S02]  /*6310*/  SYNCS.PHASECHK.TRANS64.TRYWAIT P0, [UR4+0x58], R6 ;  /* 0x00005806ff0075a7 */ /* 0x000ee40008001104 */
[----:B-1-3--:R-:W-:Y:S05]  /*6320*/  @!P0 BRA `(.L_x_88) ;  /* 0x0000006000108947 */ /* 0x00afea0003800000 */
.L_x_188:
[----:B------:R-:W-:Y:S01]  /*6330*/  UIADD3 UR17, UPT, UPT, UR4, 0x40, URZ ;  /* 0x0000004004117890 */ /* 0x000fe2000fffe0ff */
[----:B-1----:R-:W-:Y:S01]  /*6340*/  @!P1 IADD3 R6, P0, PT, R16, 0x980, RZ ;  /* 0x0000098010069810 */ /* 0x002fe20007f1e0ff */
[----:B------:R-:W-:Y:S01]  /*6350*/  UPLOP3.LUT UP1, UPT, UPT, UPT, UPT, 0x80, 0x8 ;  /* 0x000000000008789c */ /* 0x000fe20003f2f070 */
[----:B------:R-:W-:Y:S01]  /*6360*/  R2UR UR36, R92 ;  /* 0x000000005c2472ca */ /* 0x000fe200000e0000 */
[----:B------:R-:W-:Y:S01]  /*6370*/  UMOV UR24, 0x0 ;  /* 0x0000000000187882 */ /* 0x000fe20000000000 */
[----:B------:R-:W-:Y:S01]  /*6380*/  @!P1 R2UR UR6, R6 ;  /* 0x00000000060692ca */ /* 0x000fe200000e0000 */
[----:B------:R-:W-:Y:S01]  /*6390*/  @!P1 IMAD.X R0, RZ, RZ, R17, P0 ;  /* 0x000000ffff009224 */ /* 0x000fe200000e0611 */
[----:B------:R-:W-:Y:S01]  /*63a0*/  UMOV UR25, 0x10000000 ;  /* 0x1000000000197882 */ /* 0x000fe20000000000 */
[----:B------:R-:W-:Y:S01]  /*63b0*/  UMOV UR20, UR52 ;  /* 0x0000003400147c82 */ /* 0x000fe20008000000 */
[----:B------:R-:W-:Y:S01]  /*63c0*/  UMOV UR12, UR52 ;  /* 0x00000034000c7c82 */ /* 0x000fe20008000000 */
[----:B------:R-:W-:Y:S01]  /*63d0*/  UMOV UR9, UR17 ;  /* 0x0000001100097c82 */ /* 0x000fe20008000000 */
[----:B------:R-:W-:Y:S01]  /*63e0*/  @!P1 R2UR UR5, R0 ;  /* 0x00000000000592ca */ /* 0x000fe200000e0000 */
[----:B------:R-:W-:Y:S01]  /*63f0*/  VOTEU.ALL UP0, P1 ;  /* 0x0000000000ff7886 */ /* 0x000fe20000800000 */
[----:B------:R-:W-:Y:S01]  /*6400*/  R2UR UR28, R93 ;  /* 0x000000005d1c72ca */ /* 0x000fe200000e0000 */
[----:B------:R-:W-:Y:S01]  /*6410*/  UMOV UR52, UR30 ;  /* 0x0000001e00347c82 */ /* 0x000fe20008000000 */
[C---:B------:R-:W-:Y:S02]  /*6420*/  ISETP.NE.AND P0, PT, R14.reuse, 0x2, PT ;  /* 0x000000020e00780c */ /* 0x040fe40003f05270 */
[----:B------:R-:W-:Y:S01]  /*6430*/  @!UP0 UIADD3 UR19, UPT, UPT, UR27, 0x40, URZ ;  /* 0x000000401b138890 */ /* 0x000fe2000fffe0ff */
[----:B------:R-:W-:Y:S01]  /*6440*/  IMAD.U32 R10, RZ, RZ, UR6 ;  /* 0x00000006ff0a7e24 */ /* 0x000fe2000f8e00ff */
[----:B------:R-:W-:Y:S01]  /*6450*/  @!UP0 UIADD3 UR10, UPT, UPT, UR26, 0x30, URZ ;  /* 0x000000301a0a8890 */ /* 0x000fe2000fffe0ff */
[----:B------:R-:W-:Y:S02]  /*6460*/  SEL R0, RZ, 0x1, P0 ;  /* 0x00000001ff007807 */ /* 0x000fe40000000000 */
[----:B------:R-:W-:Y:S02]  /*6470*/  SEL R14, R14, RZ, P0 ;  /* 0x000000ff0e0e7207 */ /* 0x000fe40000000000 */
[----:B------:R-:W-:Y:S01]  /*6480*/  IMAD.U32 R11, RZ, RZ, UR5 ;  /* 0x00000005ff0b7e24 */ /* 0x000fe2000f8e00ff */
[----:B------:R-:W-:Y:S01]  /*6490*/  @!P1 R2UR UR6, R10 ;  /* 0x000000000a0692ca */ /* 0x000fe200000e0000 */
[----:B------:R-:W-:Y:S01]  /*64a0*/  @!UP0 ULEA UR5, UR21, UR29, 0xc ;  /* 0x0000001d15058291 */ /* 0x000fe2000f8e60ff */
[----:B------:R-:W-:Y:S01]  /*64b0*/  LOP3.LUT R13, R13, R0, RZ, 0x3c, !PT ;  /* 0x000000000d0d7212 */ /* 0x000fe200078e3cff */
[----:B------:R-:W-:Y:S01]  /*64c0*/  UMOV UR11, UR19 ;  /* 0x00000013000b7c82 */ /* 0x000fe20008000000 */
[----:B------:R-:W-:Y:S01]  /*64d0*/  @!P1 R2UR UR7, R11 ;  /* 0x000000000b0792ca */ /* 0x000fe200000e0000 */
[----:B------:R-:W-:Y:S02]  /*64e0*/  @!UP0 UIADD3 UR16, UPT, UPT, UR5, 0x200, URZ ;  /* 0x0000020005108890 */ /* 0x000fe4000fffe0ff */
[----:B------:R-:W-:Y:S01]  /*64f0*/  @!UP0 UIADD3 UR8, UPT, UPT, UR5, 0xa00, URZ ;  /* 0x00000a0005088890 */ /* 0x000fe2000fffe0ff */
[----:B------:R-:W-:Y:S01]  /*6500*/  VOTEU.ALL UP0, P1 ;  /* 0x0000000000ff7886 */ /* 0x000fe20000800000 */
[----:B------:R-:W-:Y:S08]  /*6510*/  UPRMT UR5, UR68, 0x654, UR17 ;  /* 0x0000065444057896 */ /* 0x000ff00008000011 */
[----:B------:R1:W-:Y:S01]  /*6520*/  @!UP0 UTMALDG.3D [UR16], [UR6], desc[UR24] ;  /* 0x00001810060085b4 */ /* 0x0003e20008011000 */
[----:B------:R-:W-:Y:S05]  /*6530*/  VOTEU.ALL UP0, P1 ;  /* 0x0000000000ff7886 */ /* 0x000fea0000800000 */
[----:B------:R3:W-:Y:S01]  /*6540*/  @!UP0 UTMALDG.3D [UR8], [UR6], desc[UR24] ;  /* 0x00001808060085b4 */ /* 0x0007e20008011000 */
[----:B------:R4:W-:Y:S01]  /*6550*/  @!P1 SYNCS.ARRIVE.TRANS64.RED.A0TR RZ, [UR4+0x40], R7 ;  /* 0x00004007ffff99a7 */ /* 0x0009e20008300404 */
[----:B------:R-:W-:Y:S02]  /*6560*/  UIADD3 UR4, UPT, UPT, UR21, 0x1, URZ ;  /* 0x0000000115047890 */ /* 0x000fe4000fffe0ff */
[----:B------:R-:W-:Y:S02]  /*6570*/  UIADD3 UR21, UPT, UPT, UR13, UR36, URZ ;  /* 0x000000240d157290 */ /* 0x000fe4000fffe0ff */
[----:B------:R-:W-:Y:S01]  /*6580*/  UISETP.NE.AND UP0, UPT, UR4, 0x3, UPT ;  /* 0x000000030400788c */ /* 0x000fe2000bf05270 */
[----:B------:R-:W-:Y:S03]  /*6590*/  SYNCS.ARRIVE.TRANS64.RED.A1T0 RZ, [UR5], RZ ;  /* 0x000000ffffff79a7 */ /* 0x000fe60008100405 */
[----:B------:R-:W-:Y:S06]  /*65a0*/  USEL UR5, URZ, 0x1, UP0 ;  /* 0x00000001ff057887 */ /* 0x000fec0008000000 */
[----:B------:R-:W-:Y:S01]  /*65b0*/  LOP3.LUT R15, R9, UR5, RZ, 0x3c, !PT ;  /* 0x00000005090f7c12 */ /* 0x000fe2000f8e3cff */
[----:B-1----:R-:W-:Y:S02]  /*65c0*/  UIADD3 UR20, UPT, UPT, UR14, UR28, URZ ;  /* 0x0000001c0e147290 */ /* 0x002fe4000fffe0ff */
[----:B---3--:R-:W-:Y:S01]  /*65d0*/  USEL UR12, UR4, URZ, UP0 ;  /* 0x000000ff040c7287 */ /* 0x008fe20008000000 */
[----:B------:R-:W-:Y:S11]  /*65e0*/  BRA.U UP2, `(.L_x_89) ;  /* 0xffffffed02807547 */ /* 0x000ff6000b83ffff */
[----:B------:R-:W-:Y:S01]  /*65f0*/  UIADD3 UR29, UPT, UPT, UR29, 0x58, URZ ;  /* 0x000000581d1d7890 */ /* 0x000fe2000fffe0ff */
[----:B------:R-:W-:-:S03]  /*6600*/  SHF.L.U32 R2, R15, 0x1f, RZ ;  /* 0x0000001f0f027819 */ /* 0x000fc600000006ff */
[----:B------:R-:W-:-:S09]  /*6610*/  ULEA UR4, UR12, UR29, 0x3 ;  /* 0x0000001d0c047291 */ /* 0x000fd2000f8e18ff */
[----:B------:R-:W1:Y:S02]  /*6620*/  SYNCS.PHASECHK.TRANS64.TRYWAIT P0, [UR4], R2 ;  /* 0x00000002ff0075a7 */ /* 0x000e640008001104 */
[----:B-1----:R-:W-:Y:S05]  /*6630*/  @!P0 BRA `(.L_x_90) ;  /* 0x0000005c00648947 */ /* 0x002fea0003800000 */
.L_x_190:
        /* <DEDUP_REMOVED lines=9> */
.L_x_192:
[----:B------:R-:W-:-:S04]  /*66d0*/  UIADD3 UR4, UPT, UPT, UR4, 0x1, URZ ;  /* 0x0000000104047890 */ /* 0x000fc8000fffe0ff */
[----:B------:R-:W-:-:S04]  /*66e0*/  UISETP.NE.AND UP0, UPT, UR4, 0x3, UPT ;  /* 0x000000030400788c */ /* 0x000fc8000bf05270 */
[----:B------:R-:W-:Y:S02]  /*66f0*/  USEL UR5, URZ, 0x1, UP0 ;  /* 0x00000001ff057887 */ /* 0x000fe40008000000 */
[----:B------:R-:W-:-:S04]  /*6700*/  USEL UR4, UR4, URZ, UP0 ;  /* 0x000000ff04047287 */ /* 0x000fc80008000000 */
[----:B------:R-:W-:Y:S01]  /*6710*/  ULEA UR4, UR4, UR29, 0x3 ;  /* 0x0000001d04047291 */ /* 0x000fe2000f8e18ff */
[----:B-1----:R-:W-:-:S04]  /*6720*/  LOP3.LUT R2, R15, UR5, RZ, 0x3c, !PT ;  /* 0x000000050f027c12 */ /* 0x002fc8000f8e3cff */
[----:B------:R-:W-:Y:S01]  /*6730*/  SHF.L.U32 R2, R2, 0x1f, RZ ;  /* 0x0000001f02027819 */ /* 0x000fe200000006ff */
[----:B------:R-:W-:-:S07]  /*6740*/  IMAD.U32 R0, RZ, RZ, UR4 ;  /* 0x00000004ff007e24 */ /* 0x000fce000f8e00ff */
.L_x_92:
[----:B-1----:R1:W3:Y:S02]  /*6750*/  SYNCS.PHASECHK.TRANS64.TRYWAIT P0, [R0+URZ], R2 ;  /* 0x00000002000075a7 */ /* 0x0022e400080011ff */
[----:B---3--:R-:W-:Y:S05]  /*6760*/  @!P0 NANOSLEEP.SYNCS 0x989680 ;  /* 0x009896800000895d */ /* 0x008fea0003900000 */
[----:B------:R-:W3:Y:S02]  /*6770*/  @!P0 SYNCS.PHASECHK.TRANS64 P0, [R0+URZ], R2 ;  /* 0x00000002000085a7 */ /* 0x000ee400080010ff */
[----:B--23--:R-:W-:Y:S05]  /*6780*/  @P0 EXIT ;  /* 0x000000000000094d */ /* 0x00cfea0003800000 */
[----:B------:R-:W-:Y:S05]  /*6790*/  BRA `(.L_x_92) ;  /* 0xfffffffc00ec7947 */ /* 0x000fea000383ffff */
.L_x_78:
[----:B------:R-:W-:-:S06]  /*67a0*/  UISETP.GE.AND UP0, UPT, UR24, 0x4, UPT ;  /* 0x000000041800788c */ /* 0x000fcc000bf06270 */
[----:B------:R-:W-:-:S13]  /*67b0*/  PLOP3.LUT P0, PT, PT, PT, UP0, 0x80, 0x8 ;  /* 0x000000000008781c */ /* 0x000fda0003f0f008 */
[----:B-1----:R-:W-:Y:S05]  /*67c0*/  @!P0 EXIT ;  /* 0x000000000000894d */ /* 0x002fea0003800000 */
[----:B------:R-:W-:Y:S01]  /*67d0*/  BAR.SYNC.DEFER_BLOCKING 0x6, 0xa0 ;  /* 0x0182800000007b1d */ /* 0x000fe20000010000 */
[C---:B------:R-:W-:Y:S01]  /*67e0*/  IMAD.SHL.U32 R83, R81.reuse, 0x10, RZ ;  /* 0x0000001051537824 */ /* 0x040fe200078e00ff */
[C---:B------:R-:W-:Y:S01]  /*67f0*/  LOP3.LUT R84, R86.reuse, 0x3, RZ, 0xc0, !PT ;  /* 0x0000000356547812 */ /* 0x040fe200078ec0ff */
[C---:B------:R-:W-:Y:S01]  /*6800*/  IMAD.SHL.U32 R82, R81.reuse, 0x2, RZ ;  /* 0x0000000251527824 */ /* 0x040fe200078e00ff */
[----:B------:R-:W-:Y:S01]  /*6810*/  CS2R R78, SRZ ;  /* 0x00000000004e7805 */ /* 0x000fe2000001ff00 */
[----:B------:R-:W-:Y:S01]  /*6820*/  IMAD.SHL.U32 R2, R86, 0x200, RZ ;  /* 0x0000020056027824 */ /* 0x000fe200078e00ff */
[----:B------:R-:W-:Y:S01]  /*6830*/  UMOV UR4, 0x400 ;  /* 0x0000040000047882 */ /* 0x000fe20000000000 */
[----:B------:R-:W1:Y:S01]  /*6840*/  LDCU.64 UR6, c[0x0][0xc88] ;  /* 0x00019100ff0677ac */ /* 0x000e620008000a00 */
[----:B------:R-:W2:Y:S01]  /*6850*/  LDC.64 R74, c[0x0][0xcb0] ;  /* 0x00032c00ff4a7b82 */ /* 0x000ea20000000a00 */
[----:B------:R-:W-:Y:S01]  /*6860*/  IMAD.U32 R81, R81, 0x10000, RZ ;  /* 0x0001000051517824 */ /* 0x000fe200078e00ff */
[C---:B------:R-:W-:Y:S01]  /*6870*/  LOP3.LUT R6, R83.reuse, 0x40, RZ, 0xc0, !PT ;  /* 0x0000004053067812 */ /* 0x040fe200078ec0ff */
[----:B------:R-:W-:Y:S01]  /*6880*/  ULEA UR4, UR68, UR4, 0x18 ;  /* 0x0000000444047291 */ /* 0x000fe2000f8ec0ff */
[----:B------:R-:W-:Y:S01]  /*6890*/  LOP3.LUT R3, R83, 0x1b0, RZ, 0xc0, !PT ;  /* 0x000001b053037812 */ /* 0x000fe200078ec0ff */
[----:B------:R-:W3:Y:S01]  /*68a0*/  LDCU UR5, c[0x0][0x370] ;  /* 0x00006e00ff0577ac */ /* 0x000ee20008000800 */
[----:B------:R-:W-:Y:S01]  /*68b0*/  LOP3.LUT R82, R6, 0x8, R82, 0xf8, !PT ;  /* 0x0000000806527812 */ /* 0x000fe200078ef852 */
[----:B------:R-:W-:Y:S01]  /*68c0*/  IMAD.MOV.U32 R80, RZ, RZ, RZ ;  /* 0x000000ffff507224 */ /* 0x000fe200078e00ff */
[----:B------:R-:W4:Y:S01]  /*68d0*/  LDC.64 R72, c[0x0][0xca8] ;  /* 0x00032a00ff487b82 */ /* 0x000f220000000a00 */
[----:B------:R-:W-:Y:S01]  /*68e0*/  LOP3.LUT R2, R3, 0x200, R2, 0xf8, !PT ;  /* 0x0000020003027812 */ /* 0x000fe200078ef802 */
[----:B------:R-:W-:Y:S01]  /*68f0*/  IMAD.MOV.U32 R77, RZ, RZ, RZ ;  /* 0x000000ffff4d7224 */ /* 0x000fe200078e00ff */
[----:B------:R-:W-:Y:S01]  /*6900*/  LOP3.LUT R81, R81, 0x200000, RZ, 0xc0, !PT ;  /* 0x0020000051517812 */ /* 0x000fe200078ec0ff */
[----:B------:R-:W2:Y:S01]  /*6910*/  LDCU UR42, c[0x0][0xf0c] ;  /* 0x0001e180ff2a77ac */ /* 0x000ea20008000800 */
[----:B------:R-:W-:-:S02]  /*6920*/  LOP3.LUT P0, RZ, R83, 0x40, RZ, 0xc0, !PT ;  /* 0x0000004053ff7812 */ /* 0x000fc4000780c0ff */
[----:B------:R-:W-:Y:S01]  /*6930*/  LOP3.LUT R82, R2, R82, RZ, 0xfc, !PT ;  /* 0x0000005202527212 */ /* 0x000fe200078efcff */
[----:B------:R-:W2:Y:S01]  /*6940*/  LDS R0, [UR4+0x110] ;  /* 0x00011004ff007984 */ /* 0x000ea20008000800 */
[----:B-1----:R-:W-:Y:S01]  /*6950*/  MOV R88, UR6 ;  /* 0x0000000600587c02 */ /* 0x002fe20008000f00 */
[----:B------:R-:W-:Y:S01]  /*6960*/  IMAD.U32 R87, RZ, RZ, UR7 ;  /* 0x00000007ff577e24 */ /* 0x000fe2000f8e00ff */
[----:B------:R-:W1:Y:S01]  /*6970*/  LDCU.64 UR6, c[0x0][0xc90] ;  /* 0x00019200ff0677ac */ /* 0x000e620008000a00 */
[----:B------:R-:W-:Y:S01]  /*6980*/  P2R R2, PR, RZ, 0x1 ;  /* 0x00000001ff027803 */ /* 0x000fe20000000000 */
[----:B------:R-:W-:Y:S01]  /*6990*/  UIADD3 UR4, UPT, UPT, UR4, 0x200, URZ ;  /* 0x0000020004047890 */ /* 0x000fe2000fffe0ff */
[----:B---3--:R-:W-:Y:S01]  /*69a0*/  IMAD.U32 R91, RZ, RZ, UR5 ;  /* 0x00000005ff5b7e24 */ /* 0x008fe2000f8e00ff */
[----:B------:R-:W3:Y:S04]  /*69b0*/  LDCU UR38, c[0x0][0xf30] ;  /* 0x0001e600ff2677ac */ /* 0x000ee80008000800 */
[----:B------:R-:W-:Y:S01]  /*69c0*/  MOV R95, UR4 ;  /* 0x00000004005f7c02 */ /* 0x000fe20008000f00 */
[----:B------:R-:W2:Y:S01]  /*69d0*/  LDCU.64 UR40, c[0x0][0xf28] ;  /* 0x0001e500ff2877ac */ /* 0x000ea20008000a00 */
[----:B------:R-:W2:Y:S01]  /*69e0*/  LDCU.128 UR60, c[0x0][0xf10] ;  /* 0x0001e200ff3c77ac */ /* 0x000ea20008000c00 */
[----:B-1----:R-:W-:Y:S01]  /*69f0*/  IMAD.U32 R90, RZ, RZ, UR6 ;  /* 0x00000006ff5a7e24 */ /* 0x002fe2000f8e00ff */
[----:B------:R-:W-:Y:S01]  /*6a00*/  MOV R89, UR7 ;  /* 0x0000000700597c02 */ /* 0x000fe20008000f00 */
[----:B------:R-:W1:Y:S01]  /*6a10*/  LDCU UR55, c[0x0][0x374] ;  /* 0x00006e80ff3777ac */ /* 0x000e620008000800 */
[----:B------:R-:W-:Y:S01]  /*6a20*/  UMOV UR54, 0x1 ;  /* 0x0000000100367882 */ /* 0x000fe20000000000 */
[----:B------:R-:W-:Y:S01]  /*6a30*/  UMOV UR44, URZ ;  /* 0x000000ff002c7c82 */ /* 0x000fe20008000000 */
[----:B------:R-:W-:Y:S01]  /*6a40*/  UMOV UR53, URZ ;  /* 0x000000ff00357c82 */ /* 0x000fe20008000000 */
[----:B------:R-:W-:Y:S01]  /*6a50*/  UMOV UR47, URZ ;  /* 0x000000ff002f7c82 */ /* 0x000fe20008000000 */
[----:B--234-:R-:W-:-:S07]  /*6a60*/  IMAD.IADD R81, R0, 0x1, R81 ;  /* 0x0000000100517824 */ /* 0x01cfce00078e0251 */
.L_x_151:
[----:B------:R-:W2:Y:S01]  /*6a70*/  S2UR UR43, SR_CgaCtaId ;  /* 0x00000000002b79c3 */ /* 0x000ea20000008800 */
[----:B------:R-:W-:Y:S01]  /*6a80*/  UMOV UR4, 0x400 ;  /* 0x0000040000047882 */ /* 0x000fe20000000000 */
[----:B------:R-:W-:Y:S01]  /*6a90*/  SHF.L.U32 R2, R78, 0x1f, RZ ;  /* 0x0000001f4e027819 */ /* 0x000fe200000006ff */
[----:B--2---:R-:W-:Y:S06]  /*6aa0*/  ULEA UR43, UR43, UR4, 0x18 ;  /* 0x000000042b2b7291 */ /* 0x004fec000f8ec0ff */
[C---:B------:R-:W-:Y:S02]  /*6ab0*/  LEA R0, R77.reuse, UR43, 0x3 ;  /* 0x0000002b4d007c11 */ /* 0x040fe4000f8e18ff */
[----:B------:R-:W-:Y:S02]  /*6ac0*/  LEA R4, R77, UR43, 0x4 ;  /* 0x0000002b4d047c11 */ /* 0x000fe4000f8e20ff */
[----:B------:R-:W2:Y:S02]  /*6ad0*/  SYNCS.PHASECHK.TRANS64.TRYWAIT P0, [R0+URZ+0x80], R2 ;  /* 0x00008002000075a7 */ /* 0x000ea400080011ff */
[----:B-12---:R-:W-:Y:S05]  /*6ae0*/  @!P0 BRA `(.L_x_93) ;  /* 0x0000005800688947 */ /* 0x006fea0003800000 */
.L_x_193:
[----:B------:R-:W-:Y:S01]  /*6af0*/  R2UR UR7, R94 ;  /* 0x000000005e0772ca */ /* 0x000fe200000e0000 */
[----:B------:R-:W3:Y:S01]  /*6b00*/  LDS.128 R4, [R4+0xf0] ;  /* 0x0000f00004047984 */ /* 0x000ee20000000c00 */
[----:B--2---:R-:W-:Y:S01]  /*6b10*/  VIADD R0, R0, 0x90 ;  /* 0x0000009000007836 */ /* 0x004fe20000000000 */
[----:B------:R-:W-:Y:S04]  /*6b20*/  UISETP.GE.AND UP0, UPT, UR39, 0x1, UPT ;  /* 0x000000012700788c */ /* 0x000fe8000bf06270 */
[----:B------:R-:W-:Y:S01]  /*6b30*/  PRMT R0, RZ, 0x654, R0 ;  /* 0x00000654ff007816 */ /* 0x000fe20000000000 */
[----:B------:R-:W-:Y:S01]  /*6b40*/  @!PT LDS RZ, [RZ] ;  /* 0x00000000fffff984 */ /* 0x000fe20000000800 */
[----:B------:R-:W-:Y:S01]  /*6b50*/  @!PT LDS RZ, [RZ] ;  /* 0x00000000fffff984 */ /* 0x000fe20000000800 */
[----:B------:R-:W-:Y:S01]  /*6b60*/  @!PT LDS RZ, [RZ] ;  /* 0x00000000fffff984 */ /* 0x000fe20000000800 */
[----:B------:R-:W-:Y:S01]  /*6b70*/  @!PT LDS RZ, [RZ] ;  /* 0x00000000fffff984 */ /* 0x000fe20000000800 */
[----:B------:R2:W-:Y:S06]  /*6b80*/  MEMBAR.ALL.CTA ;  /* 0x0000000000007992 */ /* 0x0005ec0000008000 */
[----:B--2---:R-:W2:Y:S02]  /*6b90*/  FENCE.VIEW.ASYNC.S ;  /* 0x00000000000073c6 */ /* 0x004ea40000000000 */
[----:B--2---:R2:W-:Y:S01]  /*6ba0*/  SYNCS.ARRIVE.TRANS64.RED.A1T0 RZ, [R0+URZ], RZ ;  /* 0x000000ff00ff79a7 */ /* 0x0045e200081004ff */
[----:B---3--:R-:W-:Y:S11]  /*6bb0*/  LOP3.LUT P0, RZ, R6, 0x1, RZ, 0xc0, !PT ;  /* 0x0000000106ff7812 */ /* 0x008ff6000780c0ff */
[----:B------:R-:W-:Y:S02]  /*6bc0*/  @!UPT UIADD3 URZ, UPT, UPT, URZ, URZ, URZ ;  /* 0x000000fffffff290 */ /* 0x000fe4000fffe0ff */
[----:B------:R-:W-:Y:S01]  /*6bd0*/  VOTEU.ANY UP1, P0 ;  /* 0x0000000000ff7886 */ /* 0x000fe20000020100 */
[----:B------:R-:W-:Y:S01]  /*6be0*/  PLOP3.LUT P0, PT, PT, PT, UP1, 0x80, 0x8 ;  /* 0x000000000008781c */ /* 0x000fe20003f0f018 */
[----:B------:R-:W-:Y:S06]  /*6bf0*/  UP2UR UR4, UPR, URZ, 0x2 ;  /* 0x00000002ff047883 */ /* 0x000fec0008000000 */
[----:B------:R-:W-:Y:S06]  /*6c00*/  IMAD.U32 R96, RZ, RZ, UR4 ;  /* 0x00000004ff607e24 */ /* 0x000fec000f8e00ff */
[----:B------:R-:W-:Y:S02]  /*6c10*/  @P0 SHF.R.U32.HI R2, RZ, 0x10, R5 ;  /* 0x00000010ff020819 */ /* 0x000fe40000011605 */
[----:B------:R-:W-:Y:S02]  /*6c20*/  @P0 MOV R3, R4 ;  /* 0x0000000400030202 */ /* 0x000fe40000000f00 */
[----:B------:R-:W-:Y:S02]  /*6c30*/  @P0 R2UR UR4, R2 ;  /* 0x00000000020402ca */ /* 0x000fe400000e0000 */
[----:B------:R-:W-:Y:S02]  /*6c40*/  @P0 LOP3.LUT R4, R5, 0xffff, RZ, 0xc0, !PT ;  /* 0x0000ffff05040812 */ /* 0x000fe400078ec0ff */
[----:B------:R-:W-:Y:S02]  /*6c50*/  @P0 R2UR UR6, R3 ;  /* 0x00000000030602ca */ /* 0x000fe400000e0000 */
[----:B------:R-:W-:Y:S07]  /*6c60*/  @P0 R2UR UR5, R4 ;  /* 0x00000000040502ca */ /* 0x000fee00000e0000 */
[----:B------:R-:W-:Y:S02]  /*6c70*/  @UP1 UMOV UR7, UR4 ;  /* 0x0000000400071c82 */ /* 0x000fe40008000000 */
[----:B------:R-:W-:Y:S02]  /*6c80*/  IMAD.U32 R94, RZ, RZ, UR7 ;  /* 0x00000007ff5e7e24 */ /* 0x000fe4000f8e00ff */
[----:B------:R-:W-:Y:S02]  /*6c90*/  @UP1 UMOV UR37, UR6 ;  /* 0x0000000600251c82 */ /* 0x000fe40008000000 */
[----:B------:R-:W-:Y:S01]  /*6ca0*/  @UP1 UMOV UR36, UR5 ;  /* 0x0000000500241c82 */ /* 0x000fe20008000000 */
[----:B--2---:R-:W-:Y:S05]  /*6cb0*/  BRA.U !UP0, `(.L_x_94) ;  /* 0x0000000108d07547 */ /* 0x004fea000b800000 */
[----:B------:R-:W2:Y:S01]  /*6cc0*/  LDCU UR13, c[0x0][0xf20] ;  /* 0x0001e400ff0d77ac */ /* 0x000ea20008000800 */
[----:B------:R-:W-:Y:S01]  /*6cd0*/  R2UR UR12, R91 ;  /* 0x000000005b0c72ca */ /* 0x000fe200000e0000 */
[----:B-1----:R-:W-:Y:S02]  /*6ce0*/  UIMAD.WIDE.U32 UR4, UR55, UR63, URZ ;  /* 0x0000003f370472a5 */ /* 0x002fe4000f8e00ff */
[----:B------:R-:W-:Y:S02]  /*6cf0*/  UISETP.NE.AND UP0, UPT, UR62, 0x1, UPT ;  /* 0x000000013e00788c */ /* 0x000fe4000bf05270 */
[----:B------:R-:W-:Y:S02]  /*6d00*/  UIMAD.WIDE.U32 UR8, UR36, UR63, URZ ;  /* 0x0000003f240872a5 */ /* 0x000fe4000f8e00ff */
[----:B------:R-:W-:Y:S02]  /*6d10*/  UIMAD.WIDE.U32 UR10, UR37, UR60, URZ ;  /* 0x0000003c250a72a5 */ /* 0x000fe4000f8e00ff */
[----:B------:R-:W-:Y:S04]  /*6d20*/  UISETP.NE.AND UP1, UPT, UR42, 0x1, UPT ;  /* 0x000000012a00788c */ /* 0x000fe8000bf25270 */
[----:B------:R-:W-:Y:S02]  /*6d30*/  UIMAD.WIDE.U32 UR6, UR12, UR60, URZ ;  /* 0x0000003c0c0672a5 */ /* 0x000fe4000f8e00ff */
[----:B------:R-:W-:Y:S01]  /*6d40*/  UISETP.NE.AND UP2, UPT, UR39, 0x1, UPT ;  /* 0x000000012700788c */ /* 0x000fe2000bf45270 */
[----:B------:R-:W-:Y:S02]  /*6d50*/  UMOV UR4, UR5 ;  /* 0x0000000500047c82 */ /* 0x000fe40008000000 */
[----:B--2---:R-:W-:Y:S03]  /*6d60*/  USHF.R.U32.HI UR5, URZ, UR13, UR4 ;  /* 0x0000000dff057299 */ /* 0x004fe60008011604 */
[----:B------:R-:W-:Y:S02]  /*6d70*/  UMOV UR4, UR7 ;  /* 0x0000000700047c82 */ /* 0x000fe40008000000 */
[----:B------:R-:W-:Y:S02]  /*6d80*/  USHF.R.U32.HI UR7, URZ, UR61, UR4 ;  /* 0x0000003dff077299 */ /* 0x000fe40008011604 */
[----:B------:R-:W-:Y:S02]  /*6d90*/  USEL UR4, UR55, UR5, !UP0 ;  /* 0x0000000537047287 */ /* 0x000fe4000c000000 */
[----:B------:R-:W-:Y:S01]  /*6da0*/  USEL UR7, UR12, UR7, !UP1 ;  /* 0x000000070c077287 */ /* 0x000fe2000c800000 */
[----:B------:R-:W-:Y:S01]  /*6db0*/  UMOV UR5, UR9 ;  /* 0x0000000900057c82 */ /* 0x000fe20008000000 */
[----:B------:R-:W-:Y:S02]  /*6dc0*/  UIMAD.WIDE.U32 UR8, UR4, UR40, URZ ;  /* 0x00000028040872a5 */ /* 0x000fe4000f8e00ff */
[----:B------:R-:W-:Y:S03]  /*6dd0*/  USHF.R.U32.HI UR6, URZ, UR13, UR5 ;  /* 0x0000000dff067299 */ /* 0x000fe60008011605 */
[----:B------:R-:W-:Y:S01]  /*6de0*/  UMOV UR5, UR11 ;  /* 0x0000000b00057c82 */ /* 0x000fe20008000000 */
[----:B------:R-:W-:Y:S02]  /*6df0*/  UIMAD.WIDE.U32 UR10, UR7, UR40, URZ ;  /* 0x00000028070a72a5 */ /* 0x000fe4000f8e00ff */
[----:B------:R-:W-:Y:S02]  /*6e00*/  USHF.R.U32.HI UR12, URZ, UR61, UR5 ;  /* 0x0000003dff0c7299 */ /* 0x000fe40008011605 */
[----:B------:R-:W-:Y:S01]  /*6e10*/  USEL UR6, UR36, UR6, !UP0 ;  /* 0x0000000624067287 */ /* 0x000fe2000c000000 */
[----:B------:R-:W-:Y:S02]  /*6e20*/  UMOV UR5, UR9 ;  /* 0x0000000900057c82 */ /* 0x000fe40008000000 */
[----:B------:R-:W-:Y:S01]  /*6e30*/  UMOV UR10, UR11 ;  /* 0x0000000b000a7c82 */ /* 0x000fe20008000000 */
[----:B------:R-:W-:Y:S02]  /*6e40*/  @UP2 USHF.R.U32.HI UR4, URZ, UR41, UR5 ;  /* 0x00000029ff042299 */ /* 0x000fe40008011605 */
[----:B------:R-:W-:Y:S02]  /*6e50*/  @UP2 USHF.R.U32.HI UR7, URZ, UR41, UR10 ;  /* 0x00000029ff072299 */ /* 0x000fe4000801160a */
[----:B------:R-:W-:Y:S02]  /*6e60*/  UIMAD UR4, UR39, UR4, URZ ;  /* 0x00000004270472a4 */ /* 0x000fe4000f8e02ff */
[----:B------:R-:W-:Y:S02]  /*6e70*/  UIMAD.WIDE.U32 UR10, UR6, UR40, URZ ;  /* 0x00000028060a72a5 */ /* 0x000fe4000f8e00ff */
[----:B------:R-:W-:Y:S02]  /*6e80*/  USEL UR5, UR37, UR12, !UP1 ;  /* 0x0000000c25057287 */ /* 0x000fe4000c800000 */
[----:B------:R-:W-:Y:S02]  /*6e90*/  UIMAD UR8, UR39, UR7, URZ ;  /* 0x00000007270872a4 */ /* 0x000fe4000f8e02ff */
[----:B------:R-:W-:Y:S03]  /*6ea0*/  UISETP.GE.AND UP0, UPT, UR6, UR4, UPT ;  /* 0x000000040600728c */ /* 0x000fe6000bf06270 */
[----:B------:R-:W-:Y:S01]  /*6eb0*/  UMOV UR4, UR11 ;  /* 0x0000000b00047c82 */ /* 0x000fe20008000000 */
[----:B------:R-:W-:Y:S02]  /*6ec0*/  UISETP.GE.OR UP0, UPT, UR5, UR8, UP0 ;  /* 0x000000080500728c */ /* 0x000fe40008706670 */
[----:B------:R-:W-:Y:S02]  /*6ed0*/  USHF.R.U32.HI UR4, URZ, UR41, UR4 ;  /* 0x00000029ff047299 */ /* 0x000fe40008011604 */
[----:B------:R-:W-:Y:S02]  /*6ee0*/  UIMAD.WIDE.U32 UR8, UR5, UR40, URZ ;  /* 0x00000028050872a5 */ /* 0x000fe4000f8e00ff */
[----:B------:R-:W-:Y:S02]  /*6ef0*/  USEL UR11, UR6, UR4, !UP2 ;  /* 0x00000004060b7287 */ /* 0x000fe4000d000000 */
[----:B------:R-:W-:Y:S02]  /*6f00*/  UIADD3 UR8, UPT, UPT, -UR5, URZ, URZ ;  /* 0x000000ff05087290 */ /* 0x000fe4000fffe1ff */
[----:B------:R-:W-:Y:S01]  /*6f10*/  UIADD3 UR10, UPT, UPT, -UR11, URZ, URZ ;  /* 0x000000ff0b0a7290 */ /* 0x000fe2000fffe1ff */
[----:B------:R-:W-:Y:S01]  /*6f20*/  @!UP0 UMOV UR4, UR9 ;  /* 0x0000000900048c82 */ /* 0x000fe20008000000 */
[----:B------:R-:W-:Y:S02]  /*6f30*/  UIADD3 UR9, UPT, UPT, -UR6, URZ, URZ ;  /* 0x000000ff06097290 */ /* 0x000fe4000fffe1ff */
[----:B------:R-:W-:Y:S02]  /*6f40*/  @!UP0 USHF.R.U32.HI UR4, URZ, UR41, UR4 ;  /* 0x00000029ff048299 */ /* 0x000fe40008011604 */
[----:B------:R-:W-:Y:S02]  /*6f50*/  UIMAD UR10, UR39, UR10, UR6 ;  /* 0x0000000a270a72a4 */ /* 0x000fe4000f8e0206 */
[----:B------:R-:W-:Y:S04]  /*6f60*/  @!UP0 USEL UR4, UR5, UR4, !UP2 ;  /* 0x0000000405048287 */ /* 0x000fe8000d000000 */
[----:B------:R-:W-:Y:S02]  /*6f70*/  @!UP0 UIMAD UR10, UR7, UR10, UR4 ;  /* 0x0000000a070a82a4 */ /* 0x000fe4000f8e0204 */
[----:B------:R-:W-:Y:S02]  /*6f80*/  @!UP0 UIADD3 UR11, UPT, UPT, UR11, -UR4, URZ ;  /* 0x800000040b0b8290 */ /* 0x000fe4000fffe0ff */
[----:B------:R-:W-:Y:S02]  /*6f90*/  UIMAD UR7, UR42, UR8, UR37 ;  /* 0x000000082a0772a4 */ /* 0x000fe4000f8e0225 */
[----:B------:R-:W-:Y:S02]  /*6fa0*/  @!UP0 UIMAD UR6, UR11, UR39, UR5 ;  /* 0x000000270b0682a4 */ /* 0x000fe4000f8e0205 */
[----:B------:R-:W-:Y:S01]  /*6fb0*/  UIMAD UR4, UR62, UR9, UR36 ;  /* 0x000000093e0472a4 */ /* 0x000fe2000f8e0224 */
[----:B------:R-:W-:Y:S02]  /*6fc0*/  @!UP0 UMOV UR5, UR10 ;  /* 0x0000000a00058c82 */ /* 0x000fe40008000000 */
[----:B------:R-:W-:Y:S02]  /*6fd0*/  UIMAD UR37, UR5, UR42, UR7 ;  /* 0x0000002a052572a4 */ /* 0x000fe4000f8e0207 */
[----:B------:R-:W-:Y:S11]  /*6fe0*/  UIMAD UR36, UR6, UR62, UR4 ;  /* 0x0000003e062472a4 */ /* 0x000ff6000f8e0204 */
[----:B------:R-:W-:Y:S01]  /*6ff0*/  @!UPT UIADD3 URZ, UPT, UPT, URZ, URZ, URZ ;  /* 0x000000fffffff290 */ /* 0x000fe2000fffe0ff */
.L_x_94:
[----:B------:R-:W-:Y:S01]  /*7000*/  UISETP.NE.AND UP0, UPT, UR38, 0x1, UPT ;  /* 0x000000012600788c */ /* 0x000fe2000bf05270 */
[----:B------:R-:W-:Y:S01]  /*7010*/  R2UR UR11, R95 ;  /* 0x000000005f0b72ca */ /* 0x000fe200000e0000 */
[----:B------:R-:W-:Y:S01]  /*7020*/  USHF.L.U32 UR50, UR20, 0x7, URZ ;  /* 0x0000000714327899 */ /* 0x000fe200080006ff */
[----:B------:R-:W-:Y:S01]  /*7030*/  IADD3 R77, PT, PT, R77, 0x1, RZ ;  /* 0x000000014d4d7810 */ /* 0x000fe20007ffe0ff */
[----:B------:R-:W-:Y:S07]  /*7040*/  USHF.L.U32 UR49, UR21, 0x6, URZ ;  /* 0x0000000615317899 */ /* 0x000fee00080006ff */
[----:B------:R-:W2:Y:S01]  /*7050*/  @!UP0 LDCU.128 UR12, c[0x0][0xf10] ;  /* 0x0001e200ff0c87ac */ /* 0x000ea20008000c00 */
[----:B------:R-:W3:Y:S01]  /*7060*/  @!UP0 LDCU UR5, c[0x0][0xf0c] ;  /* 0x0001e180ff0587ac */ /* 0x000ee20008000800 */
[----:B------:R-:W4:Y:S01]  /*7070*/  @!UP0 LDCU UR10, c[0x0][0xf20] ;  /* 0x0001e400ff0a87ac */ /* 0x000f220008000800 */
[----:B--2---:R-:W-:Y:S02]  /*7080*/  UIMAD.WIDE.U32 UR8, UR37, UR12, URZ ;  /* 0x0000000c250872a5 */ /* 0x004fe4000f8e00ff */
[----:B------:R-:W-:Y:S02]  /*7090*/  UIMAD.WIDE.U32 UR6, UR36, UR15, URZ ;  /* 0x0000000f240672a5 */ /* 0x000fe4000f8e00ff */
[----:B------:R-:W-:Y:S03]  /*70a0*/  @!UP0 UISETP.NE.AND UP1, UPT, UR14, 0x1, UPT ;  /* 0x000000010e00888c */ /* 0x000fe6000bf25270 */
[----:B------:R-:W-:Y:S01]  /*70b0*/  @!UP0 UMOV UR4, UR9 ;  /* 0x0000000900048c82 */ /* 0x000fe20008000000 */
[----:B---3--:R-:W-:Y:S02]  /*70c0*/  @!UP0 UISETP.NE.AND UP2, UPT, UR5, 0x1, UPT ;  /* 0x000000010500888c */ /* 0x008fe4000bf45270 */
[----:B------:R-:W-:Y:S01]  /*70d0*/  @!UP0 USHF.R.U32.HI UR4, URZ, UR13, UR4 ;  /* 0x0000000dff048299 */ /* 0x000fe20008011604 */
[----:B------:R-:W-:Y:S02]  /*70e0*/  @!UP0 UMOV UR6, UR7 ;  /* 0x0000000700068c82 */ /* 0x000fe40008000000 */
[----:B----4-:R-:W-:Y:S02]  /*70f0*/  @!UP0 USHF.R.U32.HI UR6, URZ, UR10, UR6 ;  /* 0x0000000aff068299 */ /* 0x010fe40008011606 */
[----:B------:R-:W-:Y:S02]  /*7100*/  @!UP0 USEL UR7, UR37, UR4, !UP2 ;  /* 0x0000000425078287 */ /* 0x000fe4000d000000 */
[----:B------:R-:W-:Y:S04]  /*7110*/  @!UP0 USEL UR6, UR36, UR6, !UP1 ;  /* 0x0000000624068287 */ /* 0x000fe8000c800000 */
[----:B------:R-:W-:Y:S02]  /*7120*/  @!UP0 UIADD3 UR4, UPT, UPT, -UR7, UR6, URZ ;  /* 0x0000000607048290 */ /* 0x000fe4000fffe1ff */
[----:B------:R-:W-:Y:S02]  /*7130*/  @!UP0 UIADD3 UR6, UPT, UPT, UR7, -UR6, URZ ;  /* 0x8000000607068290 */ /* 0x000fe4000fffe0ff */
[----:B------:R-:W-:Y:S02]  /*7140*/  @!UP0 UIMAD UR37, UR4, UR5, UR37 ;  /* 0x00000005042582a4 */ /* 0x000fe4000f8e0225 */
[----:B------:R-:W-:Y:S02]  /*7150*/  @!UP0 UIMAD UR36, UR6, UR14, UR36 ;  /* 0x0000000e062482a4 */ /* 0x000fe4000f8e0224 */
[----:B------:R-:W-:Y:S09]  /*7160*/  ULOP3.LUT UP0, URZ, UR11, 0x90, URZ, 0xc0, !UPT ;  /* 0x000000900bff7892 */ /* 0x000ff2000f80c0ff */
[----:B------:R-:W-:Y:S05]  /*7170*/  BRA.U !UP0, `(.L_x_95) ;  /* 0x00000001087c7547 */ /* 0x000fea000b800000 */
[----:B------:R-:W2:Y:S01]  /*7180*/  LDCU.64 UR8, c[0x4][0x80] ;  /* 0x01001000ff0877ac */ /* 0x000ea20008000a00 */
[----:B------:R-:W-:Y:S01]  /*7190*/  MOV R2, 0x0 ;  /* 0x0000000000027802 */ /* 0x000fe20000000f00 */
[----:B------:R-:W-:Y:S02]  /*71a0*/  HFMA2 R12, -RZ, RZ, 0, 5.9604644775390625e-08 ;  /* 0x00000001ff0c7431 */ /* 0x000fe400000001ff */
[----:B------:R-:W-:Y:S01]  /*71b0*/  IMAD.MOV.U32 R8, RZ, RZ, 0x70 ;  /* 0x00000070ff087424 */ /* 0x000fe200078e00ff */
[----:B------:R3:W4:Y:S01]  /*71c0*/  LDC.64 R14, c[0x4][R2] ;  /* 0x01000000020e7b82 */ /* 0x0007220000000a00 */
[----:B------:R-:W1:Y:S01]  /*71d0*/  LDCU.64 UR6, c[0x4][0x88] ;  /* 0x01001100ff0677ac */ /* 0x000e620008000a00 */
[----:B------:R-:W-:Y:S01]  /*71e0*/  IMAD.MOV.U32 R13, RZ, RZ, RZ ;  /* 0x000000ffff0d7224 */ /* 0x000fe200078e00ff */
[----:B------:R-:W1:Y:S01]  /*71f0*/  LDCU.64 UR4, c[0x4][0x8] ;  /* 0x01000100ff0477ac */ /* 0x000e620008000a00 */
[----:B--2---:R-:W-:Y:S01]  /*7200*/  MOV R5, UR9 ;  /* 0x0000000900057c02 */ /* 0x004fe20008000f00 */
[----:B------:R-:W-:Y:S01]  /*7210*/  IMAD.U32 R4, RZ, RZ, UR8 ;  /* 0x00000008ff047e24 */ /* 0x000fe2000f8e00ff */
[----:B-1----:R-:W-:Y:S01]  /*7220*/  MOV R7, UR7 ;  /* 0x0000000700077c02 */ /* 0x002fe20008000f00 */
[----:B------:R-:W-:Y:S01]  /*7230*/  IMAD.U32 R6, RZ, RZ, UR6 ;  /* 0x00000006ff067e24 */ /* 0x000fe2000f8e00ff */
[----:B------:R-:W-:Y:S01]  /*7240*/  MOV R11, UR5 ;  /* 0x00000005000b7c02 */ /* 0x000fe20008000f00 */
[----:B------:R-:W-:Y:S02]  /*7250*/  IMAD.U32 R10, RZ, RZ, UR4 ;  /* 0x00000004ff0a7e24 */ /* 0x000fe4000f8e00ff */
[----:B------:R-:W-:Y:S07]  /*7260*/  LEPC R20, `(.L_x_96) ;  /* 0x000000001014794e */ /* 0x000fee0000000000 */
[----:B---345:R-:W-:Y:S05]  /*7270*/  CALL.ABS.NOINC R14 ;  /* 0x000000000e007343 */ /* 0x038fea0003c00000 */
.L_x_96:
[----:B------:R-:W1:Y:S01]  /*7280*/  LDCU.64 UR8, c[0x4][0x80] ;  /* 0x01001000ff0877ac */ /* 0x000e620008000a00 */
[----:B------:R-:W2:Y:S01]  /*7290*/  LDC.64 R2, c[0x4][R2] ;  /* 0x0100000002027b82 */ /* 0x000ea20000000a00 */
[----:B------:R-:W-:Y:S02]  /*72a0*/  HFMA2 R12, -RZ, RZ, 0, 5.9604644775390625e-08 ;  /* 0x00000001ff0c7431 */ /* 0x000fe400000001ff */
[----:B------:R-:W-:Y:S02]  /*72b0*/  IMAD.MOV.U32 R8, RZ, RZ, 0x70 ;  /* 0x00000070ff087424 */ /* 0x000fe400078e00ff */
[----:B------:R-:W-:Y:S01]  /*72c0*/  IMAD.MOV.U32 R13, RZ, RZ, RZ ;  /* 0x000000ffff0d7224 */ /* 0x000fe200078e00ff */
[----:B------:R-:W3:Y:S01]  /*72d0*/  LDCU.64 UR6, c[0x4][0x88] ;  /* 0x01001100ff0677ac */ /* 0x000ee20008000a00 */
[----:B------:R-:W4:Y:S01]  /*72e0*/  LDCU.64 UR4, c[0x4][0x8] ;  /* 0x01000100ff0477ac */ /* 0x000f220008000a00 */
[----:B-1----:R-:W-:Y:S02]  /*72f0*/  MOV R4, UR8 ;  /* 0x0000000800047c02 */ /* 0x002fe40008000f00 */
[----:B------:R-:W-:Y:S02]  /*7300*/  MOV R5, UR9 ;  /* 0x0000000900057c02 */ /* 0x000fe40008000f00 */
[----:B---3--:R-:W-:Y:S01]  /*7310*/  MOV R7, UR7 ;  /* 0x0000000700077c02 */ /* 0x008fe20008000f00 */
[----:B------:R-:W-:Y:S01]  /*7320*/  IMAD.U32 R6, RZ, RZ, UR6 ;  /* 0x00000006ff067e24 */ /* 0x000fe2000f8e00ff */
[----:B----4-:R-:W-:Y:S01]  /*7330*/  MOV R11, UR5 ;  /* 0x00000005000b7c02 */ /* 0x010fe20008000f00 */
[----:B------:R-:W-:Y:S02]  /*7340*/  IMAD.U32 R10, RZ, RZ, UR4 ;  /* 0x00000004ff0a7e24 */ /* 0x000fe4000f8e00ff */
[----:B------:R-:W-:Y:S07]  /*7350*/  LEPC R20, `(.L_x_95) ;  /* 0x000000001014794e */ /* 0x000fee0000000000 */
[----:B--2---:R-:W-:Y:S05]  /*7360*/  CALL.ABS.NOINC R2 ;  /* 0x0000000002007343 */ /* 0x004fea0003c00000 */
.L_x_95:
[----:B------:R-:W-:Y:S02]  /*7370*/  R2UR UR8, R97 ;  /* 0x00000000610872ca */ /* 0x000fe400000e0000 */
[----:B------:R-:W-:Y:S02]  /*7380*/  R2UR UR7, R90 ;  /* 0x000000005a0772ca */ /* 0x000fe400000e0000 */
[----:B------:R-:W-:Y:S02]  /*7390*/  R2UR UR6, R89 ;  /* 0x00000000590672ca */ /* 0x000fe400000e0000 */
[----:B------:R-:W-:Y:S02]  /*73a0*/  R2UR UR5, R88 ;  /* 0x00000000580572ca */ /* 0x000fe400000e0000 */
[----:B------:R-:W-:Y:S02]  /*73b0*/  R2UR UR4, R87 ;  /* 0x00000000570472ca */ /* 0x000fe400000e0000 */
[----:B------:R-:W-:Y:S03]  /*73c0*/  ISETP.NE.U32.AND P4, PT, R74, RZ, PT ;  /* 0x000000ff4a00720c */ /* 0x000fe60003f85070 */
[----:B------:R-:W-:Y:S01]  /*73d0*/  UISETP.NE.AND UP2, UPT, UR8, URZ, UPT ;  /* 0x000000ff0800728c */ /* 0x000fe2000bf45270 */
[----:B------:R-:W-:Y:S01]  /*73e0*/  ISETP.NE.AND.EX P4, PT, R75, RZ, PT, P4 ;  /* 0x000000ff4b00720c */ /* 0x000fe20003f85340 */
[----:B------:R-:W-:Y:S04]  /*73f0*/  UISETP.NE.U32.AND UP0, UPT, UR7, URZ, UPT ;  /* 0x000000ff0700728c */ /* 0x000fe8000bf05070 */
[----:B------:R-:W-:Y:S01]  /*7400*/  ISETP.NE.U32.AND P2, PT, RZ, UR5, PT ;  /* 0x00000005ff007c0c */ /* 0x000fe2000bf45070 */
[----:B------:R-:W-:Y:S01]  /*7410*/  UISETP.NE.AND.EX UP1, UPT, UR6, URZ, UPT, UP0 ;  /* 0x000000ff0600728c */ /* 0x000fe2000bf25300 */
[----:B------:R-:W-:Y:S01]  /*7420*/  PLOP3.LUT P1, PT, PT, PT, UP2, 0x80, 0x8 ;  /* 0x000000000008781c */ /* 0x000fe20003f2f028 */
[----:B------:R-:W-:Y:S01]  /*7430*/  UPLOP3.LUT UP0, UPT, UPT, UPT, UPT, 0x40, 0x4 ;  /* 0x000000000004789c */ /* 0x000fe20003f0e870 */
[----:B------:R-:W-:Y:S01]  /*7440*/  ISETP.NE.AND.EX P2, PT, RZ, UR4, PT, P2 ;  /* 0x00000004ff007c0c */ /* 0x000fe2000bf45320 */
[----:B------:R-:W-:Y:S06]  /*7450*/  @UP2 UPLOP3.LUT UP0, UPT, UPT, UPT, UP1, 0x80, 0x8 ;  /* 0x000000000008289c */ /* 0x000fec0003f0f010 */
[----:B------:R-:W-:Y:S01]  /*7460*/  PLOP3.LUT P0, PT, PT, PT, UP0, 0x80, 0x8 ;  /* 0x000000000008781c */ /* 0x000fe20003f0f008 */
[----:B------:R-:W-:Y:S01]  /*7470*/  @!UPT UIADD3 URZ, UPT, UPT, URZ, URZ, URZ ;  /* 0x000000fffffff290 */ /* 0x000fe2000fffe0ff */
[----:B------:R-:W-:Y:S11]  /*7480*/  BRA.U !UP1, `(.L_x_97) ;  /* 0x0000000109487547 */ /* 0x000ff6000b800000 */
[----:B------:R-:W2:Y:S01]  /*7490*/  LDCU.64 UR8, c[0x0][0x358] ;  /* 0x00006b00ff0877ac */ /* 0x000ea20008000a00 */
[----:B------:R-:W-:Y:S01]  /*74a0*/  R2UR UR5, R88 ;  /* 0x00000000580572ca */ /* 0x000fe200000e0000 */
[----:B------:R-:W-:Y:S01]  /*74b0*/  IMAD.MOV.U32 R85, RZ, RZ, 0x1 ;  /* 0x00000001ff557424 */ /* 0x000fe200078e00ff */
[----:B------:R-:W-:Y:S01]  /*74c0*/  R2UR UR4, R87 ;  /* 0x00000000570472ca */ /* 0x000fe200000e0000 */
[----:B------:R-:W-:Y:S01]  /*74d0*/  IMAD.MOV.U32 R0, RZ, RZ, 0x1 ;  /* 0x00000001ff007424 */ /* 0x000fe200078e00ff */
[----:B------:R-:W-:Y:S09]  /*74e0*/  R2UR UR6, R90 ;  /* 0x000000005a0672ca */ /* 0x000ff200000e0000 */
[----:B------:R-:W-:Y:S04]  /*74f0*/  UISETP.NE.U32.AND UP0, UPT, UR5, URZ, UPT ;  /* 0x000000ff0500728c */ /* 0x000fe8000bf05070 */
[----:B------:R-:W-:Y:S06]  /*7500*/  UISETP.NE.AND.EX UP0, UPT, UR4, URZ, UPT, UP0 ;  /* 0x000000ff0400728c */ /* 0x000fec000bf05300 */
[----:B------:R-:W-:Y:S05]  /*7510*/  PLOP3.LUT P3, PT, PT, PT, UP0, 0x80, 0x8 ;  /* 0x000000000008781c */ /* 0x000fea0003f6f008 */
[----:B------:R-:W3:Y:S01]  /*7520*/  @UP0 LDCU.64 UR4, c[0x0][0xc88] ;  /* 0x00019100ff0407ac */ /* 0x000ee20008000a00 */
[----:B------:R-:W-:Y:S07]  /*7530*/  @UP0 UIMAD UR6, UR52, UR6, URZ ;  /* 0x00000006340602a4 */ /* 0x000fee000f8e02ff */
[----:B------:R-:W-:Y:S01]  /*7540*/  @!P3 PRMT R85, R0, 0x7610, R85 ;  /* 0x000076100055b816 */ /* 0x000fe20000000055 */
[----:B---3--:R-:W-:Y:S06]  /*7550*/  @UP0 UIMAD.WIDE UR4, UR6, 0x4, UR4 ;  /* 0x00000004060408a5 */ /* 0x008fec000f8e0204 */
[----:B------:R-:W-:Y:S02]  /*7560*/  IMAD.U32 R2, RZ, RZ, UR4 ;  /* 0x00000004ff027e24 */ /* 0x000fe4000f8e00ff */
[----:B------:R-:W-:Y:S03]  /*7570*/  IMAD.U32 R3, RZ, RZ, UR5 ;  /* 0x00000005ff037e24 */ /* 0x000fe6000f8e00ff */
[----:B------:R-:W3:Y:S02]  /*7580*/  @!UP0 LDCU UR4, c[0x0][0xc80] ;  /* 0x00019000ff0487ac */ /* 0x000ee40008000800 */
[----:B--2--5:R2:W5:Y:S02]  /*7590*/  @P3 LDG.E R45, desc[UR8][R2.64] ;  /* 0x00000008022d3981 */ /* 0x024564000c1e1900 */
[----:B--23--:R-:W-:Y:S02]  /*75a0*/  @!P3 IMAD.U32 R45, RZ, RZ, UR4 ;  /* 0x00000004ff2dbe24 */ /* 0x00cfe4000f8e00ff */
.L_x_97:
[----:B------:R-:W-:Y:S05]  /*75b0*/  @!P4 BRA `(.L_x_98) ;  /* 0x000000000024c947 */ /* 0x000fea0003800000 */
[----:B------:R-:W-:Y:S01]  /*75c0*/  ISETP.NE.U32.AND P3, PT, R72, RZ, PT ;  /* 0x000000ff4800720c */ /* 0x000fe20003f65070 */
[----:B------:R-:W2:Y:S03]  /*75d0*/  LDCU.64 UR4, c[0x0][0x358] ;  /* 0x00006b00ff0477ac */ /* 0x000ea60008000a00 */
[----:B------:R-:W-:Y:S11]  /*75e0*/  ISETP.NE.AND.EX P3, PT, R73, RZ, PT, P3 ;  /* 0x000000ff4900720c */ /* 0x000ff60003f65330 */
[----:B------:R-:W-:Y:S02]  /*75f0*/  @!UPT UIADD3 URZ, UPT, UPT, URZ, URZ, URZ ;  /* 0x000000fffffff290 */ /* 0x000fe4000fffe0ff */
[----:B------:R-:W3:Y:S01]  /*7600*/  @P3 LDC.64 R2, c[0x0][0xca8] ;  /* 0x00032a00ff023b82 */ /* 0x000ee20000000a00 */
[----:B------:R-:W-:Y:S04]  /*7610*/  @P3 IMAD R0, R74, UR52, RZ ;  /* 0x000000344a003c24 */ /* 0x000fe8000f8e02ff */
[----:B---3--:R-:W-:Y:S05]  /*7620*/  @P3 IMAD.WIDE R2, R0, 0x4, R2 ;  /* 0x0000000400023825 */ /* 0x008fea00078e0202 */
[----:B--2--5:R2:W5:Y:S02]  /*7630*/  @P3 LDG.E R43, desc[UR4][R2.64] ;  /* 0x00000004022b3981 */ /* 0x024564000c1e1900 */
[----:B--2---:R-:W3:Y:S02]  /*7640*/  @!P3 LDC R43, c[0x0][0xca0] ;  /* 0x00032800ff2bbb82 */ /* 0x004ee40000000800 */
.L_x_98:
[----:B-----5:R-:W-:Y:S01]  /*7650*/  FSETP.NEU.AND P3, PT, R45, RZ, PT ;  /* 0x000000ff2d00720b */ /* 0x020fe20003f6d000 */
[----:B------:R-:W-:Y:S01]  /*7660*/  ULOP3.LUT UR4, UR54, 0x1, URZ, 0x3c, !UPT ;  /* 0x0000000136047892 */ /* 0x000fe2000f8e3cff */
[----:B------:R-:W-:Y:S01]  /*7670*/  SEL R4, RZ, 0xffffffff, P2 ;  /* 0xffffffffff047807 */ /* 0x000fe20001000000 */
[----:B------:R-:W-:Y:S01]  /*7680*/  IMAD.U32 R51, RZ, RZ, UR44 ;  /* 0x0000002cff337e24 */ /* 0x000fe2000f8e00ff */
[----:B------:R-:W-:Y:S01]  /*7690*/  @P1 LOP3.LUT P2, RZ, R85, 0xff, RZ, 0xc0, !PT ;  /* 0x000000ff55ff1812 */ /* 0x000fe2000784c0ff */
[----:B------:R-:W-:Y:S01]  /*76a0*/  IMAD.MOV.U32 R99, RZ, RZ, 0x10 ;  /* 0x00000010ff637424 */ /* 0x000fe200078e00ff */
[----:B------:R-:W-:Y:S01]  /*76b0*/  @P1 SEL R0, RZ, 0xffffffff, P3 ;  /* 0xffffffffff001807 */ /* 0x000fe20001800000 */
[----:B------:R-:W-:Y:S01]  /*76c0*/  IMAD.U32 R113, RZ, RZ, UR4 ;  /* 0x00000004ff717e24 */ /* 0x000fe2000f8e00ff */
[----:B------:R-:W-:Y:S01]  /*76d0*/  LEA R105, R80, UR43, 0x3 ;  /* 0x0000002b50697c11 */ /* 0x000fe2000f8e18ff */
[----:B------:R-:W-:Y:S01]  /*76e0*/  IMAD.SHL.U32 R104, R82, 0x2, RZ ;  /* 0x0000000252687824 */ /* 0x000fe200078e00ff */
[----:B------:R-:W-:Y:S01]  /*76f0*/  @P0 SEL R0, R4, R0, !P2 ;  /* 0x0000000004000207 */ /* 0x000fe20005000000 */
[----:B------:R-:W-:Y:S01]  /*7700*/  IMAD.SHL.U32 R51, R51, 0x1000, RZ ;  /* 0x0000100033337824 */ /* 0x000fe200078e00ff */
[----:B------:R-:W-:Y:S01]  /*7710*/  PLOP3.LUT P2, PT, PT, PT, UP1, 0x80, 0x8 ;  /* 0x000000000008781c */ /* 0x000fe20003f4f018 */
[----:B------:R-:W-:Y:S01]  /*7720*/  BSSY B1, `(.L_x_99) ;  /* 0x000003b000017945 */ /* 0x000fe20003800000 */
[----:B------:R-:W-:Y:S01]  /*7730*/  @P1 LOP3.LUT R0, R0, 0x1, RZ, 0xc0, !PT ;  /* 0x0000000100001812 */ /* 0x000fe200078ec0ff */
[----:B------:R-:W-:Y:S01]  /*7740*/  IMAD.MOV.U32 R112, RZ, RZ, 0x1 ;  /* 0x00000001ff707424 */ /* 0x000fe200078e00ff */
[----:B------:R-:W-:Y:S01]  /*7750*/  LOP3.LUT P4, R76, R85, 0xff, RZ, 0xc0, !PT ;  /* 0x000000ff554c7812 */ /* 0x000fe2000788c0ff */
[----:B------:R-:W-:Y:S01]  /*7760*/  IMAD R106, R80, 0x40, R81 ;  /* 0x00000040506a7824 */ /* 0x000fe200078e0251 */
[----:B------:R-:W-:Y:S01]  /*7770*/  ISETP.NE.U32.OR P5, PT, R0, 0x1, !P1 ;  /* 0x000000010000780c */ /* 0x000fe20004fa5470 */
[----:B------:R-:W-:Y:S01]  /*7780*/  IMAD.U32 R0, RZ, RZ, UR44 ;  /* 0x0000002cff007e24 */ /* 0x000fe2000f8e00ff */
[----:B------:R-:W-:Y:S01]  /*7790*/  SEL R3, RZ, 0xffffffff, P3 ;  /* 0xffffffffff037807 */ /* 0x000fe20001800000 */
[----:B------:R-:W-:Y:S01]  /*77a0*/  IMAD.U32 R107, RZ, RZ, UR44 ;  /* 0x0000002cff6b7e24 */ /* 0x000fe2000f8e00ff */
[----:B------:R-:W-:Y:S02]  /*77b0*/  LOP3.LUT P6, RZ, R83, 0x40, RZ, 0xc0, !PT ;  /* 0x0000004053ff7812 */ /* 0x000fe400078cc0ff */
[----:B------:R-:W-:Y:S02]  /*77c0*/  CS2R R70, SRZ ;  /* 0x0000000000467805 */ /* 0x000fe4000001ff00 */
[----:B------:R-:W-:Y:S02]  /*77d0*/  LEA R0, R0, UR43, 0x3 ;  /* 0x0000002b00007c11 */ /* 0x000fe4000f8e18ff */
[----:B------:R-:W-:Y:S02]  /*77e0*/  CS2R R68, SRZ ;  /* 0x0000000000447805 */ /* 0x000fe4000001ff00 */
[----:B------:R-:W-:Y:S02]  /*77f0*/  @P2 SEL R3, R4, R3, !P4 ;  /* 0x0000000304032207 */ /* 0x000fe40006000000 */
[----:B------:R-:W-:Y:S02]  /*7800*/  CS2R R66, SRZ ;  /* 0x0000000000427805 */ /* 0x000fe4000001ff00 */
[----:B------:R-:W-:Y:S02]  /*7810*/  SEL R99, R99, 0xfffffff0, !P6 ;  /* 0xfffffff063637807 */ /* 0x000fe40007000000 */
[----:B------:R-:W-:Y:S02]  /*7820*/  CS2R R64, SRZ ;  /* 0x0000000000407805 */ /* 0x000fe4000001ff00 */
[----:B------:R-:W-:Y:S02]  /*7830*/  LOP3.LUT R3, R3, 0x1, RZ, 0xc0, !PT ;  /* 0x0000000103037812 */ /* 0x000fe400078ec0ff */
[----:B------:R-:W-:Y:S02]  /*7840*/  CS2R R58, SRZ ;  /* 0x00000000003a7805 */ /* 0x000fe4000001ff00 */
[----:B------:R-:W-:Y:S02]  /*7850*/  @P5 SHF.L.U32 R2, R113, 0x1f, RZ ;  /* 0x0000001f71025819 */ /* 0x000fe400000006ff */
[----:B------:R-:W-:Y:S02]  /*7860*/  CS2R R56, SRZ ;  /* 0x0000000000387805 */ /* 0x000fe4000001ff00 */
[----:B------:R-:W-:Y:S02]  /*7870*/  IADD3 R50, PT, PT, R51, UR43, R104 ;  /* 0x0000002b33327c10 */ /* 0x000fe4000fffe068 */
[----:B------:R-:W-:Y:S01]  /*7880*/  CS2R R54, SRZ ;  /* 0x0000000000367805 */ /* 0x000fe2000001ff00 */
[----:B------:R2:W4:Y:S01]  /*7890*/  @P5 SYNCS.PHASECHK.TRANS64.TRYWAIT P1, [R0+URZ+0x40], R2 ;  /* 0x00004002000055a7 */ /* 0x00052200080211ff */
[----:B------:R-:W-:Y:S02]  /*78a0*/  ISETP.NE.U32.AND P2, PT, R3, 0x1, PT ;  /* 0x000000010300780c */ /* 0x000fe40003f45070 */
[----:B------:R-:W-:Y:S02]  /*78b0*/  CS2R R52, SRZ ;  /* 0x0000000000347805 */ /* 0x000fe4000001ff00 */
[----:B------:R-:W-:Y:S01]  /*78c0*/  P2R R98, PR, RZ, 0x20 ;  /* 0x00000020ff627803 */ /* 0x000fe20000000000 */
[----:B------:R-:W-:Y:S01]  /*78d0*/  IMAD.IADD R49, R50, 0x1, R99 ;  /* 0x0000000132317824 */ /* 0x000fe200078e0263 */
[----:B------:R-:W-:Y:S02]  /*78e0*/  P2R R114, PR, RZ, 0x4 ;  /* 0x00000004ff727803 */ /* 0x000fe40000000000 */
[----:B--2---:R-:W-:Y:S04]  /*78f0*/  SHF.L.U32 R2, R79, 0x1f, RZ ;  /* 0x0000001f4f027819 */ /* 0x004fe800000006ff */
[----:B------:R2:W1:Y:S01]  /*7900*/  SYNCS.PHASECHK.TRANS64.TRYWAIT P0, [R105+URZ+0xa0], R2 ;  /* 0x0000a002690075a7 */ /* 0x00046200080011ff */
[----:B----4-:R-:W-:Y:S01]  /*7910*/  @P5 SEL R112, RZ, 0x1, !P1 ;  /* 0x00000001ff705807 */ /* 0x010fe20004800000 */
[----:B--2---:R-:W-:Y:S06]  /*7920*/  @!P5 BRA `(.L_x_100) ;  /* 0x000000000068d947 */ /* 0x004fec0003800000 */
[----:B------:R-:W-:Y:S01]  /*7930*/  ISETP.NE.AND P1, PT, R112, RZ, PT ;  /* 0x000000ff7000720c */ /* 0x000fe20003f25270 */
[----:B------:R-:W-:Y:S01]  /*7940*/  BSSY B0, `(.L_x_101) ;  /* 0x000000d000007945 */ /* 0x000fe20003800000 */
[----:B------:R-:W-:Y:S02]  /*7950*/  CS2R R54, SRZ ;  /* 0x0000000000367805 */ /* 0x000fe4000001ff00 */
[----:B------:R-:W-:Y:S02]  /*7960*/  CS2R R52, SRZ ;  /* 0x0000000000347805 */ /* 0x000fe4000001ff00 */
[----:B------:R-:W-:Y:S02]  /*7970*/  CS2R R58, SRZ ;  /* 0x00000000003a7805 */ /* 0x000fe4000001ff00 */
[----:B------:R-:W-:Y:S02]  /*7980*/  CS2R R56, SRZ ;  /* 0x0000000000387805 */ /* 0x000fe4000001ff00 */
[----:B------:R-:W-:Y:S02]  /*7990*/  CS2R R66, SRZ ;  /* 0x0000000000427805 */ /* 0x000fe4000001ff00 */
[----:B------:R-:W-:Y:S02]  /*79a0*/  CS2R R64, SRZ ;  /* 0x0000000000407805 */ /* 0x000fe4000001ff00 */
[----:B------:R-:W-:Y:S02]  /*79b0*/  CS2R R70, SRZ ;  /* 0x0000000000467805 */ /* 0x000fe4000001ff00 */
[----:B------:R-:W-:Y:S01]  /*79c0*/  CS2R R68, SRZ ;  /* 0x0000000000447805 */ /* 0x000fe2000001ff00 */
[----:B------:R-:W-:Y:S06]  /*79d0*/  @P1 BRA `(.L_x_102) ;  /* 0x00000000000c1947 */ /* 0x000fec0003800000 */
[----:B------:R-:W-:Y:S04]  /*79e0*/  SHF.L.U32 R3, R113, 0x1f, RZ ;  /* 0x0000001f71037819 */ /* 0x000fe800000006ff */
[----:B------:R-:W2:Y:S02]  /*79f0*/  SYNCS.PHASECHK.TRANS64.TRYWAIT P1, [R0+URZ+0x40], R3 ;  /* 0x00004003000075a7 */ /* 0x000ea400080211ff */
[----:B--2---:R-:W-:Y:S05]  /*7a00*/  @!P1 BRA `(.L_x_103) ;  /* 0x0000004800b49947 */ /* 0x004fea0003800000 */
.L_x_102:
[----:B-1----:R-:W-:Y:S05]  /*7a10*/  BSYNC B0 ;  /* 0x0000000000007941 */ /* 0x002fea0003800000 */
.L_x_101:
[----:B------:R-:W-:Y:S01]  /*7a20*/  ISETP.NE.AND P1, PT, R114, RZ, PT ;  /* 0x000000ff7200720c */ /* 0x000fe20003f25270 */
[----:B------:R-:W-:Y:S04]  /*7a30*/  UIADD3 UR4, UPT, UPT, UR44, 0x1, URZ ;  /* 0x000000012c047890 */ /* 0x000fe8000fffe0ff */
[----:B------:R-:W-:Y:S04]  /*7a40*/  UISETP.NE.AND UP0, UPT, UR4, 0x3, UPT ;  /* 0x000000030400788c */ /* 0x000fe8000bf05270 */
[----:B------:R-:W-:Y:S02]  /*7a50*/  USEL UR5, URZ, 0x1, UP0 ;  /* 0x00000001ff057887 */ /* 0x000fe40008000000 */
[----:B------:R-:W-:Y:S02]  /*7a60*/  USEL UR4, UR4, URZ, UP0 ;  /* 0x000000ff04047287 */ /* 0x000fe40008000000 */
[----:B------:R4:W1:Y:S02]  /*7a70*/  @P1 LDS.128 R52, [R50+0x200] ;  /* 0x0002000032341984 */ /* 0x0008640000000c00 */
[----:B------:R-:W-:Y:S02]  /*7a80*/  LOP3.LUT R113, R113, UR5, RZ, 0x3c, !PT ;  /* 0x0000000571717c12 */ /* 0x000fe4000f8e3cff */
[----:B------:R4:W1:Y:S01]  /*7a90*/  @P1 LDS.128 R56, [R49+0x200] ;  /* 0x0002000031381984 */ /* 0x0008620000000c00 */
[----:B------:R-:W-:Y:S03]  /*7aa0*/  IMAD.U32 R107, RZ, RZ, UR4 ;  /* 0x00000004ff6b7e24 */ /* 0x000fe6000f8e00ff */
[----:B------:R4:W1:Y:S04]  /*7ab0*/  @P1 LDS.128 R64, [R50+0xa00] ;  /* 0x000a000032401984 */ /* 0x0008680000000c00 */
[----:B------:R4:W1:Y:S02]  /*7ac0*/  @P1 LDS.128 R68, [R49+0xa00] ;  /* 0x000a000031441984 */ /* 0x0008640000000c00 */
.L_x_100:
[----:B-1----:R-:W-:Y:S05]  /*7ad0*/  BSYNC B1 ;  /* 0x0000000000017941 */ /* 0x002fea0003800000 */
.L_x_99:
[----:B------:R-:W-:Y:S01]  /*7ae0*/  HFMA2 R39, -RZ, RZ, 0, 0 ;  /* 0x00000000ff277431 */ /* 0x000fe200000001ff */
[----:B--2---:R-:W-:Y:S01]  /*7af0*/  SHF.R.U32.HI R0, RZ, 0x15, R106 ;  /* 0x00000015ff007819 */ /* 0x004fe2000001166a */
[----:B------:R-:W-:Y:S06]  /*7b00*/  @P0 BRA `(.L_x_104) ;  /* 0x0000000000080947 */ /* 0x000fec0003800000 */
[----:B------:R-:W1:Y:S02]  /*7b10*/  SYNCS.PHASECHK.TRANS64.TRYWAIT P0, [R105+URZ+0xa0], R2 ;  /* 0x0000a002690075a7 */ /* 0x000e6400080011ff */
[----:B-1----:R-:W-:Y:S05]  /*7b20*/  @!P0 BRA `(.L_x_105) ;  /* 0x0000004800808947 */ /* 0x002fea0003800000 */
.L_x_104:
[----:B-1----:R-:W-:Y:S01]  /*7b30*/  LOP3.LUT R2, R0, 0x3, RZ, 0xc0, !PT ;  /* 0x0000000300027812 */ /* 0x002fe200078ec0ff */
[----:B------:R-:W-:Y:S01]  /*7b40*/  IMAD.MOV.U32 R38, RZ, RZ, RZ ;  /* 0x000000ffff267224 */ /* 0x000fe200078e00ff */
[----:B------:R-:W-:Y:S02]  /*7b50*/  CS2R R36, SRZ ;  /* 0x0000000000247805 */ /* 0x000fe4000001ff00 */
[----:B------:R-:W-:Y:S02]  /*7b60*/  CS2R R34, SRZ ;  /* 0x0000000000227805 */ /* 0x000fe4000001ff00 */
[----:B------:R-:W-:Y:S02]  /*7b70*/  ISETP.NE.AND P0, PT, R84, R2, PT ;  /* 0x000000025400720c */ /* 0x000fe40003f05270 */
[----:B------:R-:W-:Y:S02]  /*7b80*/  CS2R R32, SRZ ;  /* 0x0000000000207805 */ /* 0x000fe4000001ff00 */
        /* <DEDUP_REMOVED lines=13> */
[----:B------:R-:W-:Y:S11]  /*7c60*/  LOP3.LUT P0, RZ, R0, 0x3, R86, 0x48, !PT ;  /* 0x0000000300ff7812 */ /* 0x000ff60007804856 */
[----:B------:R-:W-:Y:S02]  /*7c70*/  @!UPT UIADD3 URZ, UPT, UPT, URZ, URZ, URZ ;  /* 0x000000fffffff290 */ /* 0x000fe4000fffe0ff */
[----:B------:R-:W-:Y:S05]  /*7c80*/  @!P0 BRA `(.L_x_107) ;  /* 0x0000000000408947 */ /* 0x000fea0003800000 */
[----:B------:R-:W1:Y:S01]  /*7c90*/  LDCU.64 UR8, c[0x4][0x70] ;  /* 0x01000e00ff0877ac */ /* 0x000e620008000a00 */
[----:B------:R-:W-:Y:S01]  /*7ca0*/  MOV R15, 0x0 ;  /* 0x00000000000f7802 */ /* 0x000fe20000000f00 */
[----:B------:R-:W-:Y:S02]  /*7cb0*/  HFMA2 R12, -RZ, RZ, 0, 5.9604644775390625e-08 ;  /* 0x00000001ff0c7431 */ /* 0x000fe400000001ff */
[----:B------:R-:W-:Y:S02]  /*7cc0*/  IMAD.MOV.U32 R8, RZ, RZ, 0x192 ;  /* 0x00000192ff087424 */ /* 0x000fe400078e00ff */
[----:B------:R-:W-:Y:S01]  /*7cd0*/  IMAD.MOV.U32 R13, RZ, RZ, RZ ;  /* 0x000000ffff0d7224 */ /* 0x000fe200078e00ff */
[----:B------:R-:W2:Y:S01]  /*7ce0*/  LDCU.64 UR6, c[0x4][0x78] ;  /* 0x01000f00ff0677ac */ /* 0x000ea20008000a00 */
[----:B------:R-:W3:Y:S01]  /*7cf0*/  LDC.64 R14, c[0x4][R15] ;  /* 0x010000000f0e7b82 */ /* 0x000ee20000000a00 */
[----:B------:R-:W5:Y:S01]  /*7d00*/  LDCU.64 UR4, c[0x4][0x10] ;  /* 0x01000200ff0477ac */ /* 0x000f620008000a00 */
[----:B-1----:R-:W-:Y:S01]  /*7d10*/  MOV R5, UR9 ;  /* 0x0000000900057c02 */ /* 0x002fe20008000f00 */
[----:B------:R-:W-:Y:S01]  /*7d20*/  IMAD.U32 R4, RZ, RZ, UR8 ;  /* 0x00000008ff047e24 */ /* 0x000fe2000f8e00ff */
[----:B--2---:R-:W-:Y:S01]  /*7d30*/  MOV R7, UR7 ;  /* 0x0000000700077c02 */ /* 0x004fe20008000f00 */
[----:B------:R-:W-:Y:S01]  /*7d40*/  IMAD.U32 R6, RZ, RZ, UR6 ;  /* 0x00000006ff067e24 */ /* 0x000fe2000f8e00ff */
[----:B-----5:R-:W-:Y:S01]  /*7d50*/  MOV R11, UR5 ;  /* 0x00000005000b7c02 */ /* 0x020fe20008000f00 */
[----:B------:R-:W-:Y:S02]  /*7d60*/  IMAD.U32 R10, RZ, RZ, UR4 ;  /* 0x00000004ff0a7e24 */ /* 0x000fe4000f8e00ff */
[----:B------:R-:W-:Y:S07]  /*7d70*/  LEPC R20, `(.L_x_107) ;  /* 0x000000001014794e */ /* 0x000fee0000000000 */
[----:B---34-:R-:W-:Y:S05]  /*7d80*/  CALL.ABS.NOINC R14 ;  /* 0x000000000e007343 */ /* 0x018fea0003c00000 */
.L_x_107:
[----:B------:R-:W-:Y:S05]  /*7d90*/  WARPSYNC.ALL ;  /* 0x0000000000007948 */ /* 0x000fea0003800000 */
[C---:B------:R-:W-:Y:S01]  /*7da0*/  R2UR UR4, R106.reuse ;  /* 0x000000006a0472ca */ /* 0x040fe200000e0000 */
[----:B------:R-:W-:Y:S05]  /*7db0*/  VIADD R0, R106, 0x20 ;  /* 0x000000206a007836 */ /* 0x000fea0000000000 */
[----:B------:R-:W-:Y:S04]  /*7dc0*/  SHF.R.U32.HI R0, RZ, 0x15, R0 ;  /* 0x00000015ff007819 */ /* 0x000fe80000011600 */
[----:B------:R-:W-:Y:S03]  /*7dd0*/  LOP3.LUT P0, RZ, R0, 0x3, R86, 0x48, !PT ;  /* 0x0000000300ff7812 */ /* 0x000fe60007804856 */
[----:B------:R-:W1:Y:S10]  /*7de0*/  LDTM.x16 R24, tmem[UR4] ;  /* 0x00000004001879ee */ /* 0x000e740008240000 */
[----:B-1----:R-:W-:Y:S05]  /*7df0*/  @!P0 BRA `(.L_x_108) ;  /* 0x0000000000408947 */ /* 0x002fea0003800000 */
        /* <DEDUP_REMOVED lines=16> */
.L_x_108:
[----:B------:R-:W-:Y:S05]  /*7f00*/  WARPSYNC.ALL ;  /* 0x0000000000007948 */ /* 0x000fea0003800000 */
[----:B------:R-:W-:Y:S11]  /*7f10*/  R2UR UR4, R106 ;  /* 0x000000006a0472ca */ /* 0x000ff600000e0000 */
[----:B------:R-:W-:Y:S02]  /*7f20*/  @!UPT UIADD3 URZ, UPT, UPT, URZ, URZ, URZ ;  /* 0x000000fffffff290 */ /* 0x000fe4000fffe0ff */
[----:B------:R-:W1:Y:S02]  /*7f30*/  LDTM.x16 R4, tmem[UR4+0x20] ;  /* 0x00002004000479ee */ /* 0x000e640008240000 */
[----:B-1----:R-:W-:Y:S01]  /*7f40*/  NOP ;  /* 0x0000000000007918 */ /* 0x002fe20000000000 */
.L_x_106:
[----:B------:R-:W-:Y:S01]  /*7f50*/  SHF.L.U32 R20, R52, 0x10, RZ ;  /* 0x0000001034147819 */ /* 0x000fe200000006ff */
[C---:B---3--:R-:W-:Y:S01]  /*7f60*/  FMUL R0, R43.reuse, R24 ;  /* 0x000000182b007220 */ /* 0x048fe20000400000 */
[----:B------:R-:W-:Y:S01]  /*7f70*/  ISETP.NE.AND P0, PT, R84, R2, PT ;  /* 0x000000025400720c */ /* 0x000fe20003f05270 */
[----:B------:R-:W-:Y:S01]  /*7f80*/  FMUL R2, R43, R25 ;  /* 0x000000192b027220 */ /* 0x000fe20000400000 */
[----:B------:R-:W-:Y:S01]  /*7f90*/  LOP3.LUT R21, R52, 0xffff0000, RZ, 0xc0, !PT ;  /* 0xffff000034157812 */ /* 0x000fe200078ec0ff */
[----:B------:R-:W-:Y:S01]  /*7fa0*/  FFMA R0, R45, R20, R0 ;  /* 0x000000142d007223 */ /* 0x000fe20000000000 */
[----:B------:R-:W-:Y:S01]  /*7fb0*/  SHF.L.U32 R22, R53, 0x10, RZ ;  /* 0x0000001035167819 */ /* 0x000fe200000006ff */
[----:B------:R-:W-:Y:S01]  /*7fc0*/  FMUL R3, R43, R26 ;  /* 0x0000001a2b037220 */ /* 0x000fe20000400000 */
[----:B------:R-:W-:Y:S01]  /*7fd0*/  LOP3.LUT R23, R53, 0xffff0000, RZ, 0xc0, !PT ;  /* 0xffff000035177812 */ /* 0x000fe200078ec0ff */
[----:B------:R-:W-:Y:S01]  /*7fe0*/  FFMA R2, R45, R21, R2 ;  /* 0x000000152d027223 */ /* 0x000fe20000000002 */
[C---:B------:R-:W-:Y:S01]  /*7ff0*/  SHF.L.U32 R40, R54.reuse, 0x10, RZ ;  /* 0x0000001036287819 */ /* 0x040fe200000006ff */
[----:B------:R-:W-:Y:S01]  /*8000*/  FMUL R20, R43, R27 ;  /* 0x0000001b2b147220 */ /* 0x000fe20000400000 */
[----:B------:R-:W-:Y:S01]  /*8010*/  LOP3.LUT R41, R54, 0xffff0000, RZ, 0xc0, !PT ;  /* 0xffff000036297812 */ /* 0x000fe200078ec0ff */
[----:B------:R-:W-:Y:S01]  /*8020*/  FFMA R3, R45, R22, R3 ;  /* 0x000000162d037223 */ /* 0x000fe20000000003 */
[----:B------:R-:W-:Y:S01]  /*8030*/  F2FP.BF16.F32.PACK_AB R60, R2, R0 ;  /* 0x00000000023c723e */ /* 0x000fe200000010ff */
[----:B------:R-:W-:Y:S01]  /*8040*/  FMUL R21, R43, R28 ;  /* 0x0000001c2b157220 */ /* 0x000fe20000400000 */
[----:B------:R-:W-:Y:S01]  /*8050*/  LOP3.LUT R42, R69, 0xffff0000, RZ, 0xc0, !PT ;  /* 0xffff0000452a7812 */ /* 0x000fe200078ec0ff */
[----:B------:R-:W-:Y:S01]  /*8060*/  FMUL R22, R43, R29 ;  /* 0x0000001d2b167220 */ /* 0x000fe20000400000 */
[----:B------:R-:W-:Y:S01]  /*8070*/  SHF.L.U32 R44, R70, 0x10, RZ ;  /* 0x00000010462c7819 */ /* 0x000fe200000006ff */
[----:B------:R-:W-:Y:S01]  /*8080*/  FFMA R20, R45, R23, R20 ;  /* 0x000000172d147223 */ /* 0x000fe20000000014 */
[----:B------:R-:W-:Y:S01]  /*8090*/  SHF.L.U32 R23, R55, 0x10, RZ ;  /* 0x0000001037177819 */ /* 0x000fe200000006ff */
[----:B------:R-:W-:Y:S01]  /*80a0*/  FFMA R21, R45, R40, R21 ;  /* 0x000000282d157223 */ /* 0x000fe20000000015 */
[----:B------:R-:W-:Y:S01]  /*80b0*/  LOP3.LUT R40, R55, 0xffff0000, RZ, 0xc0, !PT ;  /* 0xffff000037287812 */ /* 0x000fe200078ec0ff */
[----:B------:R-:W-:Y:S01]  /*80c0*/  FFMA R22, R45, R41, R22 ;  /* 0x000000292d167223 */ /* 0x000fe20000000016 */
[----:B------:R-:W-:Y:S01]  /*80d0*/  F2FP.BF16.F32.PACK_AB R61, R20, R3 ;  /* 0x00000003143d723e */ /* 0x000fe200000010ff */
[C---:B------:R-:W-:Y:S01]  /*80e0*/  FMUL R0, R43.reuse, R30 ;  /* 0x0000001e2b007220 */ /* 0x040fe20000400000 */
[----:B------:R-:W-:Y:S01]  /*80f0*/  LOP3.LUT R41, R58, 0xffff0000, RZ, 0xc0, !PT ;  /* 0xffff00003a297812 */ /* 0x000fe200078ec0ff */
[----:B------:R-:W-:Y:S01]  /*8100*/  FMUL R2, R43, R31 ;  /* 0x0000001f2b027220 */ /* 0x000fe20000400000 */
[----:B------:R-:W-:Y:S01]  /*8110*/  F2FP.BF16.F32.PACK_AB R62, R22, R21 ;  /* 0x00000015163e723e */ /* 0x000fe200000010ff */
[C---:B------:R-:W-:Y:S01]  /*8120*/  FFMA R0, R45.reuse, R23, R0 ;  /* 0x000000172d007223 */ /* 0x040fe20000000000 */
[C---:B------:R-:W-:Y:S01]  /*8130*/  SHF.L.U32 R22, R56.reuse, 0x10, RZ ;  /* 0x0000001038167819 */ /* 0x040fe200000006ff */
[----:B------:R-:W-:Y:S01]  /*8140*/  FFMA R2, R45, R40, R2 ;  /* 0x000000282d027223 */ /* 0x000fe20000000002 */
[----:B------:R-:W-:Y:S01]  /*8150*/  LOP3.LUT R23, R56, 0xffff0000, RZ, 0xc0, !PT ;  /* 0xffff000038177812 */ /* 0x000fe200078ec0ff */
[----:B------:R-:W-:Y:S01]  /*8160*/  FMUL R3, R43, R32 ;  /* 0x000000202b037220 */ /* 0x000fe20000400000 */
[----:B------:R-:W-:Y:S01]  /*8170*/  SHF.L.U32 R40, R57, 0x10, RZ ;  /* 0x0000001039287819 */ /* 0x000fe200000006ff */
[C---:B------:R-:W-:Y:S01]  /*8180*/  FMUL R20, R43.reuse, R33 ;  /* 0x000000212b147220 */ /* 0x040fe20000400000 */
[----:B------:R-:W-:Y:S01]  /*8190*/  F2FP.BF16.F32.PACK_AB R63, R2, R0 ;  /* 0x00000000023f723e */ /* 0x000fe200000010ff */
[----:B------:R-:W-:Y:S01]  /*81a0*/  FMUL R21, R43, R34 ;  /* 0x000000222b157220 */ /* 0x000fe20000400000 */
[----:B------:R-:W-:Y:S01]  /*81b0*/  LOP3.LUT R46, R70, 0xffff0000, RZ, 0xc0, !PT ;  /* 0xffff0000462e7812 */ /* 0x000fe200078ec0ff */
[----:B------:R-:W-:Y:S01]  /*81c0*/  FFMA R3, R45, R22, R3 ;  /* 0x000000162d037223 */ /* 0x000fe20000000003 */
[----:B------:R-:W-:Y:S01]  /*81d0*/  SHF.L.U32 R47, R71, 0x10, RZ ;  /* 0x00000010472f7819 */ /* 0x000fe200000006ff */
[----:B------:R-:W-:Y:S01]  /*81e0*/  FFMA R20, R45, R23, R20 ;  /* 0x000000172d147223 */ /* 0x000fe20000000014 */
[----:B------:R-:W-:Y:S01]  /*81f0*/  LOP3.LUT R23, R57, 0xffff0000, RZ, 0xc0, !PT ;  /* 0xffff000039177812 */ /* 0x000fe200078ec0ff */
[----:B------:R-:W-:Y:S01]  /*8200*/  FFMA R21, R45, R40, R21 ;  /* 0x000000282d157223 */ /* 0x000fe20000000015 */
[----:B------:R-:W-:Y:S01]  /*8210*/  SHF.L.U32 R40, R58, 0x10, RZ ;  /* 0x000000103a287819 */ /* 0x000fe200000006ff */
[C---:B------:R-:W-:Y:S01]  /*8220*/  FMUL R0, R43.reuse, R35 ;  /* 0x000000232b007220 */ /* 0x040fe20000400000 */
[----:B------:R-:W-:Y:S01]  /*8230*/  F2FP.BF16.F32.PACK_AB R100, R20, R3 ;  /* 0x000000031464723e */ /* 0x000fe200000010ff */
[----:B------:R-:W-:Y:S01]  /*8240*/  FMUL R2, R43, R36 ;  /* 0x000000242b027220 */ /* 0x000fe20000400000 */
[----:B------:R-:W-:Y:S01]  /*8250*/  LOP3.LUT R48, R71, 0xffff0000, RZ, 0xc0, !PT ;  /* 0xffff000047307812 */ /* 0x000fe200078ec0ff */
[----:B------:R-:W-:Y:S01]  /*8260*/  FMUL R22, R43, R37 ;  /* 0x000000252b167220 */ /* 0x000fe20000400000 */
[----:B------:R-:W-:Y:S01]  /*8270*/  ISETP.NE.AND P1, PT, R84, RZ, PT ;  /* 0x000000ff5400720c */ /* 0x000fe20003f25270 */
[----:B------:R-:W-:Y:S01]  /*8280*/  FFMA R0, R45, R23, R0 ;  /* 0x000000172d007223 */ /* 0x000fe20000000000 */
[----:B------:R-:W-:Y:S01]  /*8290*/  SHF.L.U32 R23, R59, 0x10, RZ ;  /* 0x000000103b177819 */ /* 0x000fe200000006ff */
[----:B------:R-:W-:Y:S01]  /*82a0*/  FFMA R2, R45, R40, R2 ;  /* 0x000000282d027223 */ /* 0x000fe20000000002 */
[----:B------:R-:W-:Y:S01]  /*82b0*/  LOP3.LUT R40, R59, 0xffff0000, RZ, 0xc0, !PT ;  /* 0xffff00003b287812 */ /* 0x000fe200078ec0ff */
[----:B------:R1:W-:Y:S01]  /*82c0*/  @!P0 STS.128 [R50+0x200], R60 ;  /* 0x0002003c32008388 */ /* 0x0003e20000000c00 */
[----:B------:R-:W-:Y:S01]  /*82d0*/  F2FP.BF16.F32.PACK_AB R101, R0, R21 ;  /* 0x000000150065723e */ /* 0x000fe200000010ff */
[----:B------:R-:W-:Y:S01]  /*82e0*/  FFMA R22, R45, R41, R22 ;  /* 0x000000292d167223 */ /* 0x000fe20000000016 */
[----:B------:R-:W-:Y:S01]  /*82f0*/  LOP3.LUT R41, R66, 0xffff0000, RZ, 0xc0, !PT ;  /* 0xffff000042297812 */ /* 0x000fe200078ec0ff */
[C---:B------:R-:W-:Y:S01]  /*8300*/  FMUL R3, R43.reuse, R38 ;  /* 0x000000262b037220 */ /* 0x040fe20000400000 */
[C---:B------:R-:W-:Y:S01]  /*8310*/  FMUL R20, R43.reuse, R39 ;  /* 0x000000272b147220 */ /* 0x040fe20000400000 */
        /* <DEDUP_REMOVED lines=8> */
[----:B------:R-:W-:Y:S01]  /*83a0*/  FMUL R21, R43, R6 ;  /* 0x000000062b157220 */ /* 0x000fe20000400000 */
[C---:B------:R-:W-:Y:S01]  /*83b0*/  FFMA R0, R45.reuse, R22, R0 ;  /* 0x000000162d007223 */ /* 0x040fe20000000000 */
[C---:B------:R-:W-:Y:S01]  /*83c0*/  FFMA R2, R45.reuse, R23, R2 ;  /* 0x000000172d027223 */ /* 0x040fe20000000002 */
[----:B------:R-:W-:Y:S01]  /*83d0*/  F2FP.BF16.F32.PACK_AB R103, R20, R3 ;  /* 0x000000031467723e */ /* 0x000fe200000010ff */
[----:B------:R-:W-:Y:S01]  /*83e0*/  FFMA R21, R45, R40, R21 ;  /* 0x000000282d157223 */ /* 0x000fe20000000015 */
[----:B------:R-:W-:Y:S01]  /*83f0*/  LOP3.LUT R23, R65, 0xffff0000, RZ, 0xc0, !PT ;  /* 0xffff000041177812 */ /* 0x000fe200078ec0ff */
[C---:B------:R-:W-:Y:S01]  /*8400*/  FMUL R3, R43.reuse, R7 ;  /* 0x000000072b037220 */ /* 0x040fe20000400000 */
[----:B------:R-:W-:Y:S01]  /*8410*/  SHF.L.U32 R40, R66, 0x10, RZ ;  /* 0x0000001042287819 */ /* 0x000fe200000006ff */
[----:B------:R1:W-:Y:S01]  /*8420*/  @!P0 STS.128 [R49+0x200], R100 ;  /* 0x0002006431008388 */ /* 0x0003e20000000c00 */
[C---:B------:R-:W-:Y:S01]  /*8430*/  FMUL R20, R43.reuse, R8 ;  /* 0x000000082b147220 */ /* 0x040fe20000400000 */
[----:B------:R-:W-:Y:S01]  /*8440*/  FMUL R22, R43, R9 ;  /* 0x000000092b167220 */ /* 0x000fe20000400000 */
[C---:B------:R-:W-:Y:S01]  /*8450*/  FFMA R3, R45.reuse, R23, R3 ;  /* 0x000000172d037223 */ /* 0x040fe20000000003 */
[----:B------:R-:W-:Y:S01]  /*8460*/  F2FP.BF16.F32.PACK_AB R108, R2, R0 ;  /* 0x00000000026c723e */ /* 0x000fe200000010ff */
[----:B------:R-:W-:Y:S01]  /*8470*/  FFMA R20, R45, R40, R20 ;  /* 0x000000282d147223 */ /* 0x000fe20000000014 */
[----:B------:R-:W-:Y:S01]  /*8480*/  SHF.L.U32 R23, R67, 0x10, RZ ;  /* 0x0000001043177819 */ /* 0x000fe200000006ff */
[----:B------:R-:W-:Y:S01]  /*8490*/  FMUL R0, R43, R10 ;  /* 0x0000000a2b007220 */ /* 0x000fe20000400000 */
[----:B------:R-:W-:Y:S01]  /*84a0*/  LOP3.LUT R40, R67, 0xffff0000, RZ, 0xc0, !PT ;  /* 0xffff000043287812 */ /* 0x000fe200078ec0ff */
[----:B------:R-:W-:Y:S01]  /*84b0*/  FFMA R22, R45, R41, R22 ;  /* 0x000000292d167223 */ /* 0x000fe20000000016 */
[----:B------:R-:W-:Y:S01]  /*84c0*/  FMUL R2, R43, R11 ;  /* 0x0000000b2b027220 */ /* 0x000fe20000400000 */
[----:B------:R-:W-:Y:S01]  /*84d0*/  FFMA R0, R45, R23, R0 ;  /* 0x000000172d007223 */ /* 0x000fe20000000000 */
[----:B------:R-:W-:Y:S01]  /*84e0*/  F2FP.BF16.F32.PACK_AB R109, R3, R21 ;  /* 0x00000015036d723e */ /* 0x000fe200000010ff */
[----:B------:R-:W-:Y:S01]  /*84f0*/  FMUL R3, R43, R12 ;  /* 0x0000000c2b037220 */ /* 0x000fe20000400000 */
[----:B------:R-:W-:Y:S01]  /*8500*/  FFMA R2, R45, R40, R2 ;  /* 0x000000282d027223 */ /* 0x000fe20000000002 */
[----:B------:R-:W-:Y:S01]  /*8510*/  SHF.L.U32 R23, R68, 0x10, RZ ;  /* 0x0000001044177819 */ /* 0x000fe200000006ff */
[C---:B------:R-:W-:Y:S01]  /*8520*/  FMUL R21, R43.reuse, R14 ;  /* 0x0000000e2b157220 */ /* 0x040fe20000400000 */
[----:B------:R-:W-:Y:S01]  /*8530*/  F2FP.BF16.F32.PACK_AB R110, R22, R20 ;  /* 0x00000014166e723e */ /* 0x000fe200000010ff */
[C---:B------:R-:W-:Y:S01]  /*8540*/  FMUL R20, R43.reuse, R13 ;  /* 0x0000000d2b147220 */ /* 0x040fe20000400000 */
[----:B------:R-:W-:Y:S01]  /*8550*/  LOP3.LUT R40, R68, 0xffff0000, RZ, 0xc0, !PT ;  /* 0xffff000044287812 */ /* 0x000fe200078ec0ff */
[----:B------:R-:W-:Y:S01]  /*8560*/  FMUL R22, R43, R15 ;  /* 0x0000000f2b167220 */ /* 0x000fe20000400000 */
[----:B------:R-:W-:Y:S01]  /*8570*/  SHF.L.U32 R41, R69, 0x10, RZ ;  /* 0x0000001045297819 */ /* 0x000fe200000006ff */
[----:B------:R-:W-:Y:S01]  /*8580*/  FFMA R3, R45, R23, R3 ;  /* 0x000000172d037223 */ /* 0x000fe20000000003 */
[----:B------:R-:W-:Y:S01]  /*8590*/  FMUL R23, R43, R16 ;  /* 0x000000102b177220 */ /* 0x000fe20000400000 */
[----:B------:R-:W-:Y:S01]  /*85a0*/  FFMA R20, R45, R40, R20 ;  /* 0x000000282d147223 */ /* 0x000fe20000000014 */
[----:B------:R-:W-:Y:S01]  /*85b0*/  FMUL R40, R43, R17 ;  /* 0x000000112b287220 */ /* 0x000fe20000400000 */
[C---:B------:R-:W-:Y:S01]  /*85c0*/  FFMA R21, R45.reuse, R41, R21 ;  /* 0x000000292d157223 */ /* 0x040fe20000000015 */
[----:B------:R-:W-:Y:S01]  /*85d0*/  FFMA R22, R45, R42, R22 ;  /* 0x0000002a2d167223 */ /* 0x000fe20000000016 */
[C---:B------:R-:W-:Y:S01]  /*85e0*/  FMUL R41, R43.reuse, R18 ;  /* 0x000000122b297220 */ /* 0x040fe20000400000 */
[----:B------:R-:W-:Y:S01]  /*85f0*/  FMUL R42, R43, R19 ;  /* 0x000000132b2a7220 */ /* 0x000fe20000400000 */
[----:B------:R-:W-:Y:S01]  /*8600*/  F2FP.BF16.F32.PACK_AB R111, R2, R0 ;  /* 0x00000000026f723e */ /* 0x000fe200000010ff */
[C---:B------:R-:W-:Y:S01]  /*8610*/  FFMA R23, R45.reuse, R44, R23 ;  /* 0x0000002c2d177223 */ /* 0x040fe20000000017 */
[C---:B------:R-:W-:Y:S01]  /*8620*/  FFMA R40, R45.reuse, R46, R40 ;  /* 0x0000002e2d287223 */ /* 0x040fe20000000028 */
[C---:B------:R-:W-:Y:S01]  /*8630*/  FFMA R41, R45.reuse, R47, R41 ;  /* 0x0000002f2d297223 */ /* 0x040fe20000000029 */
[----:B------:R-:W-:Y:S01]  /*8640*/  FFMA R42, R45, R48, R42 ;  /* 0x000000302d2a7223 */ /* 0x000fe2000000002a */
[----:B------:R1:W-:Y:S01]  /*8650*/  @!P0 STS.128 [R50+0xa00], R108 ;  /* 0x000a006c32008388 */ /* 0x0003e20000000c00 */
[----:B------:R-:W-:Y:S02]  /*8660*/  F2FP.BF16.F32.PACK_AB R21, R22, R21 ;  /* 0x000000151615723e */ /* 0x000fe400000010ff */
[----:B------:R-:W-:Y:S02]  /*8670*/  F2FP.BF16.F32.PACK_AB R22, R40, R23 ;  /* 0x000000172816723e */ /* 0x000fe400000010ff */
[----:B------:R-:W-:Y:S02]  /*8680*/  F2FP.BF16.F32.PACK_AB R20, R20, R3 ;  /* 0x000000031414723e */ /* 0x000fe400000010ff */
[----:B------:R-:W-:Y:S05]  /*8690*/  F2FP.BF16.F32.PACK_AB R23, R42, R41 ;  /* 0x000000292a17723e */ /* 0x000fea00000010ff */
[----:B------:R1:W-:Y:S01]  /*86a0*/  @!P0 STS.128 [R49+0xa00], R20 ;  /* 0x000a001431008388 */ /* 0x0003e20000000c00 */
[----:B------:R-:W-:Y:S01]  /*86b0*/  @!PT LDS RZ, [RZ] ;  /* 0x00000000fffff984 */ /* 0x000fe20000000800 */
[----:B------:R-:W-:Y:S01]  /*86c0*/  @!PT LDS RZ, [RZ] ;  /* 0x00000000fffff984 */ /* 0x000fe20000000800 */
[----:B------:R-:W-:Y:S01]  /*86d0*/  @!PT LDS RZ, [RZ] ;  /* 0x00000000fffff984 */ /* 0x000fe20000000800 */
[----:B------:R-:W-:Y:S01]  /*86e0*/  @!PT LDS RZ, [RZ] ;  /* 0x00000000fffff984 */ /* 0x000fe20000000800 */
[----:B------:R2:W-:Y:S07]  /*86f0*/  MEMBAR.ALL.CTA ;  /* 0x0000000000007992 */ /* 0x0005ee0000008000 */
[----:B--2---:R-:W2:Y:S01]  /*8700*/  FENCE.VIEW.ASYNC.S ;  /* 0x00000000000073c6 */ /* 0x004ea20000000000 */
[----:B------:R-:W-:Y:S05]  /*8710*/  WARPSYNC.ALL ;  /* 0x0000000000007948 */ /* 0x000fea0003800000 */
[----:B------:R-:W-:Y:S01]  /*8720*/  BSSY.RECONVERGENT B0, `(.L_x_109) ;  /* 0x0000011000007945 */ /* 0x000fe20003800200 */
[----:B--2---:R-:W-:Y:S06]  /*8730*/  BAR.SYNC.DEFER_BLOCKING 0x1, 0x80 ;  /* 0x0042000000007b1d */ /* 0x004fec0000010000 */
[----:B------:R-:W-:Y:S05]  /*8740*/  @P1 BRA `(.L_x_110) ;  /* 0x0000000000381947 */ /* 0x000fea0003800000 */
[----:B------:R-:W2:Y:S01]  /*8750*/  LDCU.64 UR6, c[0x0][0x348] ;  /* 0x00006900ff0677ac */ /* 0x000ea20008000a00 */
[----:B------:R-:W-:Y:S01]  /*8760*/  R2UR UR5, R51 ;  /* 0x00000000330572ca */ /* 0x000fe200000e0000 */
[----:B------:R-:W-:Y:S01]  /*8770*/  UMOV UR51, UR52 ;  /* 0x0000003400337c82 */ /* 0x000fe20008000000 */
[----:B------:R-:W-:Y:S01]  /*8780*/  UIADD3 UR9, UPT, UPT, UR49, 0x20, URZ ;  /* 0x0000002031097890 */ /* 0x000fe2000fffe0ff */
[----:B------:R-:W-:Y:S01]  /*8790*/  UMOV UR10, UR50 ;  /* 0x00000032000a7c82 */ /* 0x000fe20008000000 */
[----:B------:R-:W-:Y:S09]  /*87a0*/  UMOV UR11, UR52 ;  /* 0x00000034000b7c82 */ /* 0x000ff20008000000 */
[----:B------:R-:W-:Y:S02]  /*87b0*/  UIADD3 UR5, UPT, UPT, UR43, UR5, URZ ;  /* 0x000000052b057290 */ /* 0x000fe4000fffe0ff */
[----:B--2---:R-:W-:Y:S02]  /*87c0*/  UIADD3 UR4, UP0, UPT, UR6, 0xa80, URZ ;  /* 0x00000a8006047890 */ /* 0x004fe4000ff1e0ff */
[----:B------:R-:W-:Y:S02]  /*87d0*/  UIADD3 UR48, UPT, UPT, UR5, 0x200, URZ ;  /* 0x0000020005307890 */ /* 0x000fe4000fffe0ff */
[----:B------:R-:W-:Y:S02]  /*87e0*/  UIADD3 UR8, UPT, UPT, UR5, 0xa00, URZ ;  /* 0x00000a0005087890 */ /* 0x000fe4000fffe0ff */
[----:B------:R-:W-:Y:S09]  /*87f0*/  UIADD3.X UR5, UPT, UPT, URZ, UR7, URZ, UP0, !UPT ;  /* 0x00000007ff057290 */ /* 0x000ff200087fe4ff */
[----:B------:R2:W-:Y:S01]  /*8800*/  UTMASTG.3D [UR48], [UR4] ;  /* 0x00000030040073b5 */ /* 0x0005e20008010000 */
[----:B------:R2:W-:Y:S02]  /*8810*/  UTMASTG.3D [UR8], [UR4] ;  /* 0x00000008040073b5 */ /* 0x0005e40008010000 */
[----:B--2---:R0:W-:Y:S02]  /*8820*/  UTMACMDFLUSH ;  /* 0x00000000000079b7 */ /* 0x0041e40000000000 */
.L_x_110:
[----:B------:R-:W-:Y:S05]  /*8830*/  BSYNC.RECONVERGENT B0 ;  /* 0x0000000000007941 */ /* 0x000fea0003800200 */
.L_x_109:
[----:B------:R-:W-:Y:S01]  /*8840*/  UIADD3 UR46, UPT, UPT, UR44, 0x1, URZ ;  /* 0x000000012c2e7890 */ /* 0x000fe2000fffe0ff */
[----:B------:R-:W-:Y:S03]  /*8850*/  BSSY.RECONVERGENT B0, `(.L_x_111) ;  /* 0x0000005000007945 */ /* 0x000fe60003800200 */
[----:B------:R-:W-:Y:S04]  /*8860*/  UISETP.NE.AND UP0, UPT, UR46, 0x3, UPT ;  /* 0x000000032e00788c */ /* 0x000fe8000bf05270 */
[----:B------:R-:W-:Y:S01]  /*8870*/  USEL UR45, UR46, URZ, UP0 ;  /* 0x000000ff2e2d7287 */ /* 0x000fe20008000000 */
[----:B------:R-:W-:Y:S11]  /*8880*/  @P1 BRA `(.L_x_112) ;  /* 0x0000000000041947 */ /* 0x000ff60003800000 */
[----:B------:R-:W-:Y:S04]  /*8890*/  DEPBAR.LE SB0, 0x1 ;  /* 0x000080400000791a */ /* 0x000fe80000000000 */
.L_x_112:
[----:B------:R-:W-:Y:S05]  /*88a0*/  BSYNC.RECONVERGENT B0 ;  /* 0x0000000000007941 */ /* 0x000fea0003800200 */
.L_x_111:
[----:B------:R-:W-:Y:S01]  /*88b0*/  BAR.SYNC.DEFER_BLOCKING 0x1, 0x80 ;  /* 0x0042000000007b1d */ /* 0x000fe20000010000 */
[----:B------:R-:W-:Y:S01]  /*88c0*/  ISETP.NE.AND P1, PT, R98, RZ, PT ;  /* 0x000000ff6200720c */ /* 0x000fe20003f25270 */
[----:B------:R-:W-:Y:S01]  /*88d0*/  UISETP.NE.AND UP0, UPT, UR53, URZ, UPT ;  /* 0x000000ff3500728c */ /* 0x000fe2000bf05270 */
[----:B-1----:R-:W-:Y:S11]  /*88e0*/  LEA R20, R107, UR43, 0x3 ;  /* 0x0000002b6b147c11 */ /* 0x002ff6000f8e18ff */
[----:B------:R-:W-:Y:S01]  /*88f0*/  @P1 SHF.L.U32 R3, R113, 0x1f, RZ ;  /* 0x0000001f71031819 */ /* 0x000fe200000006ff */
[----:B------:R-:W-:Y:S06]  /*8900*/  BRA.U !UP0, `(.L_x_113) ;  /* 0x0000000108247547 */ /* 0x000fec000b800000 */
[----:B------:R-:W1:Y:S01]  /*8910*/  S2R R0, SR_CgaCtaId ;  /* 0x0000000000007919 */ /* 0x000e620000008800 */
[----:B------:R-:W-:Y:S01]  /*8920*/  IMAD.U32 R2, RZ, RZ, UR47 ;  /* 0x0000002fff027e24 */ /* 0x000fe2000f8e00ff */
[----:B------:R-:W-:Y:S04]  /*8930*/  UIADD3 UR4, UPT, UPT, UR47, 0x1, URZ ;  /* 0x000000012f047890 */ /* 0x000fe8000fffe0ff */
[----:B------:R-:W-:Y:S01]  /*8940*/  @P1 LEA R2, R2, UR43, 0x3 ;  /* 0x0000002b02021c11 */ /* 0x000fe2000f8e18ff */
[----:B------:R-:W-:Y:S04]  /*8950*/  UISETP.NE.AND UP0, UPT, UR4, 0x3, UPT ;  /* 0x000000030400788c */ /* 0x000fe8000bf05270 */
[----:B------:R-:W-:Y:S01]  /*8960*/  @P1 VIADD R2, R2, 0x58 ;  /* 0x0000005802021836 */ /* 0x000fe20000000000 */
[----:B------:R-:W-:Y:S04]  /*8970*/  USEL UR47, UR4, URZ, UP0 ;  /* 0x000000ff042f7287 */ /* 0x000fe80008000000 */
[----:B-1----:R-:W-:Y:S04]  /*8980*/  @P1 PRMT R0, R0, 0x654, R2 ;  /* 0x0000065400001816 */ /* 0x002fe80000000002 */
[----:B------:R1:W-:Y:S04]  /*8990*/  @P1 SYNCS.ARRIVE.TRANS64.RED.A1T0 RZ, [R0+URZ], RZ ;  /* 0x000000ff00ff19a7 */ /* 0x0003e800081004ff */
.L_x_113:
[----:B------:R-:W2:Y:S01]  /*89a0*/  @P1 SYNCS.PHASECHK.TRANS64.TRYWAIT P0, [R20+URZ+0x40], R3 ;  /* 0x00004003140015a7 */ /* 0x000ea200080011ff */
[----:B------:R-:W-:Y:S01]  /*89b0*/  BSSY B1, `(.L_x_114) ;  /* 0x0000019000017945 */ /* 0x000fe20003800000 */
[----:B--2---:R-:W-:Y:S03]  /*89c0*/  @P1 SEL R112, RZ, 0x1, !P0 ;  /* 0x00000001ff701807 */ /* 0x004fe60004000000 */
[----:B------:R-:W-:Y:S05]  /*89d0*/  @!P1 BRA `(.L_x_115) ;  /* 0x0000000000589947 */ /* 0x000fea0003800000 */
[----:B------:R-:W-:Y:S01]  /*89e0*/  ISETP.NE.AND P1, PT, R114, RZ, PT ;  /* 0x000000ff7200720c */ /* 0x000fe20003f25270 */
[----:B------:R-:W-:Y:S01]  /*89f0*/  BSSY B0, `(.L_x_116) ;  /* 0x0000009000007945 */ /* 0x000fe20003800000 */
[----:B------:R-:W-:Y:S11]  /*8a00*/  ISETP.NE.AND P0, PT, R112, RZ, PT ;  /* 0x000000ff7000720c */ /* 0x000ff60003f05270 */
[----:B------:R-:W-:Y:S05]  /*8a10*/  @P1 IMAD R3, R107, 0x1000, R104 ;  /* 0x000010006b031824 */ /* 0x000fea00078e0268 */
[----:B------:R-:W-:Y:S05]  /*8a20*/  @P1 IADD3 R2, PT, PT, R3, UR43, RZ ;  /* 0x0000002b03021c10 */ /* 0x000fea000fffe0ff */
[----:B------:R-:W-:Y:S01]  /*8a30*/  @P1 IMAD.IADD R2, R99, 0x1, R2 ;  /* 0x0000000163021824 */ /* 0x000fe200078e0202 */
[----:B------:R-:W-:Y:S06]  /*8a40*/  @P0 BRA `(.L_x_117) ;  /* 0x00000000000c0947 */ /* 0x000fec0003800000 */
[----:B-1----:R-:W-:Y:S04]  /*8a50*/  SHF.L.U32 R0, R113, 0x1f, RZ ;  /* 0x0000001f71007819 */ /* 0x002fe800000006ff */
[----:B------:R-:W1:Y:S02]  /*8a60*/  SYNCS.PHASECHK.TRANS64.TRYWAIT P0, [R20+URZ+0x40], R0 ;  /* 0x00004000140075a7 */ /* 0x000e6400080011ff */
[----:B-1----:R-:W-:Y:S05]  /*8a70*/  @!P0 BRA `(.L_x_118) ;  /* 0x0000003800c08947 */ /* 0x002fea0003800000 */
.L_x_117:
[----:B------:R-:W-:Y:S05]  /*8a80*/  BSYNC B0 ;  /* 0x0000000000007941 */ /* 0x000fea0003800000 */
.L_x_116:
[----:B------:R-:W-:Y:S01]  /*8a90*/  ISETP.NE.AND P0, PT, R114, RZ, PT ;  /* 0x000000ff7200720c */ /* 0x000fe20003f05270 */
[----:B------:R-:W-:Y:S11]  /*8aa0*/  VIADD R107, R107, 0x1 ;  /* 0x000000016b6b7836 */ /* 0x000ff60000000000 */
[----:B------:R-:W-:Y:S01]  /*8ab0*/  @!UPT UIADD3 URZ, UPT, UPT, URZ, URZ, URZ ;  /* 0x000000fffffff290 */ /* 0x000fe2000fffe0ff */
[----:B------:R2:W3:Y:S04]  /*8ac0*/  @P0 LDS.128 R52, [R3+UR43+0x200] ;  /* 0x0002002b03340984 */ /* 0x0004e80008000c00 */
[----:B------:R2:W2:Y:S04]  /*8ad0*/  @P0 LDS.128 R64, [R3+UR43+0xa00] ;  /* 0x000a002b03400984 */ /* 0x0004a80008000c00 */
[----:B------:R2:W2:Y:S04]  /*8ae0*/  @P0 LDS.128 R56, [R2+0x200] ;  /* 0x0002000002380984 */ /* 0x0004a80000000c00 */
[----:B------:R2:W2:Y:S01]  /*8af0*/  @P0 LDS.128 R68, [R2+0xa00] ;  /* 0x000a000002440984 */ /* 0x0004a20000000c00 */
[C---:B------:R-:W-:Y:S04]  /*8b00*/  ISETP.NE.AND P0, PT, R107.reuse, 0x3, PT ;  /* 0x000000036b00780c */ /* 0x040fe80003f05270 */
[----:B-1----:R-:W-:Y:S02]  /*8b10*/  SEL R0, RZ, 0x1, P0 ;  /* 0x00000001ff007807 */ /* 0x002fe40000000000 */
[----:B------:R-:W-:Y:S02]  /*8b20*/  SEL R107, R107, RZ, P0 ;  /* 0x000000ff6b6b7207 */ /* 0x000fe40000000000 */
[----:B------:R-:W-:Y:S02]  /*8b30*/  LOP3.LUT R113, R113, R0, RZ, 0x3c, !PT ;  /* 0x0000000071717212 */ /* 0x000fe400078e3cff */
.L_x_115:
[----:B------:R-:W-:Y:S05]  /*8b40*/  BSYNC B1 ;  /* 0x0000000000017941 */ /* 0x000fea0003800000 */
.L_x_114:
[----:B--2---:R-:W-:Y:S05]  /*8b50*/  VIADD R3, R106, 0x400000 ;  /* 0x004000006a037836 */ /* 0x004fea0000000000 */
[----:B-1----:R-:W-:Y:S04]  /*8b60*/  SHF.R.U32.HI R0, RZ, 0x15, R3 ;  /* 0x00000015ff007819 */ /* 0x002fe80000011603 */
[----:B------:R-:W-:Y:S04]  /*8b70*/  LOP3.LUT R2, R0, 0x3, RZ, 0xc0, !PT ;  /* 0x0000000300027812 */ /* 0x000fe800078ec0ff */
[----:B------:R-:W-:Y:S11]  /*8b80*/  ISETP.NE.AND P0, PT, R84, R2, PT ;  /* 0x000000025400720c */ /* 0x000ff60003f05270 */
[----:B------:R-:W-:Y:S02]  /*8b90*/  @!UPT UIADD3 URZ, UPT, UPT, URZ, URZ, URZ ;  /* 0x000000fffffff290 */ /* 0x000fe4000fffe0ff */
[----:B------:R-:W-:Y:S05]  /*8ba0*/  @P0 BRA `(.L_x_119) ;  /* 0x0000000000bc0947 */ /* 0x000fea0003800000 */
[----:B------:R-:W-:Y:S02]  /*8bb0*/  LOP3.LUT P0, RZ, R0, 0x3, R86, 0x48, !PT ;  /* 0x0000000300ff7812 */ /* 0x000fe40007804856 */
[----:B------:R-:W-:Y:S11]  /*8bc0*/  MOV R16, R3 ;  /* 0x0000000300107202 */ /* 0x000ff60000000f00 */
        /* <DEDUP_REMOVED lines=17> */
.L_x_120:
        /* <DEDUP_REMOVED lines=23> */
.L_x_121:
[----:B------:R-:W-:Y:S05]  /*8e50*/  WARPSYNC.ALL ;  /* 0x0000000000007948 */ /* 0x000fea0003800000 */
[----:B------:R-:W-:Y:S11]  /*8e60*/  R2UR UR4, R16 ;  /* 0x00000000100472ca */ /* 0x000ff600000e0000 */
[----:B------:R-:W-:Y:S02]  /*8e70*/  @!UPT UIADD3 URZ, UPT, UPT, URZ, URZ, URZ ;  /* 0x000000fffffff290 */ /* 0x000fe4000fffe0ff */
[----:B------:R-:W1:Y:S02]  /*8e80*/  LDTM.x16 R4, tmem[UR4+0x20] ;  /* 0x00002004000479ee */ /* 0x000e640008240000 */
[----:B-1----:R-:W-:Y:S01]  /*8e90*/  NOP ;  /* 0x0000000000007918 */ /* 0x002fe20000000000 */
.L_x_119:
[----:B---3--:R-:W-:Y:S01]  /*8ea0*/  SHF.L.U32 R3, R52, 0x10, RZ ;  /* 0x0000001034037819 */ /* 0x008fe200000006ff */
[C---:B------:R-:W-:Y:S01]  /*8eb0*/  FMUL R0, R43.reuse, R24 ;  /* 0x000000182b007220 */ /* 0x040fe20000400000 */
[----:B------:R-:W-:Y:S01]  /*8ec0*/  ISETP.NE.AND P1, PT, R84, R2, PT ;  /* 0x000000025400720c */ /* 0x000fe20003f25270 */
[----:B------:R-:W-:Y:S01]  /*8ed0*/  FMUL R2, R43, R25 ;  /* 0x000000192b027220 */ /* 0x000fe20000400000 */
[----:B------:R-:W-:Y:S01]  /*8ee0*/  LOP3.LUT R21, R52, 0xffff0000, RZ, 0xc0, !PT ;  /* 0xffff000034157812 */ /* 0x000fe200078ec0ff */
[----:B------:R-:W-:Y:S01]  /*8ef0*/  FFMA R0, R45, R3, R0 ;  /* 0x000000032d007223 */ /* 0x000fe20000000000 */
[----:B------:R-:W-:Y:S01]  /*8f00*/  SHF.L.U32 R22, R53, 0x10, RZ ;  /* 0x0000001035167819 */ /* 0x000fe200000006ff */
[----:B------:R-:W-:Y:S01]  /*8f10*/  FMUL R3, R43, R26 ;  /* 0x0000001a2b037220 */ /* 0x000fe20000400000 */
[----:B------:R-:W-:Y:S01]  /*8f20*/  LOP3.LUT R23, R53, 0xffff0000, RZ, 0xc0, !PT ;  /* 0xffff000035177812 */ /* 0x000fe200078ec0ff */
[----:B------:R-:W-:Y:S01]  /*8f30*/  FMUL R20, R43, R27 ;  /* 0x0000001b2b147220 */ /* 0x000fe20000400000 */
[----:B------:R-:W-:Y:S01]  /*8f40*/  SHF.L.U32 R40, R54, 0x10, RZ ;  /* 0x0000001036287819 */ /* 0x000fe200000006ff */
[----:B------:R-:W-:Y:S01]  /*8f50*/  FFMA R2, R45, R21, R2 ;  /* 0x000000152d027223 */ /* 0x000fe20000000002 */
[----:B------:R-:W-:Y:S01]  /*8f60*/  LOP3.LUT R41, R57, 0xffff0000, RZ, 0xc0, !PT ;  /* 0xffff000039297812 */ /* 0x000fe200078ec0ff */
[C---:B------:R-:W-:Y:S01]  /*8f70*/  FFMA R3, R45.reuse, R22, R3 ;  /* 0x000000162d037223 */ /* 0x040fe20000000003 */
[----:B------:R-:W-:Y:S01]  /*8f80*/  LOP3.LUT R42, R66, 0xffff0000, RZ, 0xc0, !PT ;  /* 0xffff0000422a7812 */ /* 0x000fe200078ec0ff */
[----:B------:R-:W-:Y:S01]  /*8f90*/  FFMA R20, R45, R23, R20 ;  /* 0x000000172d147223 */ /* 0x000fe20000000014 */
[----:B------:R-:W-:Y:S01]  /*8fa0*/  LOP3.LUT R23, R54, 0xffff0000, RZ, 0xc0, !PT ;  /* 0xffff000036177812 */ /* 0x000fe200078ec0ff */
[C---:B------:R-:W-:Y:S01]  /*8fb0*/  FMUL R21, R43.reuse, R28 ;  /* 0x0000001c2b157220 */ /* 0x040fe20000400000 */
[----:B------:R-:W-:Y:S01]  /*8fc0*/  F2FP.BF16.F32.PACK_AB R48, R2, R0 ;  /* 0x000000000230723e */ /* 0x000fe200000010ff */
[----:B------:R-:W-:Y:S01]  /*8fd0*/  FMUL R22, R43, R29 ;  /* 0x0000001d2b167220 */ /* 0x000fe20000400000 */
[----:B----4-:R-:W-:Y:S01]  /*8fe0*/  F2FP.BF16.F32.PACK_AB R49, R20, R3 ;  /* 0x000000031431723e */ /* 0x010fe200000010ff */
[----:B------:R-:W-:Y:S01]  /*8ff0*/  FFMA R21, R45, R40, R21 ;  /* 0x000000282d157223 */ /* 0x000fe20000000015 */
[----:B------:R-:W-:Y:S01]  /*9000*/  SHF.L.U32 R20, R55, 0x10, RZ ;  /* 0x0000001037147819 */ /* 0x000fe200000006ff */
[----:B------:R-:W-:Y:S01]  /*9010*/  FFMA R22, R45, R23, R22 ;  /* 0x000000172d167223 */ /* 0x000fe20000000016 */
[----:B------:R-:W-:Y:S01]  /*9020*/  LOP3.LUT R23, R55, 0xffff0000, RZ, 0xc0, !PT ;  /* 0xffff000037177812 */ /* 0x000fe200078ec0ff */
[C---:B------:R-:W-:Y:S01]  /*9030*/  FMUL R0, R43.reuse, R30 ;  /* 0x0000001e2b007220 */ /* 0x040fe20000400000 */
[----:B------:R-:W-:Y:S01]  /*9040*/  SHF.L.U32 R40, R56, 0x10, RZ ;  /* 0x0000001038287819 */ /* 0x000fe200000006ff */
[C---:B------:R-:W-:Y:S01]  /*9050*/  FMUL R2, R43.reuse, R31 ;  /* 0x0000001f2b027220 */ /* 0x040fe20000400000 */
[----:B------:R-:W-:Y:S01]  /*9060*/  F2FP.BF16.F32.PACK_AB R50, R22, R21 ;  /* 0x000000151632723e */ /* 0x000fe200000010ff */
[----:B------:R-:W-:Y:S01]  /*9070*/  FMUL R3, R43, R32 ;  /* 0x000000202b037220 */ /* 0x000fe20000400000 */
[----:B------:R-:W-:Y:S01]  /*9080*/  SHF.L.U32 R44, R67, 0x10, RZ ;  /* 0x00000010432c7819 */ /* 0x000fe200000006ff */
[----:B------:R-:W-:Y:S01]  /*9090*/  FFMA R0, R45, R20, R0 ;  /* 0x000000142d007223 */ /* 0x000fe20000000000 */
[----:B------:R-:W-:Y:S01]  /*90a0*/  LOP3.LUT R46, R67, 0xffff0000, RZ, 0xc0, !PT ;  /* 0xffff0000432e7812 */ /* 0x000fe200078ec0ff */
[C---:B------:R-:W-:Y:S01]  /*90b0*/  FFMA R2, R45.reuse, R23, R2 ;  /* 0x000000172d027223 */ /* 0x040fe20000000002 */
[----:B------:R-:W-:Y:S01]  /*90c0*/  LOP3.LUT R23, R56, 0xffff0000, RZ, 0xc0, !PT ;  /* 0xffff000038177812 */ /* 0x000fe200078ec0ff */
[----:B------:R-:W-:Y:S01]  /*90d0*/  FFMA R3, R45, R40, R3 ;  /* 0x000000282d037223 */ /* 0x000fe20000000003 */
[----:B------:R-:W-:Y:S01]  /*90e0*/  SHF.L.U32 R40, R57, 0x10, RZ ;  /* 0x0000001039287819 */ /* 0x000fe200000006ff */
[C---:B------:R-:W-:Y:S01]  /*90f0*/  FMUL R20, R43.reuse, R33 ;  /* 0x000000212b147220 */ /* 0x040fe20000400000 */
[----:B------:R-:W-:Y:S01]  /*9100*/  F2FP.BF16.F32.PACK_AB R51, R2, R0 ;  /* 0x000000000233723e */ /* 0x000fe200000010ff */
[C---:B------:R-:W-:Y:S01]  /*9110*/  FMUL R21, R43.reuse, R34 ;  /* 0x000000222b157220 */ /* 0x040fe20000400000 */
[----:B------:R-:W-:Y:S01]  /*9120*/  MOV R47, UR45 ;  /* 0x0000002d002f7c02 */ /* 0x000fe20008000f00 */
[----:B------:R-:W-:Y:S01]  /*9130*/  FMUL R22, R43, R35 ;  /* 0x000000232b167220 */ /* 0x000fe20000400000 */
[----:B------:R-:W-:Y:S01]  /*9140*/  ISETP.NE.AND P0, PT, R84, RZ, PT ;  /* 0x000000ff5400720c */ /* 0x000fe20003f05270 */
[C---:B------:R-:W-:Y:S01]  /*9150*/  FFMA R20, R45.reuse, R23, R20 ;  /* 0x000000172d147223 */ /* 0x040fe20000000014 */
[C---:B------:R-:W-:Y:S01]  /*9160*/  SHF.L.U32 R23, R58.reuse, 0x10, RZ ;  /* 0x000000103a177819 */ /* 0x040fe200000006ff */
[C---:B------:R-:W-:Y:S01]  /*9170*/  FFMA R21, R45.reuse, R40, R21 ;  /* 0x000000282d157223 */ /* 0x040fe20000000015 */
[----:B------:R-:W-:Y:S01]  /*9180*/  LOP3.LUT R40, R58, 0xffff0000, RZ, 0xc0, !PT ;  /* 0xffff00003a287812 */ /* 0x000fe200078ec0ff */
[----:B------:R-:W-:Y:S01]  /*9190*/  FFMA R22, R45, R41, R22 ;  /* 0x000000292d167223 */ /* 0x000fe20000000016 */
[----:B------:R-:W-:Y:S01]  /*91a0*/  F2FP.BF16.F32.PACK_AB R60, R20, R3 ;  /* 0x00000003143c723e */ /* 0x000fe200000010ff */
[----:B------:R-:W-:Y:S01]  /*91b0*/  FMUL R0, R43, R36 ;  /* 0x000000242b007220 */ /* 0x000fe20000400000 */
[----:B------:R-:W-:Y:S01]  /*91c0*/  LOP3.LUT R41, R65, 0xffff0000, RZ, 0xc0, !PT ;  /* 0xffff000041297812 */ /* 0x000fe200078ec0ff */
[----:B------:R-:W-:Y:S01]  /*91d0*/  FMUL R2, R43, R37 ;  /* 0x000000252b027220 */ /* 0x000fe20000400000 */
[----:B------:R-:W-:Y:S01]  /*91e0*/  F2FP.BF16.F32.PACK_AB R61, R22, R21 ;  /* 0x00000015163d723e */ /* 0x000fe200000010ff */
[----:B------:R-:W-:Y:S01]  /*91f0*/  FFMA R0, R45, R23, R0 ;  /* 0x000000172d007223 */ /* 0x000fe20000000000 */
[----:B------:R-:W-:Y:S01]  /*9200*/  SHF.L.U32 R22, R59, 0x10, RZ ;  /* 0x000000103b167819 */ /* 0x000fe200000006ff */
[----:B------:R-:W-:Y:S01]  /*9210*/  FFMA R2, R45, R40, R2 ;  /* 0x000000282d027223 */ /* 0x000fe20000000002 */
[----:B------:R-:W-:Y:S01]  /*9220*/  LOP3.LUT R23, R59, 0xffff0000, RZ, 0xc0, !PT ;  /* 0xffff00003b177812 */ /* 0x000fe200078ec0ff */
[C---:B------:R-:W-:Y:S01]  /*9230*/  FMUL R3, R43.reuse, R38 ;  /* 0x000000262b037220 */ /* 0x040fe20000400000 */
[----:B------:R-:W-:Y:S01]  /*9240*/  SHF.L.U32 R40, R64, 0x10, RZ ;  /* 0x0000001040287819 */ /* 0x000fe200000006ff */
[C---:B------:R-:W-:Y:S01]  /*9250*/  FMUL R20, R43.reuse, R39 ;  /* 0x000000272b147220 */ /* 0x040fe20000400000 */
[----:B------:R-:W-:Y:S01]  /*9260*/  FMUL R21, R43, R4 ;  /* 0x000000042b157220 */ /* 0x000fe20000400000 */
[C---:B------:R-:W-:Y:S01]  /*9270*/  FFMA R3, R45.reuse, R22, R3 ;  /* 0x000000162d037223 */ /* 0x040fe20000000003 */
[----:B------:R-:W-:Y:S01]  /*9280*/  F2FP.BF16.F32.PACK_AB R62, R2, R0 ;  /* 0x00000000023e723e */ /* 0x000fe200000010ff */
[C---:B------:R-:W-:Y:S01]  /*9290*/  FFMA R20, R45.reuse, R23, R20 ;  /* 0x000000172d147223 */ /* 0x040fe20000000014 */
[----:B------:R-:W-:Y:S01]  /*92a0*/  FFMA R21, R45, R40, R21 ;  /* 0x000000282d157223 */ /* 0x000fe20000000015 */
[----:B------:R-:W-:Y:S01]  /*92b0*/  LOP3.LUT R23, R64, 0xffff0000, RZ, 0xc0, !PT ;  /* 0xffff000040177812 */ /* 0x000fe200078ec0ff */
[----:B------:R-:W-:Y:S01]  /*92c0*/  FMUL R0, R43, R5 ;  /* 0x000000052b007220 */ /* 0x000fe20000400000 */
[----:B------:R-:W-:Y:S01]  /*92d0*/  SHF.L.U32 R40, R65, 0x10, RZ ;  /* 0x0000001041287819 */ /* 0x000fe200000006ff */
[C---:B------:R-:W-:Y:S01]  /*92e0*/  FMUL R2, R43.reuse, R6 ;  /* 0x000000062b027220 */ /* 0x040fe20000400000 */
[----:B------:R-:W-:Y:S01]  /*92f0*/  FMUL R22, R43, R7 ;  /* 0x000000072b167220 */ /* 0x000fe20000400000 */
[C---:B------:R-:W-:Y:S01]  /*9300*/  FFMA R0, R45.reuse, R23, R0 ;  /* 0x000000172d007223 */ /* 0x040fe20000000000 */
[----:B------:R-:W-:Y:S01]  /*9310*/  F2FP.BF16.F32.PACK_AB R63, R20, R3 ;  /* 0x00000003143f723e */ /* 0x000fe200000010ff */
[C---:B------:R-:W-:Y:S01]  /*9320*/  FFMA R2, R45.reuse, R40, R2 ;  /* 0x000000282d027223 */ /* 0x040fe20000000002 */
[----:B------:R-:W-:Y:S01]  /*9330*/  FFMA R22, R45, R41, R22 ;  /* 0x000000292d167223 */ /* 0x000fe20000000016 */
[----:B------:R-:W-:Y:S01]  /*9340*/  SHF.L.U32 R41, R66, 0x10, RZ ;  /* 0x0000001042297819 */ /* 0x000fe200000006ff */
[C---:B------:R-:W-:Y:S01]  /*9350*/  FMUL R3, R43.reuse, R8 ;  /* 0x000000082b037220 */ /* 0x040fe20000400000 */
[C---:B------:R-:W-:Y:S01]  /*9360*/  FMUL R20, R43.reuse, R9 ;  /* 0x000000092b147220 */ /* 0x040fe20000400000 */
[C---:B------:R-:W-:Y:S01]  /*9370*/  FMUL R23, R43.reuse, R10 ;  /* 0x0000000a2b177220 */ /* 0x040fe20000400000 */
[----:B------:R-:W-:Y:S01]  /*9380*/  FMUL R40, R43, R11 ;  /* 0x0000000b2b287220 */ /* 0x000fe20000400000 */
[C---:B------:R-:W-:Y:S01]  /*9390*/  FFMA R3, R45.reuse, R41, R3 ;  /* 0x000000292d037223 */ /* 0x040fe20000000003 */
[C---:B------:R-:W-:Y:S01]  /*93a0*/  FFMA R20, R45.reuse, R42, R20 ;  /* 0x0000002a2d147223 */ /* 0x040fe20000000014 */
[C---:B------:R-:W-:Y:S01]  /*93b0*/  FFMA R23, R45.reuse, R44, R23 ;  /* 0x0000002c2d177223 */ /* 0x040fe20000000017 */
[----:B------:R-:W-:Y:S01]  /*93c0*/  FFMA R40, R45, R46, R40 ;  /* 0x0000002e2d287223 */ /* 0x000fe20000000028 */
[----:B------:R-:W-:Y:S01]  /*93d0*/  F2FP.BF16.F32.PACK_AB R100, R0, R21 ;  /* 0x000000150064723e */ /* 0x000fe200000010ff */
[----:B------:R-:W1:Y:S01]  /*93e0*/  S2R R46, SR_CgaCtaId ;  /* 0x00000000002e7919 */ /* 0x000e620000008800 */
[----:B------:R-:W-:Y:S01]  /*93f0*/  SHF.L.U32 R42, R68, 0x10, RZ ;  /* 0x00000010442a7819 */ /* 0x000fe200000006ff */
[C---:B------:R-:W-:Y:S01]  /*9400*/  FMUL R41, R43.reuse, R12 ;  /* 0x0000000c2b297220 */ /* 0x040fe20000400000 */
[----:B------:R-:W-:Y:S01]  /*9410*/  F2FP.BF16.F32.PACK_AB R101, R22, R2 ;  /* 0x000000021665723e */ /* 0x000fe200000010ff */
[C---:B------:R-:W-:Y:S01]  /*9420*/  FMUL R0, R43.reuse, R13 ;  /* 0x0000000d2b007220 */ /* 0x040fe20000400000 */
[----:B------:R-:W-:Y:S01]  /*9430*/  LOP3.LUT R21, R68, 0xffff0000, RZ, 0xc0, !PT ;  /* 0xffff000044157812 */ /* 0x000fe200078ec0ff */
[----:B------:R-:W-:Y:S01]  /*9440*/  FMUL R2, R43, R14 ;  /* 0x0000000e2b027220 */ /* 0x000fe20000400000 */
[----:B------:R-:W-:Y:S01]  /*9450*/  F2FP.BF16.F32.PACK_AB R103, R40, R23 ;  /* 0x000000172867723e */ /* 0x000fe200000010ff */
[----:B------:R-:W-:Y:S01]  /*9460*/  FFMA R41, R45, R42, R41 ;  /* 0x0000002a2d297223 */ /* 0x000fe20000000029 */
[----:B------:R-:W-:Y:S01]  /*9470*/  SHF.L.U32 R22, R69, 0x10, RZ ;  /* 0x0000001045167819 */ /* 0x000fe200000006ff */
[----:B------:R-:W-:Y:S01]  /*9480*/  FFMA R0, R45, R21, R0 ;  /* 0x000000152d007223 */ /* 0x000fe20000000000 */
[----:B------:R-:W-:Y:S01]  /*9490*/  F2FP.BF16.F32.PACK_AB R102, R20, R3 ;  /* 0x000000031466723e */ /* 0x000fe200000010ff */
[----:B------:R-:W-:Y:S01]  /*94a0*/  FMUL R3, R43, R15 ;  /* 0x0000000f2b037220 */ /* 0x000fe20000400000 */
[----:B------:R-:W-:Y:S01]  /*94b0*/  LOP3.LUT R23, R69, 0xffff0000, RZ, 0xc0, !PT ;  /* 0xffff000045177812 */ /* 0x000fe200078ec0ff */
[----:B------:R-:W-:Y:S01]  /*94c0*/  FMUL R20, R43, R16 ;  /* 0x000000102b147220 */ /* 0x000fe20000400000 */
[C---:B------:R-:W-:Y:S01]  /*94d0*/  SHF.L.U32 R40, R70.reuse, 0x10, RZ ;  /* 0x0000001046287819 */ /* 0x040fe200000006ff */
[----:B------:R-:W-:Y:S01]  /*94e0*/  FFMA R2, R45, R22, R2 ;  /* 0x000000162d027223 */ /* 0x000fe20000000002 */
[----:B------:R-:W-:Y:S01]  /*94f0*/  FMUL R21, R43, R17 ;  /* 0x000000112b157220 */ /* 0x000fe20000400000 */
[----:B------:R-:W-:Y:S01]  /*9500*/  FFMA R3, R45, R23, R3 ;  /* 0x000000172d037223 */ /* 0x000fe20000000003 */
[----:B------:R-:W-:Y:S01]  /*9510*/  @!P1 LEA R47, R47, R104, 0xc ;  /* 0x000000682f2f9211 */ /* 0x000fe200078e60ff */
[----:B------:R-:W-:Y:S01]  /*9520*/  FFMA R20, R45, R40, R20 ;  /* 0x000000282d147223 */ /* 0x000fe20000000014 */
[----:B------:R-:W-:Y:S01]  /*9530*/  LOP3.LUT R40, R70, 0xffff0000, RZ, 0xc0, !PT ;  /* 0xffff000046287812 */ /* 0x000fe200078ec0ff */
[----:B------:R-:W-:Y:S01]  /*9540*/  FMUL R22, R43, R18 ;  /* 0x000000122b167220 */ /* 0x000fe20000400000 */
[----:B------:R-:W-:Y:S01]  /*9550*/  F2FP.BF16.F32.PACK_AB R108, R0, R41 ;  /* 0x00000029006c723e */ /* 0x000fe200000010ff */
[----:B------:R2:W-:Y:S01]  /*9560*/  @!P1 STS.128 [R47+UR43+0x200], R48 ;  /* 0x000200302f009988 */ /* 0x0005e20008000c2b */
[----:B------:R-:W-:Y:S01]  /*9570*/  SHF.L.U32 R42, R71, 0x10, RZ ;  /* 0x00000010472a7819 */ /* 0x000fe200000006ff */
[----:B------:R-:W-:Y:S01]  /*9580*/  FFMA R21, R45, R40, R21 ;  /* 0x000000282d157223 */ /* 0x000fe20000000015 */
[----:B------:R-:W-:Y:S01]  /*9590*/  @!P1 IADD3 R40, PT, PT, R47, UR43, RZ ;  /* 0x0000002b2f289c10 */ /* 0x000fe2000fffe0ff */
[----:B------:R-:W-:Y:S01]  /*95a0*/  FMUL R23, R43, R19 ;  /* 0x000000132b177220 */ /* 0x000fe20000400000 */
[----:B------:R-:W-:Y:S01]  /*95b0*/  LOP3.LUT R44, R71, 0xffff0000, RZ, 0xc0, !PT ;  /* 0xffff0000472c7812 */ /* 0x000fe200078ec0ff */
[----:B------:R-:W-:Y:S01]  /*95c0*/  FFMA R22, R45, R42, R22 ;  /* 0x0000002a2d167223 */ /* 0x000fe20000000016 */
[----:B------:R-:W-:Y:S02]  /*95d0*/  @!P1 IADD3 R40, PT, PT, R99, R40, RZ ;  /* 0x0000002863289210 */ /* 0x000fe40007ffe0ff */
[----:B------:R-:W-:Y:S01]  /*95e0*/  F2FP.BF16.F32.PACK_AB R109, R3, R2 ;  /* 0x00000002036d723e */ /* 0x000fe200000010ff */
[----:B------:R-:W-:Y:S01]  /*95f0*/  FFMA R23, R45, R44, R23 ;  /* 0x0000002c2d177223 */ /* 0x000fe20000000017 */
[----:B------:R-:W-:Y:S01]  /*9600*/  F2FP.BF16.F32.PACK_AB R110, R21, R20 ;  /* 0x00000014156e723e */ /* 0x000fe200000010ff */
[----:B------:R2:W-:Y:S03]  /*9610*/  @!P1 STS.128 [R40+0x200], R60 ;  /* 0x0002003c28009388 */ /* 0x0005e60000000c00 */
[----:B------:R-:W-:Y:S05]  /*9620*/  F2FP.BF16.F32.PACK_AB R111, R23, R22 ;  /* 0x00000016176f723e */ /* 0x000fea00000010ff */
[----:B------:R2:W-:Y:S08]  /*9630*/  @!P1 STS.128 [R47+UR43+0xa00], R100 ;  /* 0x000a00642f009988 */ /* 0x0005f00008000c2b */
[----:B------:R2:W-:Y:S01]  /*9640*/  @!P1 STS.128 [R40+0xa00], R108 ;  /* 0x000a006c28009388 */ /* 0x0005e20000000c00 */
[----:B------:R-:W-:Y:S01]  /*9650*/  @!PT LDS RZ, [RZ] ;  /* 0x00000000fffff984 */ /* 0x000fe20000000800 */
[----:B------:R-:W-:Y:S01]  /*9660*/  @!PT LDS RZ, [RZ] ;  /* 0x00000000fffff984 */ /* 0x000fe20000000800 */
[----:B------:R-:W-:Y:S01]  /*9670*/  @!PT LDS RZ, [RZ] ;  /* 0x00000000fffff984 */ /* 0x000fe20000000800 */
[----:B------:R-:W-:Y:S01]  /*9680*/  @!PT LDS RZ, [RZ] ;  /* 0x00000000fffff984 */ /* 0x000fe20000000800 */
[----:B------:R3:W-:Y:S07]  /*9690*/  MEMBAR.ALL.CTA ;  /* 0x0000000000007992 */ /* 0x0007ee0000008000 */
[----:B---3--:R-:W3:Y:S01]  /*96a0*/  FENCE.VIEW.ASYNC.S ;  /* 0x00000000000073c6 */ /* 0x008ee20000000000 */
[----:B------:R-:W-:Y:S05]  /*96b0*/  WARPSYNC.ALL ;  /* 0x0000000000007948 */ /* 0x000fea0003800000 */
[----:B------:R-:W-:Y:S01]  /*96c0*/  BSSY.RECONVERGENT B0, `(.L_x_122) ;  /* 0x0000012000007945 */ /* 0x000fe20003800200 */
[----:B---3--:R-:W-:Y:S06]  /*96d0*/  BAR.SYNC.DEFER_BLOCKING 0x1, 0x80 ;  /* 0x0042000000007b1d */ /* 0x008fec0000010000 */
[----:B-1----:R-:W-:Y:S05]  /*96e0*/  @P0 BRA `(.L_x_123) ;  /* 0x00000000003c0947 */ /* 0x002fea0003800000 */
[----:B------:R-:W1:Y:S01]  /*96f0*/  LDCU.64 UR6, c[0x0][0x348] ;  /* 0x00006900ff0677ac */ /* 0x000e620008000a00 */
[----:B------:R-:W-:Y:S02]  /*9700*/  ULEA UR5, UR45, UR43, 0xc ;  /* 0x0000002b2d057291 */ /* 0x000fe4000f8e60ff */
[----:B------:R-:W-:Y:S02]  /*9710*/  UIADD3 UR10, UPT, UPT, UR50, 0x40, URZ ;  /* 0x00000040320a7890 */ /* 0x000fe4000fffe0ff */
[----:B------:R-:W-:Y:S02]  /*9720*/  UIADD3 UR8, UPT, UPT, UR5, 0x200, URZ ;  /* 0x0000020005087890 */ /* 0x000fe4000fffe0ff */
[----:B------:R-:W-:Y:S01]  /*9730*/  UIADD3 UR12, UPT, UPT, UR5, 0xa00, URZ ;  /* 0x00000a00050c7890 */ /* 0x000fe2000fffe0ff */
[----:B------:R-:W-:Y:S01]  /*9740*/  UMOV UR9, UR49 ;  /* 0x0000003100097c82 */ /* 0x000fe20008000000 */
[----:B------:R-:W-:Y:S01]  /*9750*/  UMOV UR11, UR52 ;  /* 0x00000034000b7c82 */ /* 0x000fe20008000000 */
[----:B------:R-:W-:Y:S01]  /*9760*/  UIADD3 UR13, UPT, UPT, UR49, 0x20, URZ ;  /* 0x00000020310d7890 */ /* 0x000fe2000fffe0ff */
[----:B------:R-:W-:Y:S01]  /*9770*/  UMOV UR15, UR52 ;  /* 0x00000034000f7c82 */ /* 0x000fe20008000000 */
[----:B------:R-:W-:Y:S01]  /*9780*/  UMOV UR14, UR10 ;  /* 0x0000000a000e7c82 */ /* 0x000fe20008000000 */
[----:B-1----:R-:W-:Y:S04]  /*9790*/  UIADD3 UR4, UP0, UPT, UR6, 0xa80, URZ ;  /* 0x00000a8006047890 */ /* 0x002fe8000ff1e0ff */
[----:B------:R-:W-:Y:S09]  /*97a0*/  UIADD3.X UR5, UPT, UPT, URZ, UR7, URZ, UP0, !UPT ;  /* 0x00000007ff057290 */ /* 0x000ff200087fe4ff */
[----:B------:R1:W-:Y:S01]  /*97b0*/  UTMASTG.3D [UR8], [UR4] ;  /* 0x00000008040073b5 */ /* 0x0003e20008010000 */
[----:B------:R1:W-:Y:S02]  /*97c0*/  UTMASTG.3D [UR12], [UR4] ;  /* 0x0000000c040073b5 */ /* 0x0003e40008010000 */
[----:B-1----:R0:W-:Y:S02]  /*97d0*/  UTMACMDFLUSH ;  /* 0x00000000000079b7 */ /* 0x0021e40000000000 */
.L_x_123:
[----:B------:R-:W-:Y:S05]  /*97e0*/  BSYNC.RECONVERGENT B0 ;  /* 0x0000000000007941 */ /* 0x000fea0003800200 */
.L_x_122:
[----:B------:R-:W-:Y:S01]  /*97f0*/  UIADD3 UR4, UPT, UPT, UR45, 0x1, URZ ;  /* 0x000000012d047890 */ /* 0x000fe2000fffe0ff */
[----:B------:R-:W-:Y:S03]  /*9800*/  BSSY.RECONVERGENT B0, `(.L_x_124) ;  /* 0x0000007000007945 */ /* 0x000fe60003800200 */
[----:B------:R-:W-:Y:S04]  /*9810*/  UISETP.NE.AND UP0, UPT, UR4, 0x3, UPT ;  /* 0x000000030400788c */ /* 0x000fe8000bf05270 */
[----:B------:R-:W-:Y:S02]  /*9820*/  USEL UR44, UR4, URZ, UP0 ;  /* 0x000000ff042c7287 */ /* 0x000fe40008000000 */
[----:B------:R-:W-:Y:S04]  /*9830*/  UISETP.EQ.XOR UP0, UPT, UR46, 0x3, !UP0 ;  /* 0x000000032e00788c */ /* 0x000fe8000c702a70 */
[----:B------:R-:W-:Y:S01]  /*9840*/  UP2UR UR48, UPR, URZ, 0x1 ;  /* 0x00000001ff307883 */ /* 0x000fe20008000000 */
[----:B------:R-:W-:Y:S11]  /*9850*/  @P0 BRA `(.L_x_125) ;  /* 0x0000000000040947 */ /* 0x000ff60003800000 */
[----:B------:R-:W-:Y:S04]  /*9860*/  DEPBAR.LE SB0, 0x1 ;  /* 0x000080400000791a */ /* 0x000fe80000000000 */
.L_x_125:
[----:B------:R-:W-:Y:S05]  /*9870*/  BSYNC.RECONVERGENT B0 ;  /* 0x0000000000007941 */ /* 0x000fea0003800200 */
.L_x_124:
[----:B------:R-:W1:Y:S08]  /*9880*/  S2UR UR51, SR_CgaCtaId ;  /* 0x00000000003379c3 */ /* 0x000e700000008800 */
[----:B------:R-:W-:Y:S01]  /*9890*/  BAR.SYNC.DEFER_BLOCKING 0x1, 0x80 ;  /* 0x0042000000007b1d */ /* 0x000fe20000010000 */
[----:B------:R-:W-:Y:S01]  /*98a0*/  ISETP.NE.AND P1, PT, R98, RZ, PT ;  /* 0x000000ff6200720c */ /* 0x000fe20003f25270 */
[----:B------:R-:W-:Y:S01]  /*98b0*/  IMAD.U32 R0, RZ, RZ, UR47 ;  /* 0x0000002fff007e24 */ /* 0x000fe2000f8e00ff */
[----:B------:R-:W-:Y:S02]  /*98c0*/  UIADD3 UR4, UPT, UPT, UR47, 0x1, URZ ;  /* 0x000000012f047890 */ /* 0x000fe4000fffe0ff */
[----:B------:R-:W-:Y:S02]  /*98d0*/  UIADD3 UR57, UPT, UPT, UR49, 0x10, URZ ;  /* 0x0000001031397890 */ /* 0x000fe4000fffe0ff */
[----:B------:R-:W-:Y:S04]  /*98e0*/  UISETP.NE.AND UP0, UPT, UR4, 0x3, UPT ;  /* 0x000000030400788c */ /* 0x000fe8000bf05270 */
[----:B------:R-:W-:Y:S03]  /*98f0*/  USEL UR47, UR4, URZ, UP0 ;  /* 0x000000ff042f7287 */ /* 0x000fe60008000000 */
[----:B------:R-:W-:Y:S05]  /*9900*/  @P1 LEA R0, R0, UR43, 0x3 ;  /* 0x0000002b00001c11 */ /* 0x000fea000f8e18ff */
[----:B------:R-:W-:Y:S01]  /*9910*/  @P1 VIADD R2, R0, 0x58 ;  /* 0x0000005800021836 */ /* 0x000fe20000000000 */
[----:B------:R-:W-:Y:S04]  /*9920*/  @P1 SHF.L.U32 R0, R113, 0x1f, RZ ;  /* 0x0000001f71001819 */ /* 0x000fe800000006ff */
[----:B------:R-:W-:Y:S01]  /*9930*/  @P1 PRMT R46, R46, 0x654, R2 ;  /* 0x000006542e2e1816 */ /* 0x000fe20000000002 */
[----:B------:R-:W-:Y:S01]  /*9940*/  UMOV UR43, 0x400 ;  /* 0x00000400002b7882 */ /* 0x000fe20000000000 */
[----:B------:R-:W-:Y:S01]  /*9950*/  BSSY B1, `(.L_x_126) ;  /* 0x000001e000017945 */ /* 0x000fe20003800000 */
[----:B-1----:R-:W-:Y:S01]  /*9960*/  ULEA UR43, UR51, UR43, 0x18 ;  /* 0x0000002b332b7291 */ /* 0x002fe2000f8ec0ff */
[----:B------:R-:W-:Y:S05]  /*9970*/  @P1 SYNCS.ARRIVE.TRANS64.RED.A1T0 RZ, [R46+URZ], RZ ;  /* 0x000000ff2eff19a7 */ /* 0x000fea00081004ff */
[----:B------:R-:W-:Y:S04]  /*9980*/  LEA R21, R107, UR43, 0x3 ;  /* 0x0000002b6b157c11 */ /* 0x000fe8000f8e18ff */
[----:B------:R1:W3:Y:S02]  /*9990*/  @P1 SYNCS.PHASECHK.TRANS64.TRYWAIT P0, [R21+URZ+0x40], R0 ;  /* 0x00004000150015a7 */ /* 0x0002e400080011ff */
[----:B-1----:R-:W-:Y:S01]  /*99a0*/  VIADD R0, R106, 0x10 ;  /* 0x000000106a007836 */ /* 0x002fe20000000000 */
[----:B---3--:R-:W-:Y:S01]  /*99b0*/  @P1 SEL R112, RZ, 0x1, !P0 ;  /* 0x00000001ff701807 */ /* 0x008fe20004000000 */
[----:B------:R-:W-:Y:S06]  /*99c0*/  @!P1 BRA `(.L_x_127) ;  /* 0x0000000000589947 */ /* 0x000fec0003800000 */
[----:B------:R-:W-:Y:S01]  /*99d0*/  ISETP.NE.AND P1, PT, R114, RZ, PT ;  /* 0x000000ff7200720c */ /* 0x000fe20003f25270 */
[----:B------:R-:W-:Y:S01]  /*99e0*/  BSSY B0, `(.L_x_128) ;  /* 0x0000009000007945 */ /* 0x000fe20003800000 */
[----:B------:R-:W-:Y:S11]  /*99f0*/  ISETP.NE.AND P0, PT, R112, RZ, PT ;  /* 0x000000ff7000720c */ /* 0x000ff60003f05270 */
[----:B------:R-:W-:Y:S05]  /*9a00*/  @P1 IMAD R3, R107, 0x1000, R104 ;  /* 0x000010006b031824 */ /* 0x000fea00078e0268 */
[----:B------:R-:W-:Y:S05]  /*9a10*/  @P1 IADD3 R2, PT, PT, R3, UR43, RZ ;  /* 0x0000002b03021c10 */ /* 0x000fea000fffe0ff */
[----:B------:R-:W-:Y:S01]  /*9a20*/  @P1 IMAD.IADD R2, R99, 0x1, R2 ;  /* 0x0000000163021824 */ /* 0x000fe200078e0202 */
[----:B------:R-:W-:Y:S06]  /*9a30*/  @P0 BRA `(.L_x_129) ;  /* 0x00000000000c0947 */ /* 0x000fec0003800000 */
[----:B------:R-:W-:Y:S04]  /*9a40*/  SHF.L.U32 R20, R113, 0x1f, RZ ;  /* 0x0000001f71147819 */ /* 0x000fe800000006ff */
[----:B------:R-:W1:Y:S02]  /*9a50*/  SYNCS.PHASECHK.TRANS64.TRYWAIT P0, [R21+URZ+0x40], R20 ;  /* 0x00004014150075a7 */ /* 0x000e6400080011ff */
[----:B-1----:R-:W-:Y:S05]  /*9a60*/  @!P0 BRA `(.L_x_130) ;  /* 0x0000002800d88947 */ /* 0x002fea0003800000 */
.L_x_129:
[----:B------:R-:W-:Y:S05]  /*9a70*/  BSYNC B0 ;  /* 0x0000000000007941 */ /* 0x000fea0003800000 */
.L_x_128:
[----:B------:R-:W-:Y:S01]  /*9a80*/  ISETP.NE.AND P0, PT, R114, RZ, PT ;  /* 0x000000ff7200720c */ /* 0x000fe20003f05270 */
[----:B------:R-:W-:Y:S11]  /*9a90*/  VIADD R107, R107, 0x1 ;  /* 0x000000016b6b7836 */ /* 0x000ff60000000000 */
[----:B------:R-:W-:Y:S01]  /*9aa0*/  @!UPT UIADD3 URZ, UPT, UPT, URZ, URZ, URZ ;  /* 0x000000fffffff290 */ /* 0x000fe2000fffe0ff */
[----:B------:R-:W3:Y:S04]  /*9ab0*/  @P0 LDS.128 R52, [R3+UR43+0x200] ;  /* 0x0002002b03340984 */ /* 0x000ee80008000c00 */
[----:B------:R-:W4:Y:S04]  /*9ac0*/  @P0 LDS.128 R64, [R3+UR43+0xa00] ;  /* 0x000a002b03400984 */ /* 0x000f280008000c00 */
[----:B------:R-:W1:Y:S04]  /*9ad0*/  @P0 LDS.128 R56, [R2+0x200] ;  /* 0x0002000002380984 */ /* 0x000e680000000c00 */
[----:B------:R5:W1:Y:S01]  /*9ae0*/  @P0 LDS.128 R68, [R2+0xa00] ;  /* 0x000a000002440984 */ /* 0x000a620000000c00 */
[C---:B------:R-:W-:Y:S04]  /*9af0*/  ISETP.NE.AND P0, PT, R107.reuse, 0x3, PT ;  /* 0x000000036b00780c */ /* 0x040fe80003f05270 */
[----:B------:R-:W-:Y:S02]  /*9b00*/  SEL R107, R107, RZ, P0 ;  /* 0x000000ff6b6b7207 */ /* 0x000fe40000000000 */
[----:B-----5:R-:W-:Y:S04]  /*9b10*/  SEL R2, RZ, 0x1, P0 ;  /* 0x00000001ff027807 */ /* 0x020fe80000000000 */
[----:B------:R-:W-:Y:S02]  /*9b20*/  LOP3.LUT R113, R113, R2, RZ, 0x3c, !PT ;  /* 0x0000000271717212 */ /* 0x000fe400078e3cff */
.L_x_127:
[----:B------:R-:W-:Y:S05]  /*9b30*/  BSYNC B1 ;  /* 0x0000000000017941 */ /* 0x000fea0003800000 */
.L_x_126:
[----:B------:R-:W-:Y:S04]  /*9b40*/  SHF.R.U32.HI R3, RZ, 0x15, R0 ;  /* 0x00000015ff037819 */ /* 0x000fe80000011600 */
[----:B------:R-:W-:Y:S04]  /*9b50*/  LOP3.LUT R2, R3, 0x3, RZ, 0xc0, !PT ;  /* 0x0000000303027812 */ /* 0x000fe800078ec0ff */
[----:B------:R-:W-:Y:S11]  /*9b60*/  ISETP.NE.AND P0, PT, R84, R2, PT ;  /* 0x000000025400720c */ /* 0x000ff60003f05270 */
[----:B------:R-:W-:Y:S02]  /*9b70*/  @!UPT UIADD3 URZ, UPT, UPT, URZ, URZ, URZ ;  /* 0x000000fffffff290 */ /* 0x000fe4000fffe0ff */
[----:B------:R-:W-:Y:S05]  /*9b80*/  @P0 BRA `(.L_x_131) ;  /* 0x0000000000bc0947 */ /* 0x000fea0003800000 */
[----:B------:R-:W-:Y:S02]  /*9b90*/  LOP3.LUT P0, RZ, R3, 0x3, R86, 0x48, !PT ;  /* 0x0000000303ff7812 */ /* 0x000fe40007804856 */
[----:B------:R-:W-:Y:S11]  /*9ba0*/  MOV R16, R0 ;  /* 0x0000000000107202 */ /* 0x000ff60000000f00 */
[----:B------:R-:W-:Y:S05]  /*9bb0*/  @!P0 BRA `(.L_x_132) ;  /* 0x0000000000408947 */ /* 0x000fea0003800000 */
[----:B------:R-:W5:Y:S01]  /*9bc0*/  LDCU.64 UR8, c[0x4][0x70] ;  /* 0x01000e00ff0877ac */ /* 0x000f620008000a00 */
[----:B------:R-:W-:Y:S01]  /*9bd0*/  MOV R15, 0x0 ;  /* 0x00000000000f7802 */ /* 0x000fe20000000f00 */
[----:B------:R-:W-:Y:S02]  /*9be0*/  HFMA2 R12, -RZ, RZ, 0, 5.9604644775390625e-08 ;  /* 0x00000001ff0c7431 */ /* 0x000fe400000001ff */
[----:B------:R-:W-:Y:S02]  /*9bf0*/  IMAD.MOV.U32 R8, RZ, RZ, 0x192 ;  /* 0x00000192ff087424 */ /* 0x000fe400078e00ff */
[----:B------:R-:W-:Y:S01]  /*9c00*/  IMAD.MOV.U32 R13, RZ, RZ, RZ ;  /* 0x000000ffff0d7224 */ /* 0x000fe200078e00ff */
[----:B------:R-:W1:Y:S01]  /*9c10*/  LDCU.64 UR6, c[0x4][0x78] ;  /* 0x01000f00ff0677ac */ /* 0x000e620008000a00 */
[----:B------:R-:W2:Y:S01]  /*9c20*/  LDC.64 R14, c[0x4][R15] ;  /* 0x010000000f0e7b82 */ /* 0x000ea20000000a00 */
[----:B------:R-:W3:Y:S01]  /*9c30*/  LDCU.64 UR4, c[0x4][0x10] ;  /* 0x01000200ff0477ac */ /* 0x000ee20008000a00 */
[----:B-----5:R-:W-:Y:S01]  /*9c40*/  MOV R5, UR9 ;  /* 0x0000000900057c02 */ /* 0x020fe20008000f00 */
[----:B------:R-:W-:Y:S01]  /*9c50*/  IMAD.U32 R4, RZ, RZ, UR8 ;  /* 0x00000008ff047e24 */ /* 0x000fe2000f8e00ff */
[----:B-1----:R-:W-:Y:S01]  /*9c60*/  MOV R7, UR7 ;  /* 0x0000000700077c02 */ /* 0x002fe20008000f00 */
[----:B------:R-:W-:Y:S01]  /*9c70*/  IMAD.U32 R6, RZ, RZ, UR6 ;  /* 0x00000006ff067e24 */ /* 0x000fe2000f8e00ff */
[----:B---3--:R-:W-:Y:S01]  /*9c80*/  MOV R11, UR5 ;  /* 0x00000005000b7c02 */ /* 0x008fe20008000f00 */
[----:B------:R-:W-:Y:S02]  /*9c90*/  IMAD.U32 R10, RZ, RZ, UR4 ;  /* 0x00000004ff0a7e24 */ /* 0x000fe4000f8e00ff */
[----:B------:R-:W-:Y:S07]  /*9ca0*/  LEPC R20, `(.L_x_132) ;  /* 0x000000001014794e */ /* 0x000fee0000000000 */
[----:B--2-4-:R-:W-:Y:S05]  /*9cb0*/  CALL.ABS.NOINC R14 ;  /* 0x000000000e007343 */ /* 0x014fea0003c00000 */
.L_x_132:
        /* <DEDUP_REMOVED lines=12> */
[----:B------:R-:W5:Y:S01]  /*9d80*/  LDCU.64 UR6, c[0x4][0x78] ;  /* 0x01000f00ff0677ac */ /* 0x000f620008000a00 */
[----:B------:R-:W2:Y:S01]  /*9d90*/  LDC.64 R14, c[0x4][R15] ;  /* 0x010000000f0e7b82 */ /* 0x000ea20000000a00 */
[----:B------:R-:W3:Y:S01]  /*9da0*/  LDCU.64 UR4, c[0x4][0x10] ;  /* 0x01000200ff0477ac */ /* 0x000ee20008000a00 */
[----:B-1----:R-:W-:Y:S01]  /*9db0*/  MOV R5, UR9 ;  /* 0x0000000900057c02 */ /* 0x002fe20008000f00 */
[----:B------:R-:W-:Y:S01]  /*9dc0*/  IMAD.U32 R4, RZ, RZ, UR8 ;  /* 0x00000008ff047e24 */ /* 0x000fe2000f8e00ff */
[----:B-----5:R-:W-:Y:S01]  /*9dd0*/  MOV R7, UR7 ;  /* 0x0000000700077c02 */ /* 0x020fe20008000f00 */
[----:B------:R-:W-:Y:S01]  /*9de0*/  IMAD.U32 R6, RZ, RZ, UR6 ;  /* 0x00000006ff067e24 */ /* 0x000fe2000f8e00ff */
[----:B---3--:R-:W-:Y:S01]  /*9df0*/  MOV R11, UR5 ;  /* 0x00000005000b7c02 */ /* 0x008fe20008000f00 */
[----:B------:R-:W-:Y:S02]  /*9e00*/  IMAD.U32 R10, RZ, RZ, UR4 ;  /* 0x00000004ff0a7e24 */ /* 0x000fe4000f8e00ff */
[----:B------:R-:W-:Y:S07]  /*9e10*/  LEPC R20, `(.L_x_133) ;  /* 0x000000001014794e */ /* 0x000fee0000000000 */
[----:B--2-4-:R-:W-:Y:S05]  /*9e20*/  CALL.ABS.NOINC R14 ;  /* 0x000000000e007343 */ /* 0x014fea0003c00000 */
.L_x_133:
[----:B------:R-:W-:Y:S05]  /*9e30*/  WARPSYNC.ALL ;  /* 0x0000000000007948 */ /* 0x000fea0003800000 */
[----:B------:R-:W-:Y:S11]  /*9e40*/  R2UR UR4, R16 ;  /* 0x00000000100472ca */ /* 0x000ff600000e0000 */
[----:B------:R-:W-:Y:S02]  /*9e50*/  @!UPT UIADD3 URZ, UPT, UPT, URZ, URZ, URZ ;  /* 0x000000fffffff290 */ /* 0x000fe4000fffe0ff */
[----:B------:R-:W1:Y:S02]  /*9e60*/  LDTM.x16 R4, tmem[UR4+0x20] ;  /* 0x00002004000479ee */ /* 0x000e640008240000 */
[----:B-1----:R-:W-:Y:S01]  /*9e70*/  NOP ;  /* 0x0000000000007918 */ /* 0x002fe20000000000 */
.L_x_131:
[----:B---3--:R-:W-:Y:S01]  /*9e80*/  SHF.L.U32 R3, R52, 0x10, RZ ;  /* 0x0000001034037819 */ /* 0x008fe200000006ff */
[C---:B------:R-:W-:Y:S01]  /*9e90*/  FMUL R0, R43.reuse, R24 ;  /* 0x000000182b007220 */ /* 0x040fe20000400000 */
[----:B------:R-:W-:Y:S01]  /*9ea0*/  ISETP.NE.AND P1, PT, R84, R2, PT ;  /* 0x000000025400720c */ /* 0x000fe20003f25270 */
[----:B------:R-:W-:Y:S01]  /*9eb0*/  FMUL R2, R43, R25 ;  /* 0x000000192b027220 */ /* 0x000fe20000400000 */
[----:B-1----:R-:W-:Y:S01]  /*9ec0*/  LOP3.LUT R21, R52, 0xffff0000, RZ, 0xc0, !PT ;  /* 0xffff000034157812 */ /* 0x002fe200078ec0ff */
[----:B------:R-:W-:Y:S01]  /*9ed0*/  FFMA R0, R45, R3, R0 ;  /* 0x000000032d007223 */ /* 0x000fe20000000000 */
[----:B------:R-:W-:Y:S01]  /*9ee0*/  SHF.L.U32 R22, R53, 0x10, RZ ;  /* 0x0000001035167819 */ /* 0x000fe200000006ff */
[----:B------:R-:W-:Y:S01]  /*9ef0*/  FMUL R3, R43, R26 ;  /* 0x0000001a2b037220 */ /* 0x000fe20000400000 */
[----:B------:R-:W-:Y:S01]  /*9f00*/  LOP3.LUT R23, R53, 0xffff0000, RZ, 0xc0, !PT ;  /* 0xffff000035177812 */ /* 0x000fe200078ec0ff */
[----:B------:R-:W-:Y:S01]  /*9f10*/  FMUL R20, R43, R27 ;  /* 0x0000001b2b147220 */ /* 0x000fe20000400000 */
[----:B--2---:R-:W-:Y:S01]  /*9f20*/  SHF.L.U32 R40, R54, 0x10, RZ ;  /* 0x0000001036287819 */ /* 0x004fe200000006ff */
[----:B------:R-:W-:Y:S01]  /*9f30*/  FFMA R2, R45, R21, R2 ;  /* 0x000000152d027223 */ /* 0x000fe20000000002 */
[----:B------:R-:W-:Y:S01]  /*9f40*/  LOP3.LUT R41, R57, 0xffff0000, RZ, 0xc0, !PT ;  /* 0xffff000039297812 */ /* 0x000fe200078ec0ff */
[C---:B------:R-:W-:Y:S01]  /*9f50*/  FFMA R3, R45.reuse, R22, R3 ;  /* 0x000000162d037223 */ /* 0x040fe20000000003 */
[----:B----4-:R-:W-:Y:S01]  /*9f60*/  LOP3.LUT R42, R66, 0xffff0000, RZ, 0xc0, !PT ;  /* 0xffff0000422a7812 */ /* 0x010fe200078ec0ff */
[----:B------:R-:W-:Y:S01]  /*9f70*/  FFMA R20, R45, R23, R20 ;  /* 0x000000172d147223 */ /* 0x000fe20000000014 */
[----:B------:R-:W-:Y:S01]  /*9f80*/  LOP3.LUT R23, R54, 0xffff0000, RZ, 0xc0, !PT ;  /* 0xffff000036177812 */ /* 0x000fe200078ec0ff */
[C---:B------:R-:W-:Y:S01]  /*9f90*/  FMUL R21, R43.reuse, R28 ;  /* 0x0000001c2b157220 */ /* 0x040fe20000400000 */
[----:B------:R-:W-:Y:S01]  /*9fa0*/  F2FP.BF16.F32.PACK_AB R48, R2, R0 ;  /* 0x000000000230723e */ /* 0x000fe200000010ff */
        /* <DEDUP_REMOVED lines=115> */
[----:B------:R-:W-:Y:S01]  /*a6e0*/  ULEA UR5, UR44, UR43, 0xc ;  /* 0x0000002b2c057291 */ /* 0x000fe2000f8e60ff */
[----:B------:R-:W-:Y:S01]  /*a6f0*/  UMOV UR58, UR50 ;  /* 0x00000032003a7c82 */ /* 0x000fe20008000000 */
[----:B------:R-:W-:Y:S02]  /*a700*/  UMOV UR59, UR52 ;  /* 0x00000034003b7c82 */ /* 0x000fe40008000000 */
[----:B------:R-:W-:Y:S02]  /*a710*/  UIADD3 UR56, UPT, UPT, UR5, 0x200, URZ ;  /* 0x0000020005387890 */ /* 0x000fe4000fffe0ff */
[----:B------:R-:W-:Y:S02]  /*a720*/  UIADD3 UR8, UPT, UPT, UR5, 0xa00, URZ ;  /* 0x00000a0005087890 */ /* 0x000fe4000fffe0ff */
        /* <DEDUP_REMOVED lines=8> */
.L_x_135:
[----:B------:R-:W-:Y:S05]  /*a7b0*/  BSYNC.RECONVERGENT B0 ;  /* 0x0000000000007941 */ /* 0x000fea0003800200 */
.L_x_134:
[----:B------:R-:W-:Y:S01]  /*a7c0*/  UISETP.NE.AND UP1, UPT, UR48, URZ, UPT ;  /* 0x000000ff3000728c */ /* 0x000fe2000bf25270 */
[----:B------:R-:W-:Y:S01]  /*a7d0*/  BSSY.RECONVERGENT B0, `(.L_x_136) ;  /* 0x0000008000007945 */ /* 0x000fe20003800200 */
[----:B------:R-:W-:Y:S04]  /*a7e0*/  UIADD3 UR4, UPT, UPT, UR44, 0x1, URZ ;  /* 0x000000012c047890 */ /* 0x000fe8000fffe0ff */
[----:B------:R-:W-:Y:S02]  /*a7f0*/  UISETP.NE.AND UP0, UPT, UR4, 0x3, UPT ;  /* 0x000000030400788c */ /* 0x000fe4000bf05270 */
[----:B------:R-:W-:Y:S02]  /*a800*/  UISETP.EQ.XOR UP1, UPT, UR4, 0x3, UP1 ;  /* 0x000000030400788c */ /* 0x000fe40008f22a70 */
[----:B------:R-:W-:Y:S02]  /*a810*/  USEL UR45, UR4, URZ, UP0 ;  /* 0x000000ff042d7287 */ /* 0x000fe40008000000 */
[----:B------:R-:W-:Y:S01]  /*a820*/  UP2UR UR46, UPR, URZ, 0x2 ;  /* 0x00000002ff2e7883 */ /* 0x000fe20008000000 */
[----:B------:R-:W-:Y:S11]  /*a830*/  @P0 BRA `(.L_x_137) ;  /* 0x0000000000040947 */ /* 0x000ff60003800000 */
[----:B------:R-:W-:Y:S04]  /*a840*/  DEPBAR.LE SB0, 0x1 ;  /* 0x000080400000791a */ /* 0x000fe80000000000 */
.L_x_137:
[----:B------:R-:W-:Y:S05]  /*a850*/  BSYNC.RECONVERGENT B0 ;  /* 0x0000000000007941 */ /* 0x000fea0003800200 */
.L_x_136:
[----:B------:R-:W1:Y:S08]  /*a860*/  S2UR UR51, SR_CgaCtaId ;  /* 0x00000000003379c3 */ /* 0x000e700000008800 */
[----:B------:R-:W-:Y:S01]  /*a870*/  BAR.SYNC.DEFER_BLOCKING 0x1, 0x80 ;  /* 0x0042000000007b1d */ /* 0x000fe20000010000 */
[----:B------:R-:W-:Y:S01]  /*a880*/  ISETP.NE.AND P1, PT, R98, RZ, PT ;  /* 0x000000ff6200720c */ /* 0x000fe20003f25270 */
[----:B------:R-:W-:Y:S01]  /*a890*/  IMAD.U32 R0, RZ, RZ, UR47 ;  /* 0x0000002fff007e24 */ /* 0x000fe2000f8e00ff */
[----:B------:R-:W-:Y:S04]  /*a8a0*/  UIADD3 UR4, UPT, UPT, UR47, 0x1, URZ ;  /* 0x000000012f047890 */ /* 0x000fe8000fffe0ff */
        /* <DEDUP_REMOVED lines=9> */
[----:B------:R1:W-:Y:S05]  /*a940*/  @P1 SYNCS.ARRIVE.TRANS64.RED.A1T0 RZ, [R46+URZ], RZ ;  /* 0x000000ff2eff19a7 */ /* 0x0003ea00081004ff */
[----:B------:R-:W-:Y:S04]  /*a950*/  LEA R2, R107, UR43, 0x3 ;  /* 0x0000002b6b027c11 */ /* 0x000fe8000f8e18ff */
[----:B------:R-:W3:Y:S02]  /*a960*/  @P1 SYNCS.PHASECHK.TRANS64.TRYWAIT P0, [R2+URZ+0x40], R0 ;  /* 0x00004000020015a7 */ /* 0x000ee400080011ff */
[----:B---3--:R-:W-:Y:S01]  /*a970*/  @P1 SEL R112, RZ, 0x1, !P0 ;  /* 0x00000001ff701807 */ /* 0x008fe20004000000 */
[----:B-1----:R-:W-:Y:S06]  /*a980*/  @!P1 BRA `(.L_x_139) ;  /* 0x0000000000449947 */ /* 0x002fec0003800000 */
        /* <DEDUP_REMOVED lines=10> */
.L_x_141:
[----:B------:R-:W-:Y:S05]  /*aa30*/  BSYNC B0 ;  /* 0x0000000000007941 */ /* 0x000fea0003800000 */
.L_x_140:
[----:B------:R-:W-:Y:S11]  /*aa40*/  ISETP.NE.AND P0, PT, R114, RZ, PT ;  /* 0x000000ff7200720c */ /* 0x000ff60003f05270 */
[----:B------:R-:W-:Y:S02]  /*aa50*/  @!UPT UIADD3 URZ, UPT, UPT, URZ, URZ, URZ ;  /* 0x000000fffffff290 */ /* 0x000fe4000fffe0ff */
[----:B------:R3:W4:Y:S04]  /*aa60*/  @P0 LDS.128 R52, [R107+UR43+0x200] ;  /* 0x0002002b6b340984 */ /* 0x0007280008000c00 */
[----:B------:R3:W1:Y:S04]  /*aa70*/  @P0 LDS.128 R64, [R107+UR43+0xa00] ;  /* 0x000a002b6b400984 */ /* 0x0006680008000c00 */
[----:B------:R3:W1:Y:S04]  /*aa80*/  @P0 LDS.128 R56, [R0+0x200] ;  /* 0x0002000000380984 */ /* 0x0006680000000c00 */
[----:B------:R3:W1:Y:S02]  /*aa90*/  @P0 LDS.128 R68, [R0+0xa00] ;  /* 0x000a000000440984 */ /* 0x0006640000000c00 */
.L_x_139:
[----:B------:R-:W-:Y:S05]  /*aaa0*/  BSYNC B1 ;  /* 0x0000000000017941 */ /* 0x000fea0003800000 */
.L_x_138:
[----:B------:R-:W-:Y:S05]  /*aab0*/  VIADD R106, R106, 0x400010 ;  /* 0x004000106a6a7836 */ /* 0x000fea0000000000 */
[----:B---3--:R-:W-:Y:S04]  /*aac0*/  SHF.R.U32.HI R0, RZ, 0x15, R106 ;  /* 0x00000015ff007819 */ /* 0x008fe8000001166a */
[----:B-1----:R-:W-:Y:S04]  /*aad0*/  LOP3.LUT R2, R0, 0x3, RZ, 0xc0, !PT ;  /* 0x0000000300027812 */ /* 0x002fe800078ec0ff */
        /* <DEDUP_REMOVED lines=11> */
[----:B------:R-:W3:Y:S01]  /*ab90*/  LDCU.64 UR6, c[0x4][0x78] ;  /* 0x01000f00ff0677ac */ /* 0x000ee20008000a00 */
[----:B------:R-:W2:Y:S01]  /*aba0*/  LDC.64 R14, c[0x4][R15] ;  /* 0x010000000f0e7b82 */ /* 0x000ea20000000a00 */
[----:B------:R-:W5:Y:S01]  /*abb0*/  LDCU.64 UR4, c[0x4][0x10] ;  /* 0x01000200ff0477ac */ /* 0x000f620008000a00 */
[----:B-1----:R-:W-:Y:S01]  /*abc0*/  MOV R5, UR9 ;  /* 0x0000000900057c02 */ /* 0x002fe20008000f00 */
[----:B------:R-:W-:Y:S01]  /*abd0*/  IMAD.U32 R4, RZ, RZ, UR8 ;  /* 0x00000008ff047e24 */ /* 0x000fe2000f8e00ff */
[----:B---3--:R-:W-:Y:S01]  /*abe0*/  MOV R7, UR7 ;  /* 0x0000000700077c02 */ /* 0x008fe20008000f00 */
[----:B------:R-:W-:Y:S01]  /*abf0*/  IMAD.U32 R6, RZ, RZ, UR6 ;  /* 0x00000006ff067e24 */ /* 0x000fe2000f8e00ff */
[----:B-----5:R-:W-:Y:S01]  /*ac00*/  MOV R11, UR5 ;  /* 0x00000005000b7c02 */ /* 0x020fe20008000f00 */
[----:B------:R-:W-:Y:S02]  /*ac10*/  IMAD.U32 R10, RZ, RZ, UR4 ;  /* 0x00000004ff0a7e24 */ /* 0x000fe4000f8e00ff */
[----:B------:R-:W-:Y:S07]  /*ac20*/  LEPC R20, `(.L_x_144) ;  /* 0x000000001014794e */ /* 0x000fee0000000000 */
[----:B--2-4-:R-:W-:Y:S05]  /*ac30*/  CALL.ABS.NOINC R14 ;  /* 0x000000000e007343 */ /* 0x014fea0003c00000 */
.L_x_144:
        /* <DEDUP_REMOVED lines=23> */
.L_x_145:
[----:B------:R-:W-:Y:S05]  /*adb0*/  WARPSYNC.ALL ;  /* 0x0000000000007948 */ /* 0x000fea0003800000 */
[----:B------:R-:W-:Y:S11]  /*adc0*/  R2UR UR4, R16 ;  /* 0x00000000100472ca */ /* 0x000ff600000e0000 */
[----:B------:R-:W-:Y:S02]  /*add0*/  @!UPT UIADD3 URZ, UPT, UPT, URZ, URZ, URZ ;  /* 0x000000fffffff290 */ /* 0x000fe4000fffe0ff */
[----:B------:R-:W1:Y:S02]  /*ade0*/  LDTM.x16 R4, tmem[UR4+0x20] ;  /* 0x00002004000479ee */ /* 0x000e640008240000 */
[----:B-1----:R-:W-:Y:S01]  /*adf0*/  NOP ;  /* 0x0000000000007918 */ /* 0x002fe20000000000 */
.L_x_143:
[----:B------:R-:W-:Y:S01]  /*ae00*/  ISETP.NE.AND P1, PT, R84, R2, PT ;  /* 0x000000025400720c */ /* 0x000fe20003f25270 */
[----:B------:R-:W-:Y:S05]  /*ae10*/  WARPSYNC.ALL ;  /* 0x0000000000007948 */ /* 0x000fea0003800000 */
[C---:B----4-:R-:W-:Y:S01]  /*ae20*/  SHF.L.U32 R3, R52.reuse, 0x10, RZ ;  /* 0x0000001034037819 */ /* 0x050fe200000006ff */
[----:B------:R-:W-:Y:S01]  /*ae30*/  NOP ;  /* 0x0000000000007918 */ /* 0x000fe20000000000 */
[----:B--2---:R-:W-:Y:S01]  /*ae40*/  LOP3.LUT R40, R52, 0xffff0000, RZ, 0xc0, !PT ;  /* 0xffff000034287812 */ /* 0x004fe200078ec0ff */
[----:B------:R-:W-:Y:S01]  /*ae50*/  FMUL R0, R43, R24 ;  /* 0x000000182b007220 */ /* 0x000fe20000400000 */
[----:B------:R-:W-:Y:S01]  /*ae60*/  SHF.L.U32 R41, R53, 0x10, RZ ;  /* 0x0000001035297819 */ /* 0x000fe200000006ff */
[C---:B------:R-:W-:Y:S01]  /*ae70*/  FMUL R20, R43.reuse, R4 ;  /* 0x000000042b147220 */ /* 0x040fe20000400000 */
[----:B------:R-:W-:Y:S01]  /*ae80*/  MOV R4, UR45 ;  /* 0x0000002d00047c02 */ /* 0x000fe20008000f00 */
[----:B------:R-:W-:Y:S01]  /*ae90*/  FMUL R2, R43, R25 ;  /* 0x000000192b027220 */ /* 0x000fe20000400000 */
[----:B------:R-:W-:Y:S01]  /*aea0*/  LOP3.LUT R42, R53, 0xffff0000, RZ, 0xc0, !PT ;  /* 0xffff0000352a7812 */ /* 0x000fe200078ec0ff */
[C---:B------:R-:W-:Y:S01]  /*aeb0*/  FFMA R0, R45.reuse, R3, R0 ;  /* 0x000000032d007223 */ /* 0x040fe20000000000 */
[----:B------:R-:W-:Y:S01]  /*aec0*/  @!P1 LEA R104, R4, R104, 0xc ;  /* 0x0000006804689211 */ /* 0x000fe200078e60ff */
[----:B------:R-:W-:Y:S01]  /*aed0*/  FFMA R2, R45, R40, R2 ;  /* 0x000000282d027223 */ /* 0x000fe20000000002 */
[----:B------:R-:W-:Y:S01]  /*aee0*/  R2UR UR4, R105 ;  /* 0x00000000690472ca */ /* 0x000fe200000e0000 */
[C---:B------:R-:W-:Y:S01]  /*aef0*/  FMUL R3, R43.reuse, R26 ;  /* 0x0000001a2b037220 */ /* 0x040fe20000400000 */
[----:B------:R-:W-:Y:S01]  /*af00*/  SHF.L.U32 R44, R54, 0x10, RZ ;  /* 0x00000010362c7819 */ /* 0x000fe200000006ff */
[C---:B------:R-:W-:Y:S01]  /*af10*/  FMUL R4, R43.reuse, R27 ;  /* 0x0000001b2b047220 */ /* 0x040fe20000400000 */
[----:B------:R-:W-:Y:S01]  /*af20*/  F2FP.BF16.F32.PACK_AB R100, R2, R0 ;  /* 0x000000000264723e */ /* 0x000fe200000010ff */
[----:B------:R-:W-:Y:S01]  /*af30*/  FMUL R21, R43, R5 ;  /* 0x000000052b157220 */ /* 0x000fe20000400000 */
[----:B------:R-:W-:Y:S01]  /*af40*/  @!P1 IADD3 R5, PT, PT, R104, UR43, RZ ;  /* 0x0000002b68059c10 */ /* 0x000fe2000fffe0ff */
[C---:B------:R-:W-:Y:S01]  /*af50*/  FFMA R3, R45.reuse, R41, R3 ;  /* 0x000000292d037223 */ /* 0x040fe20000000003 */
[----:B------:R-:W-:Y:S01]  /*af60*/  LOP3.LUT R46, R54, 0xffff0000, RZ, 0xc0, !PT ;  /* 0xffff0000362e7812 */ /* 0x000fe200078ec0ff */
[----:B------:R-:W-:Y:S01]  /*af70*/  FFMA R4, R45, R42, R4 ;  /* 0x0000002a2d047223 */ /* 0x000fe20000000004 */
[----:B------:R-:W-:Y:S01]  /*af80*/  SHF.L.U32 R47, R55, 0x10, RZ ;  /* 0x00000010372f7819 */ /* 0x000fe200000006ff */
[----:B------:R-:W-:Y:S01]  /*af90*/  FMUL R0, R43, R28 ;  /* 0x0000001c2b007220 */ /* 0x000fe20000400000 */
[----:B------:R-:W-:Y:S01]  /*afa0*/  @!P1 IADD3 R99, PT, PT, R99, R5, RZ ;  /* 0x0000000563639210 */ /* 0x000fe20007ffe0ff */
[----:B------:R-:W-:Y:S01]  /*afb0*/  FMUL R2, R43, R29 ;  /* 0x0000001d2b027220 */ /* 0x000fe20000400000 */
[----:B------:R-:W-:Y:S01]  /*afc0*/  LOP3.LUT R48, R55, 0xffff0000, RZ, 0xc0, !PT ;  /* 0xffff000037307812 */ /* 0x000fe200078ec0ff */
[C---:B------:R-:W-:Y:S01]  /*afd0*/  FMUL R5, R43.reuse, R30 ;  /* 0x0000001e2b057220 */ /* 0x040fe20000400000 */
[C---:B------:R-:W-:Y:S01]  /*afe0*/  SHF.L.U32 R49, R56.reuse, 0x10, RZ ;  /* 0x0000001038317819 */ /* 0x040fe200000006ff */
[C---:B------:R-:W-:Y:S01]  /*aff0*/  FMUL R22, R43.reuse, R6 ;  /* 0x000000062b167220 */ /* 0x040fe20000400000 */
[----:B------:R-:W-:Y:S01]  /*b000*/  LOP3.LUT R50, R56, 0xffff0000, RZ, 0xc0, !PT ;  /* 0xffff000038327812 */ /* 0x000fe200078ec0ff */
[----:B------:R-:W-:Y:S01]  /*b010*/  FMUL R6, R43, R31 ;  /* 0x0000001f2b067220 */ /* 0x000fe20000400000 */
[----:B------:R-:W-:Y:S01]  /*b020*/  F2FP.BF16.F32.PACK_AB R101, R4, R3 ;  /* 0x000000030465723e */ /* 0x000fe200000010ff */
[----:B------:R-:W-:Y:S01]  /*b030*/  FFMA R0, R45, R44, R0 ;  /* 0x0000002c2d007223 */ /* 0x000fe20000000000 */
[----:B------:R-:W-:Y:S01]  /*b040*/  SHF.L.U32 R51, R57, 0x10, RZ ;  /* 0x0000001039337819 */ /* 0x000fe200000006ff */
[----:B------:R-:W-:Y:S01]  /*b050*/  FMUL R23, R43, R7 ;  /* 0x000000072b177220 */ /* 0x000fe20000400000 */
[----:B------:R-:W-:Y:S01]  /*b060*/  LOP3.LUT R52, R57, 0xffff0000, RZ, 0xc0, !PT ;  /* 0xffff000039347812 */ /* 0x000fe200078ec0ff */
[----:B------:R-:W-:Y:S01]  /*b070*/  FFMA R2, R45, R46, R2 ;  /* 0x0000002e2d027223 */ /* 0x000fe20000000002 */
[C---:B------:R-:W-:Y:S01]  /*b080*/  SHF.L.U32 R53, R58.reuse, 0x10, RZ ;  /* 0x000000103a357819 */ /* 0x040fe200000006ff */
[C---:B------:R-:W-:Y:S01]  /*b090*/  FMUL R7, R43.reuse, R32 ;  /* 0x000000202b077220 */ /* 0x040fe20000400000 */
[----:B------:R-:W-:Y:S01]  /*b0a0*/  LOP3.LUT R54, R58, 0xffff0000, RZ, 0xc0, !PT ;  /* 0xffff00003a367812 */ /* 0x000fe200078ec0ff */
[----:B------:R-:W-:Y:S01]  /*b0b0*/  FMUL R3, R43, R33 ;  /* 0x000000212b037220 */ /* 0x000fe20000400000 */
[----:B------:R-:W-:Y:S01]  /*b0c0*/  F2FP.BF16.F32.PACK_AB R102, R2, R0 ;  /* 0x000000000266723e */ /* 0x000fe200000010ff */
[----:B------:R-:W-:Y:S01]  /*b0d0*/  FFMA R5, R45, R47, R5 ;  /* 0x0000002f2d057223 */ /* 0x000fe20000000005 */
[----:B------:R-:W-:Y:S01]  /*b0e0*/  SHF.L.U32 R55, R59, 0x10, RZ ;  /* 0x000000103b377819 */ /* 0x000fe200000006ff */
[----:B------:R-:W-:Y:S01]  /*b0f0*/  FFMA R6, R45, R48, R6 ;  /* 0x000000302d067223 */ /* 0x000fe20000000006 */
[----:B------:R-:W-:Y:S01]  /*b100*/  LOP3.LUT R56, R59, 0xffff0000, RZ, 0xc0, !PT ;  /* 0xffff00003b387812 */ /* 0x000fe200078ec0ff */
[C---:B------:R-:W-:Y:S01]  /*b110*/  FFMA R7, R45.reuse, R49, R7 ;  /* 0x000000312d077223 */ /* 0x040fe20000000007 */
[----:B------:R-:W-:Y:S01]  /*b120*/  SHF.L.U32 R57, R64, 0x10, RZ ;  /* 0x0000001040397819 */ /* 0x000fe200000006ff */
[----:B------:R-:W-:Y:S01]  /*b130*/  UIADD3 UR4, UPT, UPT, UR4, 0xb0, URZ ;  /* 0x000000b004047890 */ /* 0x000fe2000fffe0ff */
[----:B------:R-:W-:Y:S01]  /*b140*/  F2FP.BF16.F32.PACK_AB R103, R6, R5 ;  /* 0x000000050667723e */ /* 0x000fe200000010ff */
[----:B------:R-:W-:Y:S01]  /*b150*/  FFMA R3, R45, R50, R3 ;  /* 0x000000322d037223 */ /* 0x000fe20000000003 */
[----:B------:R-:W-:Y:S01]  /*b160*/  LOP3.LUT R58, R64, 0xffff0000, RZ, 0xc0, !PT ;  /* 0xffff0000403a7812 */ /* 0x000fe200078ec0ff */
[----:B------:R-:W-:Y:S01]  /*b170*/  FMUL R0, R43, R34 ;  /* 0x000000222b007220 */ /* 0x000fe20000400000 */
[----:B------:R-:W-:Y:S01]  /*b180*/  SHF.L.U32 R59, R65, 0x10, RZ ;  /* 0x00000010413b7819 */ /* 0x000fe200000006ff */
[----:B------:R-:W-:Y:S01]  /*b190*/  FMUL R2, R43, R35 ;  /* 0x000000232b027220 */ /* 0x000fe20000400000 */
[----:B------:R-:W-:Y:S01]  /*b1a0*/  F2FP.BF16.F32.PACK_AB R28, R3, R7 ;  /* 0x00000007031c723e */ /* 0x000fe200000010ff */
[----:B------:R-:W-:Y:S01]  /*b1b0*/  UPRMT UR4, UR51, 0x654, UR4 ;  /* 0x0000065433047896 */ /* 0x000fe20008000004 */
[----:B------:R-:W-:Y:S01]  /*b1c0*/  LOP3.LUT R60, R65, 0xffff0000, RZ, 0xc0, !PT ;  /* 0xffff0000413c7812 */ /* 0x000fe200078ec0ff */
[C---:B------:R-:W-:Y:S01]  /*b1d0*/  FMUL R4, R43.reuse, R36 ;  /* 0x000000242b047220 */ /* 0x040fe20000400000 */
[C---:B------:R-:W-:Y:S01]  /*b1e0*/  SHF.L.U32 R61, R66.reuse, 0x10, RZ ;  /* 0x00000010423d7819 */ /* 0x040fe200000006ff */
[----:B------:R-:W-:Y:S01]  /*b1f0*/  FMUL R5, R43, R37 ;  /* 0x000000252b057220 */ /* 0x000fe20000400000 */
[----:B------:R-:W-:Y:S01]  /*b200*/  LOP3.LUT R62, R66, 0xffff0000, RZ, 0xc0, !PT ;  /* 0xffff0000423e7812 */ /* 0x000fe200078ec0ff */
[----:B------:R-:W-:Y:S01]  /*b210*/  FFMA R0, R45, R51, R0 ;  /* 0x000000332d007223 */ /* 0x000fe20000000000 */
[----:B------:R-:W-:Y:S01]  /*b220*/  FMUL R6, R43, R38 ;  /* 0x000000262b067220 */ /* 0x000fe20000400000 */
[----:B------:R-:W-:Y:S01]  /*b230*/  FFMA R2, R45, R52, R2 ;  /* 0x000000342d027223 */ /* 0x000fe20000000002 */
[----:B------:R-:W-:Y:S01]  /*b240*/  FMUL R3, R43, R39 ;  /* 0x000000272b037220 */ /* 0x000fe20000400000 */
[C---:B------:R-:W-:Y:S01]  /*b250*/  FFMA R4, R45.reuse, R53, R4 ;  /* 0x000000352d047223 */ /* 0x040fe20000000004 */
[C---:B------:R-:W-:Y:S01]  /*b260*/  FFMA R5, R45.reuse, R54, R5 ;  /* 0x000000362d057223 */ /* 0x040fe20000000005 */
[C---:B------:R-:W-:Y:S01]  /*b270*/  FFMA R6, R45.reuse, R55, R6 ;  /* 0x000000372d067223 */ /* 0x040fe20000000006 */
[C---:B------:R-:W-:Y:S01]  /*b280*/  FFMA R3, R45.reuse, R56, R3 ;  /* 0x000000382d037223 */ /* 0x040fe20000000003 */
[----:B------:R-:W-:Y:S01]  /*b290*/  FFMA R20, R45, R57, R20 ;  /* 0x000000392d147223 */ /* 0x000fe20000000014 */
[----:B------:R-:W-:Y:S01]  /*b2a0*/  FMUL R8, R43, R8 ;  /* 0x000000082b087220 */ /* 0x000fe20000400000 */
[----:B------:R-:W-:Y:S01]  /*b2b0*/  SYNCS.ARRIVE.TRANS64.RED.A1T0 RZ, [UR4], RZ ;  /* 0x000000ffffff79a7 */ /* 0x000fe20008100404 */
[----:B------:R1:W-:Y:S01]  /*b2c0*/  @!P1 STS.128 [R104+UR43+0x200], R100 ;  /* 0x0002006468009988 */ /* 0x0003e20008000c2b */
[----:B------:R-:W-:Y:S01]  /*b2d0*/  SHF.L.U32 R63, R67, 0x10, RZ ;  /* 0x00000010433f7819 */ /* 0x000fe200000006ff */
[----:B------:R-:W-:Y:S01]  /*b2e0*/  FFMA R21, R45, R58, R21 ;  /* 0x0000003a2d157223 */ /* 0x000fe20000000015 */
[----:B------:R-:W-:Y:S01]  /*b2f0*/  LOP3.LUT R64, R67, 0xffff0000, RZ, 0xc0, !PT ;  /* 0xffff000043407812 */ /* 0x000fe200078ec0ff */
[----:B------:R-:W-:Y:S01]  /*b300*/  FMUL R9, R43, R9 ;  /* 0x000000092b097220 */ /* 0x000fe20000400000 */
[C---:B------:R-:W-:Y:S01]  /*b310*/  SHF.L.U32 R24, R68.reuse, 0x10, RZ ;  /* 0x0000001044187819 */ /* 0x040fe200000006ff */
[----:B------:R-:W-:Y:S01]  /*b320*/  FFMA R22, R45, R59, R22 ;  /* 0x0000003b2d167223 */ /* 0x000fe20000000016 */
[----:B------:R-:W-:Y:S01]  /*b330*/  LOP3.LUT R25, R68, 0xffff0000, RZ, 0xc0, !PT ;  /* 0xffff000044197812 */ /* 0x000fe200078ec0ff */
[----:B------:R-:W-:Y:S01]  /*b340*/  FMUL R10, R43, R10 ;  /* 0x0000000a2b0a7220 */ /* 0x000fe20000400000 */
[----:B------:R-:W-:Y:S01]  /*b350*/  FFMA R23, R45, R60, R23 ;  /* 0x0000003c2d177223 */ /* 0x000fe20000000017 */
[----:B------:R-:W-:Y:S01]  /*b360*/  FMUL R11, R43, R11 ;  /* 0x0000000b2b0b7220 */ /* 0x000fe20000400000 */
[----:B------:R-:W-:Y:S01]  /*b370*/  F2FP.BF16.F32.PACK_AB R29, R2, R0 ;  /* 0x00000000021d723e */ /* 0x000fe200000010ff */
[----:B------:R-:W-:Y:S01]  /*b380*/  FFMA R8, R45, R61, R8 ;  /* 0x0000003d2d087223 */ /* 0x000fe20000000008 */
[----:B------:R-:W-:Y:S01]  /*b390*/  F2FP.BF16.F32.PACK_AB R30, R5, R4 ;  /* 0x00000004051e723e */ /* 0x000fe200000010ff */
[----:B------:R-:W-:Y:S01]  /*b3a0*/  FMUL R12, R43, R12 ;  /* 0x0000000c2b0c7220 */ /* 0x000fe20000400000 */
[----:B------:R-:W-:Y:S01]  /*b3b0*/  F2FP.BF16.F32.PACK_AB R31, R3, R6 ;  /* 0x00000006031f723e */ /* 0x000fe200000010ff */
[----:B------:R-:W-:Y:S01]  /*b3c0*/  FFMA R9, R45, R62, R9 ;  /* 0x0000003e2d097223 */ /* 0x000fe20000000009 */
[----:B------:R-:W-:Y:S01]  /*b3d0*/  FMUL R13, R43, R13 ;  /* 0x0000000d2b0d7220 */ /* 0x000fe20000400000 */
[----:B------:R-:W-:Y:S01]  /*b3e0*/  SHF.L.U32 R26, R69, 0x10, RZ ;  /* 0x00000010451a7819 */ /* 0x000fe200000006ff */
[----:B------:R-:W-:Y:S01]  /*b3f0*/  FFMA R10, R45, R63, R10 ;  /* 0x0000003f2d0a7223 */ /* 0x000fe2000000000a */
[----:B------:R1:W-:Y:S01]  /*b400*/  @!P1 STS.128 [R99+0x200], R28 ;  /* 0x0002001c63009388 */ /* 0x0003e20000000c00 */
[----:B------:R-:W-:Y:S01]  /*b410*/  FMUL R14, R43, R14 ;  /* 0x0000000e2b0e7220 */ /* 0x000fe20000400000 */
[----:B------:R-:W-:Y:S01]  /*b420*/  LOP3.LUT R40, R69, 0xffff0000, RZ, 0xc0, !PT ;  /* 0xffff000045287812 */ /* 0x000fe200078ec0ff */
[----:B------:R-:W-:Y:S01]  /*b430*/  FFMA R11, R45, R64, R11 ;  /* 0x000000402d0b7223 */ /* 0x000fe2000000000b */
[----:B------:R-:W-:Y:S01]  /*b440*/  FMUL R15, R43, R15 ;  /* 0x0000000f2b0f7220 */ /* 0x000fe20000400000 */
[C---:B------:R-:W-:Y:S01]  /*b450*/  SHF.L.U32 R65, R70.reuse, 0x10, RZ ;  /* 0x0000001046417819 */ /* 0x040fe200000006ff */
[----:B------:R-:W-:Y:S01]  /*b460*/  FFMA R12, R45, R24, R12 ;  /* 0x000000182d0c7223 */ /* 0x000fe2000000000c */
[----:B------:R-:W-:Y:S01]  /*b470*/  FMUL R16, R43, R16 ;  /* 0x000000102b107220 */ /* 0x000fe20000400000 */
[----:B------:R-:W-:Y:S01]  /*b480*/  LOP3.LUT R66, R70, 0xffff0000, RZ, 0xc0, !PT ;  /* 0xffff000046427812 */ /* 0x000fe200078ec0ff */
[----:B------:R-:W-:Y:S01]  /*b490*/  FFMA R13, R45, R25, R13 ;  /* 0x000000192d0d7223 */ /* 0x000fe2000000000d */
[----:B------:R-:W-:Y:S01]  /*b4a0*/  FMUL R17, R43, R17 ;  /* 0x000000112b117220 */ /* 0x000fe20000400000 */
[----:B------:R-:W-:Y:S01]  /*b4b0*/  SHF.L.U32 R67, R71, 0x10, RZ ;  /* 0x0000001047437819 */ /* 0x000fe200000006ff */
[----:B------:R-:W-:Y:S01]  /*b4c0*/  FFMA R14, R45, R26, R14 ;  /* 0x0000001a2d0e7223 */ /* 0x000fe2000000000e */
[----:B------:R-:W-:Y:S01]  /*b4d0*/  F2FP.BF16.F32.PACK_AB R20, R21, R20 ;  /* 0x000000141514723e */ /* 0x000fe200000010ff */
[----:B------:R-:W-:Y:S01]  /*b4e0*/  FMUL R18, R43, R18 ;  /* 0x000000122b127220 */ /* 0x000fe20000400000 */
[----:B------:R-:W-:Y:S01]  /*b4f0*/  LOP3.LUT R68, R71, 0xffff0000, RZ, 0xc0, !PT ;  /* 0xffff000047447812 */ /* 0x000fe200078ec0ff */
[----:B------:R-:W-:Y:S01]  /*b500*/  FFMA R15, R45, R40, R15 ;  /* 0x000000282d0f7223 */ /* 0x000fe2000000000f */
[----:B------:R-:W-:Y:S01]  /*b510*/  F2FP.BF16.F32.PACK_AB R21, R23, R22 ;  /* 0x000000161715723e */ /* 0x000fe200000010ff */
[----:B------:R-:W-:Y:S01]  /*b520*/  FMUL R19, R43, R19 ;  /* 0x000000132b137220 */ /* 0x000fe20000400000 */
[----:B------:R-:W-:Y:S01]  /*b530*/  F2FP.BF16.F32.PACK_AB R22, R9, R8 ;  /* 0x000000080916723e */ /* 0x000fe200000010ff */
[----:B------:R-:W-:Y:S01]  /*b540*/  FFMA R16, R45, R65, R16 ;  /* 0x000000412d107223 */ /* 0x000fe20000000010 */
[----:B------:R-:W-:Y:S01]  /*b550*/  F2FP.BF16.F32.PACK_AB R23, R11, R10 ;  /* 0x0000000a0b17723e */ /* 0x000fe200000010ff */
[C---:B------:R-:W-:Y:S01]  /*b560*/  FFMA R17, R45.reuse, R66, R17 ;  /* 0x000000422d117223 */ /* 0x040fe20000000011 */
[C---:B------:R-:W-:Y:S01]  /*b570*/  FFMA R18, R45.reuse, R67, R18 ;  /* 0x000000432d127223 */ /* 0x040fe20000000012 */
[----:B------:R-:W-:Y:S01]  /*b580*/  FFMA R19, R45, R68, R19 ;  /* 0x000000442d137223 */ /* 0x000fe20000000013 */
[----:B------:R-:W-:Y:S01]  /*b590*/  F2FP.BF16.F32.PACK_AB R12, R13, R12 ;  /* 0x0000000c0d0c723e */ /* 0x000fe200000010ff */
[----:B------:R1:W-:Y:S01]  /*b5a0*/  @!P1 STS.128 [R104+UR43+0xa00], R20 ;  /* 0x000a001468009988 */ /* 0x0003e20008000c2b */
[----:B------:R-:W-:Y:S01]  /*b5b0*/  F2FP.BF16.F32.PACK_AB R13, R15, R14 ;  /* 0x0000000e0f0d723e */ /* 0x000fe200000010ff */
[----:B------:R-:W-:Y:S01]  /*b5c0*/  BSSY.RECONVERGENT B0, `(.L_x_146) ;  /* 0x000001c000007945 */ /* 0x000fe20003800200 */
[----:B------:R-:W-:Y:S02]  /*b5d0*/  F2FP.BF16.F32.PACK_AB R14, R17, R16 ;  /* 0x00000010110e723e */ /* 0x000fe400000010ff */
[----:B------:R-:W-:Y:S02]  /*b5e0*/  F2FP.BF16.F32.PACK_AB R15, R19, R18 ;  /* 0x00000012130f723e */ /* 0x000fe400000010ff */
[----:B------:R-:W-:Y:S03]  /*b5f0*/  ISETP.NE.AND P0, PT, R84, RZ, PT ;  /* 0x000000ff5400720c */ /* 0x000fe60003f05270 */
[----:B------:R1:W-:Y:S01]  /*b600*/  @!P1 STS.128 [R99+0xa00], R12 ;  /* 0x000a000c63009388 */ /* 0x0003e20000000c00 */
[----:B------:R-:W-:Y:S01]  /*b610*/  @!PT LDS RZ, [RZ] ;  /* 0x00000000fffff984 */ /* 0x000fe20000000800 */
[----:B------:R-:W-:Y:S01]  /*b620*/  @!PT LDS RZ, [RZ] ;  /* 0x00000000fffff984 */ /* 0x000fe20000000800 */
[----:B------:R-:W-:Y:S01]  /*b630*/  @!PT LDS RZ, [RZ] ;  /* 0x00000000fffff984 */ /* 0x000fe20000000800 */
[----:B------:R-:W-:Y:S01]  /*b640*/  @!PT LDS RZ, [RZ] ;  /* 0x00000000fffff984 */ /* 0x000fe20000000800 */
[----:B------:R2:W-:Y:S07]  /*b650*/  MEMBAR.ALL.CTA ;  /* 0x0000000000007992 */ /* 0x0005ee0000008000 */
[----:B--2---:R-:W2:Y:S02]  /*b660*/  FENCE.VIEW.ASYNC.S ;  /* 0x00000000000073c6 */ /* 0x004ea40000000000 */
[----:B--2---:R-:W-:Y:S06]  /*b670*/  BAR.SYNC.DEFER_BLOCKING 0x1, 0x80 ;  /* 0x0042000000007b1d */ /* 0x004fec0000010000 */
[----:B------:R-:W-:Y:S05]  /*b680*/  @P0 BRA `(.L_x_147) ;  /* 0x00000000003c0947 */ /* 0x000fea0003800000 */
[----:B------:R-:W2:Y:S01]  /*b690*/  LDCU.64 UR6, c[0x0][0x348] ;  /* 0x00006900ff0677ac */ /* 0x000ea20008000a00 */
        /* <DEDUP_REMOVED lines=9> */
[----:B--2---:R-:W-:Y:S04]  /*b730*/  UIADD3 UR4, UP0, UPT, UR6, 0xa80, URZ ;  /* 0x00000a8006047890 */ /* 0x004fe8000ff1e0ff */
[----:B------:R-:W-:Y:S09]  /*b740*/  UIADD3.X UR5, UPT, UPT, URZ, UR7, URZ, UP0, !UPT ;  /* 0x00000007ff057290 */ /* 0x000ff200087fe4ff */
[----:B------:R2:W-:Y:S01]  /*b750*/  UTMASTG.3D [UR8], [UR4] ;  /* 0x00000008040073b5 */ /* 0x0005e20008010000 */
[----:B------:R2:W-:Y:S02]  /*b760*/  UTMASTG.3D [UR12], [UR4] ;  /* 0x0000000c040073b5 */ /* 0x0005e40008010000 */
[----:B--2---:R0:W-:Y:S02]  /*b770*/  UTMACMDFLUSH ;  /* 0x00000000000079b7 */ /* 0x0041e40000000000 */
.L_x_147:
[----:B------:R-:W-:Y:S05]  /*b780*/  BSYNC.RECONVERGENT B0 ;  /* 0x0000000000007941 */ /* 0x000fea0003800200 */
.L_x_146:
[----:B------:R-:W-:Y:S01]  /*b790*/  UISETP.NE.AND UP0, UPT, UR46, URZ, UPT ;  /* 0x000000ff2e00728c */ /* 0x000fe2000bf05270 */
[----:B------:R-:W-:Y:S01]  /*b7a0*/  BSSY.RECONVERGENT B0, `(.L_x_148) ;  /* 0x0000009000007945 */ /* 0x000fe20003800200 */
[----:B------:R-:W-:Y:S04]  /*b7b0*/  UIADD3 UR4, UPT, UPT, UR45, 0x1, URZ ;  /* 0x000000012d047890 */ /* 0x000fe8000fffe0ff */
[----:B------:R-:W-:Y:S02]  /*b7c0*/  UISETP.EQ.XOR UP1, UPT, UR4, 0x3, UP0 ;  /* 0x000000030400788c */ /* 0x000fe40008722a70 */
[----:B------:R-:W-:Y:S02]  /*b7d0*/  UISETP.NE.AND UP0, UPT, UR4, 0x3, UPT ;  /* 0x000000030400788c */ /* 0x000fe4000bf05270 */
[----:B------:R-:W-:Y:S02]  /*b7e0*/  USEL UR5, URZ, 0x1, !UP1 ;  /* 0x00000001ff057887 */ /* 0x000fe4000c800000 */
[----:B------:R-:W-:Y:S02]  /*b7f0*/  USEL UR44, UR4, URZ, UP0 ;  /* 0x000000ff042c7287 */ /* 0x000fe40008000000 */
[----:B------:R-:W-:Y:S01]  /*b800*/  ULOP3.LUT UR54, UR54, UR5, URZ, 0x3c, !UPT ;  /* 0x0000000536367292 */ /* 0x000fe2000f8e3cff */
[----:B------:R-:W-:Y:S11]  /*b810*/  @P0 BRA `(.L_x_149) ;  /* 0x0000000000040947 */ /* 0x000ff60003800000 */
[----:B------:R-:W-:Y:S04]  /*b820*/  DEPBAR.LE SB0, 0x1 ;  /* 0x000080400000791a */ /* 0x000fe80000000000 */
.L_x_149:
[----:B------:R-:W-:Y:S05]  /*b830*/  BSYNC.RECONVERGENT B0 ;  /* 0x0000000000007941 */ /* 0x000fea0003800200 */
.L_x_148:
[----:B------:R-:W-:Y:S01]  /*b840*/  BAR.SYNC.DEFER_BLOCKING 0x1, 0x80 ;  /* 0x0042000000007b1d */ /* 0x000fe20000010000 */
[----:B------:R-:W-:Y:S01]  /*b850*/  UISETP.NE.AND UP0, UPT, UR53, -0x4, UPT ;  /* 0xfffffffc3500788c */ /* 0x000fe2000bf05270 */
[----:B------:R-:W-:Y:S08]  /*b860*/  IADD3 R80, PT, PT, R80, 0x1, RZ ;  /* 0x0000000150507810 */ /* 0x000ff00007ffe0ff */
[----:B------:R-:W-:Y:S05]  /*b870*/  BRA.U !UP0, `(.L_x_150) ;  /* 0x0000000108287547 */ /* 0x000fea000b800000 */
[----:B------:R-:W2:Y:S01]  /*b880*/  S2R R0, SR_CgaCtaId ;  /* 0x0000000000007919 */ /* 0x000ea20000008800 */
[----:B------:R-:W-:Y:S01]  /*b890*/  ISETP.NE.AND P0, PT, R98, RZ, PT ;  /* 0x000000ff6200720c */ /* 0x000fe20003f05270 */
[----:B------:R-:W-:Y:S01]  /*b8a0*/  IMAD.U32 R2, RZ, RZ, UR47 ;  /* 0x0000002fff027e24 */ /* 0x000fe2000f8e00ff */
[----:B------:R-:W-:Y:S04]  /*b8b0*/  UIADD3 UR4, UPT, UPT, UR47, 0x1, URZ ;  /* 0x000000012f047890 */ /* 0x000fe8000fffe0ff */
[----:B------:R-:W-:Y:S04]  /*b8c0*/  UISETP.NE.AND UP0, UPT, UR4, 0x3, UPT ;  /* 0x000000030400788c */ /* 0x000fe8000bf05270 */
[----:B------:R-:W-:Y:S03]  /*b8d0*/  USEL UR47, UR4, URZ, UP0 ;  /* 0x000000ff042f7287 */ /* 0x000fe60008000000 */
[----:B------:R-:W-:Y:S05]  /*b8e0*/  @P0 LEA R2, R2, UR43, 0x3 ;  /* 0x0000002b02020c11 */ /* 0x000fea000f8e18ff */
[----:B------:R-:W-:Y:S05]  /*b8f0*/  @P0 VIADD R2, R2, 0x58 ;  /* 0x0000005802020836 */ /* 0x000fea0000000000 */
[----:B--2---:R-:W-:Y:S04]  /*b900*/  @P0 PRMT R0, R0, 0x654, R2 ;  /* 0x0000065400000816 */ /* 0x004fe80000000002 */
[----:B------:R2:W-:Y:S03]  /*b910*/  @P0 SYNCS.ARRIVE.TRANS64.RED.A1T0 RZ, [R0+URZ], RZ ;  /* 0x000000ff00ff09a7 */ /* 0x0005e600081004ff */
.L_x_150:
[----:B------:R-:W-:Y:S01]  /*b920*/  R2UR UR6, R96 ;  /* 0x00000000600672ca */ /* 0x000fe200000e0000 */
[----:B------:R-:W-:Y:S01]  /*b930*/  UIADD3 UR53, UPT, UPT, UR53, 0x4, URZ ;  /* 0x0000000435357890 */ /* 0x000fe2000fffe0ff */
[----:B------:R-:W-:Y:S02]  /*b940*/  R2UR UR5, R92 ;  /* 0x000000005c0572ca */ /* 0x000fe400000e0000 */
[----:B------:R-:W-:Y:S02]  /*b950*/  R2UR UR4, R93 ;  /* 0x000000005d0472ca */ /* 0x000fe400000e0000 */
[----:B------:R-:W-:Y:S02]  /*b960*/  R2UR UR52, R94 ;  /* 0x000000005e3472ca */ /* 0x000fe400000e0000 */
[----:B------:R-:W-:Y:S02]  /*b970*/  ISETP.NE.AND P0, PT, R77, 0x2, PT ;  /* 0x000000024d00780c */ /* 0x000fe40003f05270 */
[----:B------:R-:W-:Y:S02]  /*b980*/  ISETP.NE.AND P1, PT, R80, 0x2, PT ;  /* 0x000000025000780c */ /* 0x000fe40003f25270 */
[----:B------:R-:W-:Y:S01]  /*b990*/  SEL R2, RZ, 0x1, P0 ;  /* 0x00000001ff027807 */ /* 0x000fe20000000000 */
[----:B------:R-:W-:Y:S01]  /*b9a0*/  UISETP.NE.AND UP0, UPT, UR6, URZ, UPT ;  /* 0x000000ff0600728c */ /* 0x000fe2000bf05270 */
[----:B--2---:R-:W-:Y:S01]  /*b9b0*/  SEL R0, RZ, 0x1, P1 ;  /* 0x00000001ff007807 */ /* 0x004fe20000800000 */
[----:B------:R-:W-:Y:S01]  /*b9c0*/  UIADD3 UR21, UPT, UPT, UR36, UR5, URZ ;  /* 0x0000000524157290 */ /* 0x000fe2000fffe0ff */
[----:B------:R-:W-:Y:S01]  /*b9d0*/  LOP3.LUT R78, R78, R2, RZ, 0x3c, !PT ;  /* 0x000000024e4e7212 */ /* 0x000fe200078e3cff */
[----:B------:R-:W-:Y:S01]  /*b9e0*/  UIADD3 UR20, UPT, UPT, UR37, UR4, URZ ;  /* 0x0000000425147290 */ /* 0x000fe2000fffe0ff */
[----:B------:R-:W-:Y:S02]  /*b9f0*/  LOP3.LUT R79, R79, R0, RZ, 0x3c, !PT ;  /* 0x000000004f4f7212 */ /* 0x000fe400078e3cff */
[----:B------:R-:W-:Y:S02]  /*ba00*/  SEL R77, R77, RZ, P0 ;  /* 0x000000ff4d4d7207 */ /* 0x000fe40000000000 */
[----:B------:R-:W-:Y:S01]  /*ba10*/  SEL R80, R80, RZ, P1 ;  /* 0x000000ff50507207 */ /* 0x000fe20000800000 */
[----:B------:R-:W-:Y:S06]  /*ba20*/  BRA.U UP0, `(.L_x_151) ;  /* 0xffffffb100107547 */ /* 0x000fec000b83ffff */
[----:B------:R-:W-:-:S13]  /*ba30*/  R2UR UR4, R97 ;  /* 0x00000000610472ca */ /* 0x000fda00000e0000 */
[----:B------:R-:W-:-:S09]  /*ba40*/  UISETP.NE.AND UP0, UPT, UR4, URZ, UPT ;  /* 0x000000ff0400728c */ /* 0x000fd2000bf05270 */
[----:B------:R-:W-:Y:S05]  /*ba50*/  BRA.U !UP0, `(.L_x_152) ;  /* 0x0000000108487547 */ /* 0x000fea000b800000 */
[----:B------:R-:W2:Y:S02]  /*ba60*/  LDCU.64 UR4, c[0x0][0xc90] ;  /* 0x00019200ff0477ac */ /* 0x000ea40008000a00 */
[----:B--2---:R-:W-:-:S04]  /*ba70*/  UISETP.NE.U32.AND UP0, UPT, UR4, URZ, UPT ;  /* 0x000000ff0400728c */ /* 0x004fc8000bf05070 */
[----:B------:R-:W-:-:S09]  /*ba80*/  UISETP.NE.AND.EX UP0, UPT, UR5, URZ, UPT, UP0 ;  /* 0x000000ff0500728c */ /* 0x000fd2000bf05300 */
[----:B------:R-:W-:Y:S05]  /*ba90*/  BRA.U UP0, `(.L_x_153) ;  /* 0x00000001000c7547 */ /* 0x000fea000b800000 */
[----:B------:R-:W-:-:S13]  /*baa0*/  FSETP.NEU.AND P0, PT, R45, RZ, PT ;  /* 0x000000ff2d00720b */ /* 0x000fda0003f0d000 */
[----:B------:R-:W-:Y:S05]  /*bab0*/  @!P0 EXIT ;  /* 0x000000000000894d */ /* 0x000fea0003800000 */
[----:B------:R-:W-:Y:S05]  /*bac0*/  BRA `(.L_x_152) ;  /* 0x00000000002c7947 */ /* 0x000fea0003800000 */
.L_x_153:
[----:B------:R-:W-:Y:S01]  /*bad0*/  ISETP.NE.AND P0, PT, R76, RZ, PT ;  /* 0x000000ff4c00720c */ /* 0x000fe20003f05270 */
[----:B------:R-:W-:-:S12]  /*bae0*/  BSSY.RECONVERGENT B0, `(.L_x_152) ;  /* 0x0000009000007945 */ /* 0x000fd80003800200 */
[----:B------:R-:W-:Y:S05]  /*baf0*/  @P0 BRA `(.L_x_154) ;  /* 0x0000000000140947 */ /* 0x000fea0003800000 */
[----:B------:R-:W2:Y:S02]  /*bb00*/  LDCU.64 UR4, c[0x0][0xc88] ;  /* 0x00019100ff0477ac */ /* 0x000ea40008000a00 */
[----:B--2---:R-:W-:-:S04]  /*bb10*/  ISETP.NE.U32.AND P0, PT, RZ, UR4, PT ;  /* 0x00000004ff007c0c */ /* 0x004fc8000bf05070 */
[----:B------:R-:W-:-:S13]  /*bb20*/  ISETP.NE.AND.EX P0, PT, RZ, UR5, PT, P0 ;  /* 0x00000005ff007c0c */ /* 0x000fda000bf05300 */
[----:B------:R-:W-:Y:S05]  /*bb30*/  @!P0 EXIT ;  /* 0x000000000000894d */ /* 0x000fea0003800000 */
[----:B------:R-:W-:Y:S05]  /*bb40*/  BRA `(.L_x_155) ;  /* 0x0000000000087947 */ /* 0x000fea0003800000 */
.L_x_154:
[----:B------:R-:W-:-:S13]  /*bb50*/  FSETP.NEU.AND P0, PT, R45, RZ, PT ;  /* 0x000000ff2d00720b */ /* 0x000fda0003f0d000 */
[----:B------:R-:W-:Y:S05]  /*bb60*/  @!P0 EXIT ;  /* 0x000000000000894d */ /* 0x000fea0003800000 */
.L_x_155:
[----:B------:R-:W-:Y:S05]  /*bb70*/  BSYNC.RECONVERGENT B0 ;  /* 0x0000000000007941 */ /* 0x000fea0003800200 */
.L_x_152:
[----:B------:R-:W-:Y:S01]  /*bb80*/  ULEA UR4, UR47, UR43, 0x3 ;  /* 0x0000002b2f047291 */ /* 0x000fe2000f8e18ff */
[----:B------:R-:W-:-:S04]  /*bb90*/  DEPBAR.LE SB0, 0x0 ;  /* 0x000080000000791a */ /* 0x000fc80000000000 */
[----:B------:R-:W-:-:S04]  /*bba0*/  UIADD3 UR4, UPT, UPT, UR4, 0x58, URZ ;  /* 0x0000005804047890 */ /* 0x000fc8000fffe0ff */
[----:B------:R-:W-:-:S09]  /*bbb0*/  UPRMT UR4, UR51, 0x654, UR4 ;  /* 0x0000065433047896 */ /* 0x000fd20008000004 */
[----:B------:R-:W-:Y:S01]  /*bbc0*/  SYNCS.ARRIVE.TRANS64.RED.A1T0 RZ, [UR4], RZ ;  /* 0x000000ffffff79a7 */ /* 0x000fe20008100404 */
[----:B------:R-:W-:Y:S05]  /*bbd0*/  EXIT ;  /* 0x000000000000794d */ /* 0x000fea0003800000 */
.L_x_24:
[----:B--2---:R2:W3:Y:S02]  /*bbe0*/  SYNCS.PHASECHK.TRANS64.TRYWAIT P0, [R0+URZ+0xd0], R2 ;  /* 0x0000d002000075a7 */ /* 0x0044e400080011ff */
[----:B---3--:R-:W-:Y:S05]  /*bbf0*/  @!P0 NANOSLEEP.SYNCS 0x989680 ;  /* 0x009896800000895d */ /* 0x008fea0003900000 */
[----:B------:R-:W3:Y:S02]  /*bc00*/  @!P0 SYNCS.PHASECHK.TRANS64 P0, [R0+URZ+0xd0], R2 ;  /* 0x0000d002000085a7 */ /* 0x000ee400080010ff */
[----:B---3--:R-:W-:Y:S05]  /*bc10*/  @!P0 BRA `(.L_x_24) ;  /* 0xfffffffc00f08947 */ /* 0x008fea000383ffff */
[----:B------:R-:W-:Y:S05]  /*bc20*/  BRA `(.L_x_156) ;  /* 0xffffff5c00807947 */ /* 0x000fea000383ffff */
.L_x_27:
[----:B-1----:R-:W-:-:S07]  /*bc30*/  MOV R0, UR49 ;  /* 0x0000003100007c02 */ /* 0x002fce0008000f00 */
.L_x_157:
[----:B-1----:R1:W2:Y:S02]  /*bc40*/  SYNCS.PHASECHK.TRANS64.TRYWAIT P0, [R0+URZ+0x20], R3 ;  /* 0x00002003000075a7 */ /* 0x0022a400080011ff */
[----:B--2---:R-:W-:Y:S05]  /*bc50*/  @!P0 NANOSLEEP.SYNCS 0x989680 ;  /* 0x009896800000895d */ /* 0x004fea0003900000 */
[----:B------:R-:W2:Y:S02]  /*bc60*/  @!P0 SYNCS.PHASECHK.TRANS64 P0, [R0+URZ+0x20], R3 ;  /* 0x00002003000085a7 */ /* 0x000ea400080010ff */
[----:B--2---:R-:W-:Y:S05]  /*bc70*/  @!P0 BRA `(.L_x_157) ;  /* 0xfffffffc00f08947 */ /* 0x004fea000383ffff */
[----:B------:R-:W-:Y:S05]  /*bc80*/  BRA `(.L_x_26) ;  /* 0xffffff5c00d87947 */ /* 0x000fea000383ffff */
.L_x_36:
[----:B-1----:R-:W-:-:S07]  /*bc90*/  MOV R0, UR49 ;  /* 0x0000003100007c02 */ /* 0x002fce0008000f00 */
.L_x_158:
[----:B-1----:R1:W2:Y:S02]  /*bca0*/  SYNCS.PHASECHK.TRANS64.TRYWAIT P0, [R0+URZ+0x20], R3 ;  /* 0x00002003000075a7 */ /* 0x0022a400080011ff */
[----:B--2---:R-:W-:Y:S05]  /*bcb0*/  @!P0 NANOSLEEP.SYNCS 0x989680 ;  /* 0x009896800000895d */ /* 0x004fea0003900000 */
[----:B------:R-:W2:Y:S02]  /*bcc0*/  @!P0 SYNCS.PHASECHK.TRANS64 P0, [R0+URZ+0x20], R3 ;  /* 0x00002003000085a7 */ /* 0x000ea400080010ff */
[----:B--2---:R-:W-:Y:S05]  /*bcd0*/  @!P0 BRA `(.L_x_158) ;  /* 0xfffffffc00f08947 */ /* 0x004fea000383ffff */
[----:B------:R-:W-:Y:S05]  /*bce0*/  BRA `(.L_x_35) ;  /* 0xffffff6400347947 */ /* 0x000fea000383ffff */
.L_x_43:
[----:B-1----:R1:W4:Y:S02]  /*bcf0*/  SYNCS.PHASECHK.TRANS64.TRYWAIT P0, [R3+URZ+0x80], R0 ;  /* 0x00008000030075a7 */ /* 0x00232400080011ff */
[----:B----4-:R-:W-:Y:S05]  /*bd00*/  @!P0 NANOSLEEP.SYNCS 0x989680 ;  /* 0x009896800000895d */ /* 0x010fea0003900000 */
[----:B------:R-:W4:Y:S02]  /*bd10*/  @!P0 SYNCS.PHASECHK.TRANS64 P0, [R3+URZ+0x80], R0 ;  /* 0x00008000030085a7 */ /* 0x000f2400080010ff */
[----:B----4-:R-:W-:Y:S05]  /*bd20*/  @!P0 BRA `(.L_x_43) ;  /* 0xfffffffc00f08947 */ /* 0x010fea000383ffff */
[----:B------:R-:W-:Y:S05]  /*bd30*/  BRA `(.L_x_159) ;  /* 0xffffff6800707947 */ /* 0x000fea000383ffff */
.L_x_47:
[----:B------:R-:W-:-:S07]  /*bd40*/  MOV R0, UR4 ;  /* 0x0000000400007c02 */ /* 0x000fce0008000f00 */
.L_x_160:
[----:B-1----:R1:W2:Y:S02]  /*bd50*/  SYNCS.PHASECHK.TRANS64.TRYWAIT P0, [R0+URZ], R2 ;  /* 0x00000002000075a7 */ /* 0x0022a400080011ff */
[----:B--2---:R-:W-:Y:S05]  /*bd60*/  @!P0 NANOSLEEP.SYNCS 0x989680 ;  /* 0x009896800000895d */ /* 0x004fea0003900000 */
[----:B------:R-:W2:Y:S02]  /*bd70*/  @!P0 SYNCS.PHASECHK.TRANS64 P0, [R0+URZ], R2 ;  /* 0x00000002000085a7 */ /* 0x000ea400080010ff */
[----:B--2---:R-:W-:Y:S05]  /*bd80*/  @!P0 BRA `(.L_x_160) ;  /* 0xfffffffc00f08947 */ /* 0x004fea000383ffff */
[----:B------:R-:W-:Y:S05]  /*bd90*/  BRA `(.L_x_161) ;  /* 0xffffff70001c7947 */ /* 0x000fea000383ffff */
.L_x_48:
[----:B------:R-:W-:-:S07]  /*bda0*/  MOV R0, UR5 ;  /* 0x0000000500007c02 */ /* 0x000fce0008000f00 */
.L_x_162:
[----:B-1----:R1:W2:Y:S02]  /*bdb0*/  SYNCS.PHASECHK.TRANS64.TRYWAIT P0, [R0+URZ], R3 ;  /* 0x00000003000075a7 */ /* 0x0022a400080011ff */
[----:B--2---:R-:W-:Y:S05]  /*bdc0*/  @!P0 NANOSLEEP.SYNCS 0x989680 ;  /* 0x009896800000895d */ /* 0x004fea0003900000 */
[----:B------:R-:W2:Y:S02]  /*bdd0*/  @!P0 SYNCS.PHASECHK.TRANS64 P0, [R0+URZ], R3 ;  /* 0x00000003000085a7 */ /* 0x000ea400080010ff */
[----:B--2---:R-:W-:Y:S05]  /*bde0*/  @!P0 BRA `(.L_x_162) ;  /* 0xfffffffc00f08947 */ /* 0x004fea000383ffff */
[----:B------:R-:W-:Y:S05]  /*bdf0*/  BRA `(.L_x_163) ;  /* 0xffffff7000287947 */ /* 0x000fea000383ffff */
.L_x_49:
[----:B------:R-:W-:-:S07]  /*be00*/  MOV R0, UR5 ;  /* 0x0000000500007c02 */ /* 0x000fce0008000f00 */
.L_x_164:
[----:B-1----:R1:W2:Y:S02]  /*be10*/  SYNCS.PHASECHK.TRANS64.TRYWAIT P0, [R0+URZ], R3 ;  /* 0x00000003000075a7 */ /* 0x0022a400080011ff */
[----:B--2---:R-:W-:Y:S05]  /*be20*/  @!P0 NANOSLEEP.SYNCS 0x989680 ;  /* 0x009896800000895d */ /* 0x004fea0003900000 */
[----:B------:R-:W2:Y:S02]  /*be30*/  @!P0 SYNCS.PHASECHK.TRANS64 P0, [R0+URZ], R3 ;  /* 0x00000003000085a7 */ /* 0x000ea400080010ff */
[----:B--2---:R-:W-:Y:S05]  /*be40*/  @!P0 BRA `(.L_x_164) ;  /* 0xfffffffc00f08947 */ /* 0x004fea000383ffff */
[----:B------:R-:W-:Y:S05]  /*be50*/  BRA `(.L_x_165) ;  /* 0xffffff7000347947 */ /* 0x000fea000383ffff */
.L_x_52:
[----:B--2---:R2:W3:Y:S02]  /*be60*/  SYNCS.PHASECHK.TRANS64.TRYWAIT P0, [R0+URZ+0xc0], R4 ;  /* 0x0000c004000075a7 */ /* 0x0044e400080011ff */
[----:B---3--:R-:W-:Y:S05]  /*be70*/  @!P0 NANOSLEEP.SYNCS 0x989680 ;  /* 0x009896800000895d */ /* 0x008fea0003900000 */
[----:B------:R-:W3:Y:S02]  /*be80*/  @!P0 SYNCS.PHASECHK.TRANS64 P0, [R0+URZ+0xc0], R4 ;  /* 0x0000c004000085a7 */ /* 0x000ee400080010ff */
[----:B---3--:R-:W-:Y:S05]  /*be90*/  @!P0 BRA `(.L_x_52) ;  /* 0xfffffffc00f08947 */ /* 0x008fea000383ffff */
[----:B------:R-:W-:Y:S05]  /*bea0*/  BRA `(.L_x_166) ;  /* 0xffffff7000907947 */ /* 0x000fea000383ffff */
.L_x_53:
[----:B------:R-:W-:-:S07]  /*beb0*/  MOV R0, UR4 ;  /* 0x0000000400007c02 */ /* 0x000fce0008000f00 */
.L_x_167:
[----:B--2---:R2:W3:Y:S02]  /*bec0*/  SYNCS.PHASECHK.TRANS64.TRYWAIT P0, [R0+URZ+0x90], R5 ;  /* 0x00009005000075a7 */ /* 0x0044e400080011ff */
[----:B---3--:R-:W-:Y:S05]  /*bed0*/  @!P0 NANOSLEEP.SYNCS 0x989680 ;  /* 0x009896800000895d */ /* 0x008fea0003900000 */
[----:B------:R-:W3:Y:S02]  /*bee0*/  @!P0 SYNCS.PHASECHK.TRANS64 P0, [R0+URZ+0x90], R5 ;  /* 0x00009005000085a7 */ /* 0x000ee400080010ff */
[----:B---3--:R-:W-:Y:S05]  /*bef0*/  @!P0 BRA `(.L_x_167) ;  /* 0xfffffffc00f08947 */ /* 0x008fea000383ffff */
[----:B------:R-:W-:Y:S05]  /*bf00*/  BRA `(.L_x_168) ;  /* 0xffffff7000a07947 */ /* 0x000fea000383ffff */
.L_x_54:
[----:B--2---:R2:W3:Y:S02]  /*bf10*/  SYNCS.PHASECHK.TRANS64.TRYWAIT P1, [R0+URZ+0x80], R4 ;  /* 0x00008004000075a7 */ /* 0x0044e400080211ff */
[----:B---3--:R-:W-:Y:S05]  /*bf20*/  @!P1 NANOSLEEP.SYNCS 0x989680 ;  /* 0x009896800000995d */ /* 0x008fea0003900000 */
[----:B------:R-:W3:Y:S02]  /*bf30*/  @!P1 SYNCS.PHASECHK.TRANS64 P1, [R0+URZ+0x80], R4 ;  /* 0x00008004000095a7 */ /* 0x000ee400080210ff */
[----:B---3--:R-:W-:Y:S05]  /*bf40*/  @!P1 BRA `(.L_x_54) ;  /* 0xfffffffc00f09947 */ /* 0x008fea000383ffff */
[----:B------:R-:W-:Y:S05]  /*bf50*/  BRA `(.L_x_169) ;  /* 0xffffff7000d07947 */ /* 0x000fea000383ffff */
.L_x_57:
[----:B------:R-:W-:-:S07]  /*bf60*/  MOV R0, UR4 ;  /* 0x0000000400007c02 */ /* 0x000fce0008000f00 */
.L_x_170:
[----:B--2---:R2:W3:Y:S02]  /*bf70*/  SYNCS.PHASECHK.TRANS64.TRYWAIT P0, [R0+URZ+0x90], R2 ;  /* 0x00009002000075a7 */ /* 0x0044e400080011ff */
[----:B---3--:R-:W-:Y:S05]  /*bf80*/  @!P0 NANOSLEEP.SYNCS 0x989680 ;  /* 0x009896800000895d */ /* 0x008fea0003900000 */
[----:B------:R-:W3:Y:S02]  /*bf90*/  @!P0 SYNCS.PHASECHK.TRANS64 P0, [R0+URZ+0x90], R2 ;  /* 0x00009002000085a7 */ /* 0x000ee400080010ff */
[----:B---3--:R-:W-:Y:S05]  /*bfa0*/  @!P0 BRA `(.L_x_170) ;  /* 0xfffffffc00f08947 */ /* 0x008fea000383ffff */
[----:B------:R-:W-:Y:S05]  /*bfb0*/  BRA `(.L_x_56) ;  /* 0xffffff7400247947 */ /* 0x000fea000383ffff */
.L_x_64:
[----:B--2---:R2:W3:Y:S02]  /*bfc0*/  SYNCS.PHASECHK.TRANS64.TRYWAIT P0, [R2+URZ+0x80], R4 ;  /* 0x00008004020075a7 */ /* 0x0044e400080011ff */
[----:B---3--:R-:W-:Y:S05]  /*bfd0*/  @!P0 NANOSLEEP.SYNCS 0x989680 ;  /* 0x009896800000895d */ /* 0x008fea0003900000 */
[----:B------:R-:W3:Y:S02]  /*bfe0*/  @!P0 SYNCS.PHASECHK.TRANS64 P0, [R2+URZ+0x80], R4 ;  /* 0x00008004020085a7 */ /* 0x000ee400080010ff */
[----:B---3--:R-:W-:Y:S05]  /*bff0*/  @!P0 BRA `(.L_x_64) ;  /* 0xfffffffc00f08947 */ /* 0x008fea000383ffff */
[----:B------:R-:W-:Y:S05]  /*c000*/  BRA `(.L_x_171) ;  /* 0xffffff7c00587947 */ /* 0x000fea000383ffff */
.L_x_67:
[----:B------:R-:W-:-:S13]  /*c010*/  R2UR UR4, R2 ;  /* 0x00000000020472ca */ /* 0x000fda00000e0000 */
[----:B------:R-:W-:-:S07]  /*c020*/  MOV R4, UR4 ;  /* 0x0000000400047c02 */ /* 0x000fce0008000f00 */
.L_x_172:
[----:B--2---:R2:W3:Y:S02]  /*c030*/  SYNCS.PHASECHK.TRANS64.TRYWAIT P0, [R4+URZ+0xb0], R5 ;  /* 0x0000b005040075a7 */ /* 0x0044e400080011ff */
[----:B---3--:R-:W-:Y:S05]  /*c040*/  @!P0 NANOSLEEP.SYNCS 0x989680 ;  /* 0x009896800000895d */ /* 0x008fea0003900000 */
[----:B------:R-:W3:Y:S02]  /*c050*/  @!P0 SYNCS.PHASECHK.TRANS64 P0, [R4+URZ+0xb0], R5 ;  /* 0x0000b005040085a7 */ /* 0x000ee400080010ff */
[----:B---3--:R-:W-:Y:S05]  /*c060*/  @!P0 BRA `(.L_x_172) ;  /* 0xfffffffc00f08947 */ /* 0x008fea000383ffff */
[----:B------:R-:W-:Y:S05]  /*c070*/  BRA `(.L_x_173) ;  /* 0xffffff84000c7947 */ /* 0x000fea000383ffff */
.L_x_70:
[----:B------:R-:W-:Y:S07]  /*c080*/  MOV R4, UR7 ;  /* 0x0000000700047c02 */ /* 0x000fee0008000f00 */
.L_x_174:
[----:B-1----:R1:W2:Y:S02]  /*c090*/  SYNCS.PHASECHK.TRANS64.TRYWAIT P0, [R4+URZ], R5 ;  /* 0x00000005040075a7 */ /* 0x0022a400080011ff */
[----:B--2---:R-:W-:Y:S05]  /*c0a0*/  @!P0 NANOSLEEP.SYNCS 0x989680 ;  /* 0x009896800000895d */ /* 0x004fea0003900000 */
[----:B------:R-:W2:Y:S02]  /*c0b0*/  @!P0 SYNCS.PHASECHK.TRANS64 P0, [R4+URZ], R5 ;  /* 0x00000005040085a7 */ /* 0x000ea400080010ff */
[----:B--2---:R-:W-:Y:S05]  /*c0c0*/  @!P0 BRA `(.L_x_174) ;  /* 0xfffffffc00f08947 */ /* 0x004fea000383ffff */
[----:B------:R-:W-:Y:S05]  /*c0d0*/  BRA `(.L_x_69) ;  /* 0xffffff8800047947 */ /* 0x000fea000383ffff */
.L_x_73:
[----:B------:R-:W-:-:S07]  /*c0e0*/  MOV R0, UR4 ;  /* 0x0000000400007c02 */ /* 0x000fce0008000f00 */
.L_x_175:
[----:B-1----:R1:W3:Y:S02]  /*c0f0*/  SYNCS.PHASECHK.TRANS64.TRYWAIT P0, [R0+URZ], R2 ;  /* 0x00000002000075a7 */ /* 0x0022e400080011ff */
[----:B---3--:R-:W-:Y:S05]  /*c100*/  @!P0 NANOSLEEP.SYNCS 0x989680 ;  /* 0x009896800000895d */ /* 0x008fea0003900000 */
[----:B------:R-:W3:Y:S02]  /*c110*/  @!P0 SYNCS.PHASECHK.TRANS64 P0, [R0+URZ], R2 ;  /* 0x00000002000085a7 */ /* 0x000ee400080010ff */
[----:B---3--:R-:W-:Y:S05]  /*c120*/  @!P0 BRA `(.L_x_175) ;  /* 0xfffffffc00f08947 */ /* 0x008fea000383ffff */
[----:B------:R-:W-:Y:S05]  /*c130*/  BRA `(.L_x_176) ;  /* 0xffffff8c00747947 */ /* 0x000fea000383ffff */
.L_x_74:
[----:B------:R-:W-:-:S07]  /*c140*/  MOV R0, UR4 ;  /* 0x0000000400007c02 */ /* 0x000fce0008000f00 */
.L_x_177:
[----:B-1----:R1:W3:Y:S02]  /*c150*/  SYNCS.PHASECHK.TRANS64.TRYWAIT P0, [R0+URZ], R2 ;  /* 0x00000002000075a7 */ /* 0x0022e400080011ff */
[----:B---3--:R-:W-:Y:S05]  /*c160*/  @!P0 NANOSLEEP.SYNCS 0x989680 ;  /* 0x009896800000895d */ /* 0x008fea0003900000 */
[----:B------:R-:W3:Y:S02]  /*c170*/  @!P0 SYNCS.PHASECHK.TRANS64 P0, [R0+URZ], R2 ;  /* 0x00000002000085a7 */ /* 0x000ee400080010ff */
[----:B---3--:R-:W-:Y:S05]  /*c180*/  @!P0 BRA `(.L_x_177) ;  /* 0xfffffffc00f08947 */ /* 0x008fea000383ffff */
[----:B------:R-:W-:Y:S05]  /*c190*/  BRA `(.L_x_178) ;  /* 0xffffff8c00847947 */ /* 0x000fea000383ffff */
.L_x_79:
[----:B---3--:R3:W4:Y:S02]  /*c1a0*/  SYNCS.PHASECHK.TRANS64.TRYWAIT P0, [R12+URZ+0x80], R0 ;  /* 0x000080000c0075a7 */ /* 0x00872400080011ff */
[----:B----4-:R-:W-:Y:S05]  /*c1b0*/  @!P0 NANOSLEEP.SYNCS 0x989680 ;  /* 0x009896800000895d */ /* 0x010fea0003900000 */
[----:B------:R-:W4:Y:S02]  /*c1c0*/  @!P0 SYNCS.PHASECHK.TRANS64 P0, [R12+URZ+0x80], R0 ;  /* 0x000080000c0085a7 */ /* 0x000f2400080010ff */
[----:B----4-:R-:W-:Y:S05]  /*c1d0*/  @!P0 BRA `(.L_x_79) ;  /* 0xfffffffc00f08947 */ /* 0x010fea000383ffff */
[----:B------:R-:W-:Y:S05]  /*c1e0*/  BRA `(.L_x_179) ;  /* 0xffffff9000947947 */ /* 0x000fea000383ffff */
.L_x_82:
[----:B-1----:R-:W-:Y:S07]  /*c1f0*/  MOV R0, UR29 ;  /* 0x0000001d00007c02 */ /* 0x002fee0008000f00 */
.L_x_180:
[----:B-1----:R1:W3:Y:S02]  /*c200*/  SYNCS.PHASECHK.TRANS64.TRYWAIT P2, [R0+URZ+0x78], R6 ;  /* 0x00007806000075a7 */ /* 0x0022e400080411ff */
[----:B---3--:R-:W-:Y:S05]  /*c210*/  @!P2 NANOSLEEP.SYNCS 0x989680 ;  /* 0x009896800000a95d */ /* 0x008fea0003900000 */
[----:B------:R-:W3:Y:S02]  /*c220*/  @!P2 SYNCS.PHASECHK.TRANS64 P2, [R0+URZ+0x78], R6 ;  /* 0x000078060000a5a7 */ /* 0x000ee400080410ff */
[----:B---3--:R-:W-:Y:S05]  /*c230*/  @!P2 BRA `(.L_x_180) ;  /* 0xfffffffc00f0a947 */ /* 0x008fea000383ffff */
[----:B------:R-:W-:Y:S05]  /*c240*/  BRA `(.L_x_81) ;  /* 0xffffff9400f87947 */ /* 0x000fea000383ffff */
.L_x_85:
[----:B------:R-:W-:Y:S07]  /*c250*/  MOV R0, UR4 ;  /* 0x0000000400007c02 */ /* 0x000fee0008000f00 */
.L_x_181:
[----:B-1----:R1:W3:Y:S02]  /*c260*/  SYNCS.PHASECHK.TRANS64.TRYWAIT P0, [R0+URZ+0x58], R9 ;  /* 0x00005809000075a7 */ /* 0x0022e400080011ff */
[----:B---3--:R-:W-:Y:S05]  /*c270*/  @!P0 NANOSLEEP.SYNCS 0x989680 ;  /* 0x009896800000895d */ /* 0x008fea0003900000 */
[----:B------:R-:W3:Y:S02]  /*c280*/  @!P0 SYNCS.PHASECHK.TRANS64 P0, [R0+URZ+0x58], R9 ;  /* 0x00005809000085a7 */ /* 0x000ee400080010ff */
[----:B---3--:R-:W-:Y:S05]  /*c290*/  @!P0 BRA `(.L_x_181) ;  /* 0xfffffffc00f08947 */ /* 0x008fea000383ffff */
[----:B------:R-:W-:Y:S05]  /*c2a0*/  BRA `(.L_x_182) ;  /* 0xffffff9800587947 */ /* 0x000fea000383ffff */
.L_x_86:
[----:B------:R-:W-:Y:S07]  /*c2b0*/  MOV R0, UR7 ;  /* 0x0000000700007c02 */ /* 0x000fee0008000f00 */
.L_x_183:
[----:B-1----:R1:W3:Y:S02]  /*c2c0*/  SYNCS.PHASECHK.TRANS64.TRYWAIT P0, [R0+URZ+0x58], R10 ;  /* 0x0000580a000075a7 */ /* 0x0022e400080011ff */
[----:B---3--:R-:W-:Y:S05]  /*c2d0*/  @!P0 NANOSLEEP.SYNCS 0x989680 ;  /* 0x009896800000895d */ /* 0x008fea0003900000 */
[----:B------:R-:W3:Y:S02]  /*c2e0*/  @!P0 SYNCS.PHASECHK.TRANS64 P0, [R0+URZ+0x58], R10 ;  /* 0x0000580a000085a7 */ /* 0x000ee400080010ff */
[----:B---3--:R-:W-:Y:S05]  /*c2f0*/  @!P0 BRA `(.L_x_183) ;  /* 0xfffffffc00f08947 */ /* 0x008fea000383ffff */
[----:B------:R-:W-:Y:S05]  /*c300*/  BRA `(.L_x_184) ;  /* 0xffffff9800d47947 */ /* 0x000fea000383ffff */
.L_x_87:
[----:B------:R-:W-:Y:S07]  /*c310*/  MOV R0, UR5 ;  /* 0x0000000500007c02 */ /* 0x000fee0008000f00 */
.L_x_185:
[----:B-1----:R1:W3:Y:S02]  /*c320*/  SYNCS.PHASECHK.TRANS64.TRYWAIT P0, [R0+URZ+0x58], R10 ;  /* 0x0000580a000075a7 */ /* 0x0022e400080011ff */
[----:B---3--:R-:W-:Y:S05]  /*c330*/  @!P0 NANOSLEEP.SYNCS 0x989680 ;  /* 0x009896800000895d */ /* 0x008fea0003900000 */
[----:B------:R-:W3:Y:S02]  /*c340*/  @!P0 SYNCS.PHASECHK.TRANS64 P0, [R0+URZ+0x58], R10 ;  /* 0x0000580a000085a7 */ /* 0x000ee400080010ff */
[----:B---3--:R-:W-:Y:S05]  /*c350*/  @!P0 BRA `(.L_x_185) ;  /* 0xfffffffc00f08947 */ /* 0x008fea000383ffff */
[----:B------:R-:W-:Y:S05]  /*c360*/  BRA `(.L_x_186) ;  /* 0xffffff9c00587947 */ /* 0x000fea000383ffff */
.L_x_88:
[----:B------:R-:W-:Y:S07]  /*c370*/  MOV R0, UR4 ;  /* 0x0000000400007c02 */ /* 0x000fee0008000f00 */
.L_x_187:
[----:B-1----:R1:W3:Y:S02]  /*c380*/  SYNCS.PHASECHK.TRANS64.TRYWAIT P0, [R0+URZ+0x58], R6 ;  /* 0x00005806000075a7 */ /* 0x0022e400080011ff */
[----:B---3--:R-:W-:Y:S05]  /*c390*/  @!P0 NANOSLEEP.SYNCS 0x989680 ;  /* 0x009896800000895d */ /* 0x008fea0003900000 */
[----:B------:R-:W3:Y:S02]  /*c3a0*/  @!P0 SYNCS.PHASECHK.TRANS64 P0, [R0+URZ+0x58], R6 ;  /* 0x00005806000085a7 */ /* 0x000ee400080010ff */
[----:B---3--:R-:W-:Y:S05]  /*c3b0*/  @!P0 BRA `(.L_x_187) ;  /* 0xfffffffc00f08947 */ /* 0x008fea000383ffff */
[----:B------:R-:W-:Y:S05]  /*c3c0*/  BRA `(.L_x_188) ;  /* 0xffffff9c00d87947 */ /* 0x000fea000383ffff */
.L_x_90:
[----:B------:R-:W-:-:S07]  /*c3d0*/  MOV R0, UR4 ;  /* 0x0000000400007c02 */ /* 0x000fce0008000f00 */
.L_x_189:
[----:B-1----:R1:W3:Y:S02]  /*c3e0*/  SYNCS.PHASECHK.TRANS64.TRYWAIT P0, [R0+URZ], R2 ;  /* 0x00000002000075a7 */ /* 0x0022e400080011ff */
[----:B---3--:R-:W-:Y:S05]  /*c3f0*/  @!P0 NANOSLEEP.SYNCS 0x989680 ;  /* 0x009896800000895d */ /* 0x008fea0003900000 */
[----:B------:R-:W3:Y:S02]  /*c400*/  @!P0 SYNCS.PHASECHK.TRANS64 P0, [R0+URZ], R2 ;  /* 0x00000002000085a7 */ /* 0x000ee400080010ff */
[----:B---3--:R-:W-:Y:S05]  /*c410*/  @!P0 BRA `(.L_x_189) ;  /* 0xfffffffc00f08947 */ /* 0x008fea000383ffff */
[----:B------:R-:W-:Y:S05]  /*c420*/  BRA `(.L_x_190) ;  /* 0xffffffa000847947 */ /* 0x000fea000383ffff */
.L_x_91:
[----:B------:R-:W-:-:S07]  /*c430*/  MOV R0, UR5 ;  /* 0x0000000500007c02 */ /* 0x000fce0008000f00 */
.L_x_191:
[----:B-1----:R1:W3:Y:S02]  /*c440*/  SYNCS.PHASECHK.TRANS64.TRYWAIT P0, [R0+URZ], R2 ;  /* 0x00000002000075a7 */ /* 0x0022e400080011ff */
[----:B---3--:R-:W-:Y:S05]  /*c450*/  @!P0 NANOSLEEP.SYNCS 0x989680 ;  /* 0x009896800000895d */ /* 0x008fea0003900000 */
[----:B------:R-:W3:Y:S02]  /*c460*/  @!P0 SYNCS.PHASECHK.TRANS64 P0, [R0+URZ], R2 ;  /* 0x00000002000085a7 */ /* 0x000ee400080010ff */
[----:B---3--:R-:W-:Y:S05]  /*c470*/  @!P0 BRA `(.L_x_191) ;  /* 0xfffffffc00f08947 */ /* 0x008fea000383ffff */
[----:B------:R-:W-:Y:S05]  /*c480*/  BRA `(.L_x_192) ;  /* 0xffffffa000907947 */ /* 0x000fea000383ffff */
.L_x_93:
[----:B--2---:R2:W3:Y:S02]  /*c490*/  SYNCS.PHASECHK.TRANS64.TRYWAIT P0, [R0+URZ+0x80], R2 ;  /* 0x00008002000075a7 */ /* 0x0044e400080011ff */
[----:B---3--:R-:W-:Y:S05]  /*c4a0*/  @!P0 NANOSLEEP.SYNCS 0x989680 ;  /* 0x009896800000895d */ /* 0x008fea0003900000 */
[----:B------:R-:W3:Y:S02]  /*c4b0*/  @!P0 SYNCS.PHASECHK.TRANS64 P0, [R0+URZ+0x80], R2 ;  /* 0x00008002000085a7 */ /* 0x000ee400080010ff */
[----:B---3--:R-:W-:Y:S05]  /*c4c0*/  @!P0 BRA `(.L_x_93) ;  /* 0xfffffffc00f08947 */ /* 0x008fea000383ffff */
[----:B------:R-:W-:Y:S05]  /*c4d0*/  BRA `(.L_x_193) ;  /* 0xffffffa400847947 */ /* 0x000fea000383ffff */
.L_x_103:
[----:B--2---:R2:W4:Y:S02]  /*c4e0*/  SYNCS.PHASECHK.TRANS64.TRYWAIT P1, [R0+URZ+0x40], R3 ;  /* 0x00004003000075a7 */ /* 0x00452400080211ff */
[----:B----4-:R-:W-:Y:S05]  /*c4f0*/  @!P1 NANOSLEEP.SYNCS 0x989680 ;  /* 0x009896800000995d */ /* 0x010fea0003900000 */
[----:B------:R-:W4:Y:S02]  /*c500*/  @!P1 SYNCS.PHASECHK.TRANS64 P1, [R0+URZ+0x40], R3 ;  /* 0x00004003000095a7 */ /* 0x000f2400080210ff */
[----:B----4-:R-:W-:Y:S05]  /*c510*/  @!P1 BRA `(.L_x_103) ;  /* 0xfffffffc00f09947 */ /* 0x010fea000383ffff */
[----:B------:R-:W-:Y:S05]  /*c520*/  BRA `(.L_x_102) ;  /* 0xffffffb400387947 */ /* 0x000fea000383ffff */
.L_x_105:
[----:B-1----:R1:W2:Y:S02]  /*c530*/  SYNCS.PHASECHK.TRANS64.TRYWAIT P0, [R105+URZ+0xa0], R2 ;  /* 0x0000a002690075a7 */ /* 0x0022a400080011ff */
[----:B--2---:R-:W-:Y:S05]  /*c540*/  @!P0 NANOSLEEP.SYNCS 0x989680 ;  /* 0x009896800000895d */ /* 0x004fea0003900000 */
[----:B------:R-:W2:Y:S02]  /*c550*/  @!P0 SYNCS.PHASECHK.TRANS64 P0, [R105+URZ+0xa0], R2 ;  /* 0x0000a002690085a7 */ /* 0x000ea400080010ff */
[----:B--2---:R-:W-:Y:S05]  /*c560*/  @!P0 BRA `(.L_x_105) ;  /* 0xfffffffc00f08947 */ /* 0x004fea000383ffff */
[----:B------:R-:W-:Y:S05]  /*c570*/  BRA `(.L_x_104) ;  /* 0xffffffb4006c7947 */ /* 0x000fea000383ffff */
.L_x_118:
[----:B-1----:R1:W2:Y:S02]  /*c580*/  SYNCS.PHASECHK.TRANS64.TRYWAIT P0, [R20+URZ+0x40], R0 ;  /* 0x00004000140075a7 */ /* 0x0022a400080011ff */
[----:B--2---:R-:W-:Y:S05]  /*c590*/  @!P0 NANOSLEEP.SYNCS 0x989680 ;  /* 0x009896800000895d */ /* 0x004fea0003900000 */
[----:B------:R-:W2:Y:S02]  /*c5a0*/  @!P0 SYNCS.PHASECHK.TRANS64 P0, [R20+URZ+0x40], R0 ;  /* 0x00004000140085a7 */ /* 0x000ea400080010ff */
[----:B--2---:R-:W-:Y:S05]  /*c5b0*/  @!P0 BRA `(.L_x_118) ;  /* 0xfffffffc00f08947 */ /* 0x004fea000383ffff */
[----:B------:R-:W-:Y:S05]  /*c5c0*/  BRA `(.L_x_117) ;  /* 0xffffffc4002c7947 */ /* 0x000fea000383ffff */
.L_x_130:
[----:B-1----:R1:W3:Y:S02]  /*c5d0*/  SYNCS.PHASECHK.TRANS64.TRYWAIT P0, [R21+URZ+0x40], R20 ;  /* 0x00004014150075a7 */ /* 0x0022e400080011ff */
[----:B---3--:R-:W-:Y:S05]  /*c5e0*/  @!P0 NANOSLEEP.SYNCS 0x989680 ;  /* 0x009896800000895d */ /* 0x008fea0003900000 */
[----:B------:R-:W3:Y:S02]  /*c5f0*/  @!P0 SYNCS.PHASECHK.TRANS64 P0, [R21+URZ+0x40], R20 ;  /* 0x00004014150085a7 */ /* 0x000ee400080010ff */
[----:B---3--:R-:W-:Y:S05]  /*c600*/  @!P0 BRA `(.L_x_130) ;  /* 0xfffffffc00f08947 */ /* 0x008fea000383ffff */
[----:B------:R-:W-:Y:S05]  /*c610*/  BRA `(.L_x_129) ;  /* 0xffffffd400147947 */ /* 0x000fea000383ffff */
.L_x_142:
[----:B-1----:R1:W3:Y:S02]  /*c620*/  SYNCS.PHASECHK.TRANS64.TRYWAIT P0, [R2+URZ+0x40], R113 ;  /* 0x00004071020075a7 */ /* 0x0022e400080011ff */
[----:B---3--:R-:W-:Y:S05]  /*c630*/  @!P0 NANOSLEEP.SYNCS 0x989680 ;  /* 0x009896800000895d */ /* 0x008fea0003900000 */
[----:B------:R-:W3:Y:S02]  /*c640*/  @!P0 SYNCS.PHASECHK.TRANS64 P0, [R2+URZ+0x40], R113 ;  /* 0x00004071020085a7 */ /* 0x000ee400080010ff */
[----:B---3--:R-:W-:Y:S05]  /*c650*/  @!P0 BRA `(.L_x_142) ;  /* 0xfffffffc00f08947 */ /* 0x008fea000383ffff */
[----:B------:R-:W-:Y:S05]  /*c660*/  BRA `(.L_x_141) ;  /* 0xffffffe000f07947 */ /* 0x000fea000383ffff */
        .weak           $__internal_0_$__cuda_sm10x_tcgen05_guardrail_trap_col_being_dealloced_not_returned_by_alloc
        .type           $__internal_0_$__cuda_sm10x_tcgen05_guardrail_trap_col_being_dealloced_not_returned_by_alloc,@function
        .size           $__internal_0_$__cuda_sm10x_tcgen05_guardrail_trap_col_being_dealloced_not_returned_by_alloc,($__internal_1_$__cuda_sm10x_tcgen05_guardrail_trap_phase_invalid_during_alloc - $__internal_0_$__cuda_sm10x_tcgen05_guardrail_trap_col_being_dealloced_not_returned_by_alloc)
$__internal_0_$__cuda_sm10x_tcgen05_guardrail_trap_col_being_dealloced_not_returned_by_alloc:
[----:B------:R-:W-:Y:S05]  /*c670*/  BPT.TRAP 0x1 ;  /* 0x000000040000795c */ /* 0x000fea0000300000 */
[----:B------:R-:W-:-:S04]  /*c680*/  HFMA2 R3, -RZ, RZ, 0, 0 ;  /* 0x00000000ff037431 */ /* 0x000fc800000001ff */
[----:B------:R-:W-:Y:S05]  /*c690*/  RET.REL.NODEC R2 `(_ZN7cutlass13device_kernelINS_4gemm6kernel13GemmUniversalIN4cute5tupleIJiiiiEEENS1_10collective13CollectiveMmaINS1_46MainloopSm100TmaUmmaWarpSpecializedBlockScaledILi4ELi2ELi2ENS5_IJNS4_1CILi2EEESB_NSA_ILi1EEEEEEEENS5_IJNSA_ILi128EEENSA_ILi64EEENSA_ILi256EEEEEENS5_IJNS_12float_e5m2_tENS_13float_ue8m0_tEEEENS5_IJNS5_IJlSC_lEEENS4_6LayoutINS5_IJNS5_IJNS5_IJNSA_ILi32EEENSA_ILi4EEEEEEiEEESR_NS5_IJSC_iEEEEEENS5_IJNS5_IJNS5_IJNSA_ILi16EEESP_EEEiEEENS5_IJNS5_IJNSA_ILi0EEESC_EEENSA_ILi512EEEEEENS5_IJSX_iEEEEEEEEEEESL_S14_NS4_8TiledMMAINS4_8MMA_AtomIJNS4_21SM100_MMA_MXF8F6F4_SSISJ_SJ_fSK_Li128ELi64ELNS4_4UMMA5MajorE0ELS19_0ELNS18_7ScaleInE0ELS1A_0EEEEEENSN_INS5_IJSC_SC_SC_EEENS5_IJSX_SX_SX_EEEEENS5_IJNS4_10UnderscoreES1G_S1G_EEEEENS5_IJNS4_23SM90_TMA_LOAD_MULTICASTES1J_EEENS5_IJNS4_14ComposedLayoutINS4_7SwizzleILi3ELi4ELi3EEENS4_18smem_ptr_flag_bitsILi8EEENSN_INS5_IJNSA_ILi8EEESF_EEENS5_IJSF_SC_EEEEEEENSN_INS5_IJNS5_IJNS5_IJSQ_SC_EEENS5_IJSO_SC_EEEEEESC_NS5_IJSP_SB_EEEEEENS5_IJNS5_IJNS5_IJSV_SZ_EEESY_EEESX_NS5_IJSC_SZ_EEEEEEEEEEEvNS4_8identityES1K_S25_vS26_EENS_8epilogue10collective18CollectiveEpilogueINS28_23Sm100TmaWarpSpecializedILi3ELi2ELi16ELb1ELb0EEEJNS5_IJSG_SG_SH_EEENS5_IJNSN_ISG_SC_EENSN_INS5_IJSU_SB_EEENS5_IJSC_SO_EEEEEEEENS_10bfloat16_tESM_S2J_SM_NS28_6fusion15FusionCallbacksIS2C_NS2K_17LinearCombinationIS2J_fS2J_fLNS_15FloatRoundStyleE2EEES2D_S2I_JEEENS4_5SM1004TMEM4LOAD26SM100_TMEM_LOAD_32dp32b16xENS4_13SM90_TMA_LOADENS1L_INS1M_ILi1ELi4ELi3EEENS1O_ILi16EEENSN_INS5_IJS1Q_SU_EEENS5_IJSU_SC_EEEEEEENS4_39AutoVectorizingCopyWithAssumedAlignmentILi128EEENS4_14SM90_TMA_STOREES30_S32_S32_EEEvvEEEEvNT_6ParamsE) ;  /* 0xffffff3802587950 */ /* 0x000fea0003c3ffff */
        .weak           $__internal_1_$__cuda_sm10x_tcgen05_guardrail_trap_phase_invalid_during_alloc
        .type           $__internal_1_$__cuda_sm10x_tcgen05_guardrail_trap_phase_invalid_during_alloc,@function
        .size           $__internal_1_$__cuda_sm10x_tcgen05_guardrail_trap_phase_invalid_during_alloc,($__internal_2_$__cuda_sm10x_tcgen05_guardrail_trap_unallocated_columns_being_dealloced - $__internal_1_$__cuda_sm10x_tcgen05_guardrail_trap_phase_invalid_during_alloc)
$__internal_1_$__cuda_sm10x_tcgen05_guardrail_trap_phase_invalid_during_alloc:
[----:B------:R-:W-:Y:S05]  /*c6a0*/  BPT.TRAP 0x1 ;  /* 0x000000040000795c */ /* 0x000fea0000300000 */
[----:B------:R-:W-:-:S04]  /*c6b0*/  MOV R3, 0x0 ;  /* 0x0000000000037802 */ /* 0x000fc80000000f00 */
[----:B------:R-:W-:Y:S05]  /*c6c0*/  RET.REL.NODEC R2 `(_ZN7cutlass13device_kernelINS_4gemm6kernel13GemmUniversalIN4cute5tupleIJiiiiEEENS1_10collective13CollectiveMmaINS1_46MainloopSm100TmaUmmaWarpSpecializedBlockScaledILi4ELi2ELi2ENS5_IJNS4_1CILi2EEESB_NSA_ILi1EEEEEEEENS5_IJNSA_ILi128EEENSA_ILi64EEENSA_ILi256EEEEEENS5_IJNS_12float_e5m2_tENS_13float_ue8m0_tEEEENS5_IJNS5_IJlSC_lEEENS4_6LayoutINS5_IJNS5_IJNS5_IJNSA_ILi32EEENSA_ILi4EEEEEEiEEESR_NS5_IJSC_iEEEEEENS5_IJNS5_IJNS5_IJNSA_ILi16EEESP_EEEiEEENS5_IJNS5_IJNSA_ILi0EEESC_EEENSA_ILi512EEEEEENS5_IJSX_iEEEEEEEEEEESL_S14_NS4_8TiledMMAINS4_8MMA_AtomIJNS4_21SM100_MMA_MXF8F6F4_SSISJ_SJ_fSK_Li128ELi64ELNS4_4UMMA5MajorE0ELS19_0ELNS18_7ScaleInE0ELS1A_0EEEEEENSN_INS5_IJSC_SC_SC_EEENS5_IJSX_SX_SX_EEEEENS5_IJNS4_10UnderscoreES1G_S1G_EEEEENS5_IJNS4_23SM90_TMA_LOAD_MULTICASTES1J_EEENS5_IJNS4_14ComposedLayoutINS4_7SwizzleILi3ELi4ELi3EEENS4_18smem_ptr_flag_bitsILi8EEENSN_INS5_IJNSA_ILi8EEESF_EEENS5_IJSF_SC_EEEEEEENSN_INS5_IJNS5_IJNS5_IJSQ_SC_EEENS5_IJSO_SC_EEEEEESC_NS5_IJSP_SB_EEEEEENS5_IJNS5_IJNS5_IJSV_SZ_EEESY_EEESX_NS5_IJSC_SZ_EEEEEEEEEEEvNS4_8identityES1K_S25_vS26_EENS_8epilogue10collective18CollectiveEpilogueINS28_23Sm100TmaWarpSpecializedILi3ELi2ELi16ELb1ELb0EEEJNS5_IJSG_SG_SH_EEENS5_IJNSN_ISG_SC_EENSN_INS5_IJSU_SB_EEENS5_IJSC_SO_EEEEEEEENS_10bfloat16_tESM_S2J_SM_NS28_6fusion15FusionCallbacksIS2C_NS2K_17LinearCombinationIS2J_fS2J_fLNS_15FloatRoundStyleE2EEES2D_S2I_JEEENS4_5SM1004TMEM4LOAD26SM100_TMEM_LOAD_32dp32b16xENS4_13SM90_TMA_LOADENS1L_INS1M_ILi1ELi4ELi3EEENS1O_ILi16EEENSN_INS5_IJS1Q_SU_EEENS5_IJSU_SC_EEEEEEENS4_39AutoVectorizingCopyWithAssumedAlignmentILi128EEENS4_14SM90_TMA_STOREES30_S32_S32_EEEvvEEEEvNT_6ParamsE) ;  /* 0xffffff38024c7950 */ /* 0x000fea0003c3ffff */
        .weak           $__internal_2_$__cuda_sm10x_tcgen05_guardrail_trap_unallocated_columns_being_dealloced
        .type           $__internal_2_$__cuda_sm10x_tcgen05_guardrail_trap_unallocated_columns_being_dealloced,@function
        .size           $__internal_2_$__cuda_sm10x_tcgen05_guardrail_trap_unallocated_columns_being_dealloced,(.L_x_195 - $__internal_2_$__cuda_sm10x_tcgen05_guardrail_trap_unallocated_columns_being_dealloced)
$__internal_2_$__cuda_sm10x_tcgen05_guardrail_trap_unallocated_columns_being_dealloced:
[----:B------:R-:W-:Y:S05]  /*c6d0*/  BPT.TRAP 0x1 ;  /* 0x000000040000795c */ /* 0x000fea0000300000 */
[----:B------:R-:W-:-:S04]  /*c6e0*/  HFMA2 R3, -RZ, RZ, 0, 0 ;  /* 0x00000000ff037431 */ /* 0x000fc800000001ff */
[----:B------:R-:W-:Y:S05]  /*c6f0*/  RET.REL.NODEC R2 `(_ZN7cutlass13device_kernelINS_4gemm6kernel13GemmUniversalIN4cute5tupleIJiiiiEEENS1_10collective13CollectiveMmaINS1_46MainloopSm100TmaUmmaWarpSpecializedBlockScaledILi4ELi2ELi2ENS5_IJNS4_1CILi2EEESB_NSA_ILi1EEEEEEEENS5_IJNSA_ILi128EEENSA_ILi64EEENSA_ILi256EEEEEENS5_IJNS_12float_e5m2_tENS_13float_ue8m0_tEEEENS5_IJNS5_IJlSC_lEEENS4_6LayoutINS5_IJNS5_IJNS5_IJNSA_ILi32EEENSA_ILi4EEEEEEiEEESR_NS5_IJSC_iEEEEEENS5_IJNS5_IJNS5_IJNSA_ILi16EEESP_EEEiEEENS5_IJNS5_IJNSA_ILi0EEESC_EEENSA_ILi512EEEEEENS5_IJSX_iEEEEEEEEEEESL_S14_NS4_8TiledMMAINS4_8MMA_AtomIJNS4_21SM100_MMA_MXF8F6F4_SSISJ_SJ_fSK_Li128ELi64ELNS4_4UMMA5MajorE0ELS19_0ELNS18_7ScaleInE0ELS1A_0EEEEEENSN_INS5_IJSC_SC_SC_EEENS5_IJSX_SX_SX_EEEEENS5_IJNS4_10UnderscoreES1G_S1G_EEEEENS5_IJNS4_23SM90_TMA_LOAD_MULTICASTES1J_EEENS5_IJNS4_14ComposedLayoutINS4_7SwizzleILi3ELi4ELi3EEENS4_18smem_ptr_flag_bitsILi8EEENSN_INS5_IJNSA_ILi8EEESF_EEENS5_IJSF_SC_EEEEEEENSN_INS5_IJNS5_IJNS5_IJSQ_SC_EEENS5_IJSO_SC_EEEEEESC_NS5_IJSP_SB_EEEEEENS5_IJNS5_IJNS5_IJSV_SZ_EEESY_EEESX_NS5_IJSC_SZ_EEEEEEEEEEEvNS4_8identityES1K_S25_vS26_EENS_8epilogue10collective18CollectiveEpilogueINS28_23Sm100TmaWarpSpecializedILi3ELi2ELi16ELb1ELb0EEEJNS5_IJSG_SG_SH_EEENS5_IJNSN_ISG_SC_EENSN_INS5_IJSU_SB_EEENS5_IJSC_SO_EEEEEEEENS_10bfloat16_tESM_S2J_SM_NS28_6fusion15FusionCallbacksIS2C_NS2K_17LinearCombinationIS2J_fS2J_fLNS_15FloatRoundStyleE2EEES2D_S2I_JEEENS4_5SM1004TMEM4LOAD26SM100_TMEM_LOAD_32dp32b16xENS4_13SM90_TMA_LOADENS1L_INS1M_ILi1ELi4ELi3EEENS1O_ILi16EEENSN_INS5_IJS1Q_SU_EEENS5_IJSU_SC_EEEEEEENS4_39AutoVectorizingCopyWithAssumedAlignmentILi128EEENS4_14SM90_TMA_STOREES30_S32_S32_EEEvvEEEEvNT_6ParamsE) ;  /* 0xffffff3802407950 */ /* 0x000fea0003c3ffff */
.L_x_194:
[----:B------:R-:W-:-:S00]  /*c700*/  BRA `(.L_x_194) ;  /* 0xfffffffc00fc7947 */ /* 0x000fc0000383ffff */
[----:B------:R-:W-:-:S00]  /*c710*/  NOP ;  /* 0x0000000000007918 */ /* 0x000fc00000000000 */
        /* <DEDUP_REMOVED lines=14> */
.L_x_195:


//--------------------- .nv.global.init           --------------------------
	.section	.nv.global.init,"aw",@progbits
.nv.global.init:
	.type		$str$27,@object
	.size		$str$27,($str$28 - $str$27)
$str$27:
        /*0000*/ 	.byte	0x28, 0x61, 0x64, 0x64, 0x72, 0x65, 0x73, 0x73, 0x20, 0x26, 0x20, 0x6d, 0x61, 0x73, 0x6b, 0x29
        /*0010*/ 	.byte	0x20, 0x3d, 0x3d, 0x20, 0x30, 0x00
	.type		$str$28,@object
	.size		$str$28,($str$26 - $str$28)
$str$28:
        /*0016*/ 	.byte	0x2f, 0x74, 0x6d, 0x70, 0x2f, 0x63, 0x75, 0x74, 0x6c, 0x61, 0x73, 0x73, 0x5f, 0x73, 0x77, 0x65
        /*0026*/ 	.byte	0x65, 0x70, 0x5f, 0x73, 0x72, 0x63, 0x2f, 0x69, 0x6e, 0x63, 0x6c, 0x75, 0x64, 0x65, 0x2f, 0x63
        /*0036*/ 	.byte	0x75, 0x74, 0x65, 0x2f, 0x70, 0x6f, 0x69, 0x6e, 0x74, 0x65, 0x72, 0x5f, 0x66, 0x6c, 0x61, 0x67
        /*0046*/ 	.byte	0x67, 0x65, 0x64, 0x2e, 0x68, 0x70, 0x70, 0x00
	.type		$str$26,@object
	.size		$str$26,($str$25 - $str$26)
$str$26:
        /*004e*/ 	.byte	0x2f, 0x74, 0x6d, 0x70, 0x2f, 0x63, 0x75, 0x74, 0x6c, 0x61, 0x73, 0x73, 0x5f, 0x73, 0x77, 0x65
        /*005e*/ 	.byte	0x65, 0x70, 0x5f, 0x73, 0x72, 0x63, 0x2f, 0x69, 0x6e, 0x63, 0x6c, 0x75, 0x64, 0x65, 0x2f, 0x63
        /*006e*/ 	.byte	0x75, 0x74, 0x65, 0x2f, 0x61, 0x74, 0x6f, 0x6d, 0x2f, 0x63, 0x6f, 0x70, 0x79, 0x5f, 0x74, 0x72
        /*007e*/ 	.byte	0x61, 0x69, 0x74, 0x73, 0x5f, 0x73, 0x6d, 0x31, 0x30, 0x30, 0x2e, 0x68, 0x70, 0x70, 0x00
	.type		$str$25,@object
	.size		$str$25,(__unnamed_1 - $str$25)
$str$25:
        /*008d*/ 	.byte	0x28, 0x28, 0x75, 0x69, 0x6e, 0x74, 0x33, 0x32, 0x5f, 0x74, 0x28, 0x74, 0x68, 0x72, 0x65, 0x61
        /*009d*/ 	.byte	0x64, 0x49, 0x64, 0x78, 0x2e, 0x78, 0x29, 0x20, 0x2f, 0x20, 0x33, 0x32, 0x29, 0x20, 0x25, 0x20
        /*00ad*/ 	.byte	0x34, 0x29, 0x20, 0x3d, 0x3d, 0x20, 0x28, 0x28, 0x28, 0x74, 0x6d, 0x65, 0x6d, 0x5f, 0x61, 0x64
        /*00bd*/ 	.byte	0x64, 0x72, 0x20, 0x3e, 0x3e, 0x20, 0x31, 0x36, 0x29, 0x20, 0x2f, 0x20, 0x33, 0x32, 0x29, 0x20
        /*00cd*/ 	.byte	0x25, 0x20, 0x34, 0x29, 0x00
	.type		__unnamed_1,@object
	.size		__unnamed_1,(__unnamed_2 - __unnamed_1)
__unnamed_1:
        /*00d2*/ 	.byte	0x61, 0x75, 0x74, 0x6f, 0x20, 0x63, 0x75, 0x74, 0x65, 0x3a, 0x3a, 0x61, 0x73, 0x5f, 0x70, 0x6f
        /* <DEDUP_REMOVED lines=24> */
        /*0262*/ 	.byte	0x43, 0x3c, 0x32, 0x30, 0x34, 0x38, 0x3e, 0x3e, 0x3e, 0x3e, 0x5d, 0x00
	.type		__unnamed_2,@object
	.size		__unnamed_2,(.L_2 - __unnamed_2)
__unnamed_2:
        /* <DEDUP_REMOVED lines=40> */
        /*04ee*/ 	.byte	0x3a, 0x3a, 0x43, 0x3c, 0x30, 0x3e, 0x3e, 0x3e, 0x3e, 0x5d, 0x00
.L_2:


//--------------------- .nv.shared._ZN7cutlass13device_kernelINS_4gemm6kernel13GemmUniversalIN4cute5tupleIJiiiiEEENS1_10collective13CollectiveMmaINS1_46MainloopSm100TmaUmmaWarpSpecializedBlockScaledILi4ELi2ELi2ENS5_IJNS4_1CILi2EEESB_NSA_ILi1EEEEEEEENS5_IJNSA_ILi128EEENSA_ILi64EEENSA_ILi256EEEEEENS5_IJNS_12float_e5m2_tENS_13float_ue8m0_tEEEENS5_IJNS5_IJlSC_lEEENS4_6LayoutINS5_IJNS5_IJNS5_IJNSA_ILi32EEENSA_ILi4EEEEEEiEEESR_NS5_IJSC_iEEEEEENS5_IJNS5_IJNS5_IJNSA_ILi16EEESP_EEEiEEENS5_IJNS5_IJNSA_ILi0EEESC_EEENSA_ILi512EEEEEENS5_IJSX_iEEEEEEEEEEESL_S14_NS4_8TiledMMAINS4_8MMA_AtomIJNS4_21SM100_MMA_MXF8F6F4_SSISJ_SJ_fSK_Li128ELi64ELNS4_4UMMA5MajorE0ELS19_0ELNS18_7ScaleInE0ELS1A_0EEEEEENSN_INS5_IJSC_SC_SC_EEENS5_IJSX_SX_SX_EEEEENS5_IJNS4_10UnderscoreES1G_S1G_EEEEENS5_IJNS4_23SM90_TMA_LOAD_MULTICASTES1J_EEENS5_IJNS4_14ComposedLayoutINS4_7SwizzleILi3ELi4ELi3EEENS4_18smem_ptr_flag_bitsILi8EEENSN_INS5_IJNSA_ILi8EEESF_EEENS5_IJSF_SC_EEEEEEENSN_INS5_IJNS5_IJNS5_IJSQ_SC_EEENS5_IJSO_SC_EEEEEESC_NS5_IJSP_SB_EEEEEENS5_IJNS5_IJNS5_IJSV_SZ_EEESY_EEESX_NS5_IJSC_SZ_EEEEEEEEEEEvNS4_8identityES1K_S25_vS26_EENS_8epilogue10collective18CollectiveEpilogueINS28_23Sm100TmaWarpSpecializedILi3ELi2ELi16ELb1ELb0EEEJNS5_IJSG_SG_SH_EEENS5_IJNSN_ISG_SC_EENSN_INS5_IJSU_SB_EEENS5_IJSC_SO_EEEEEEEENS_10bfloat16_tESM_S2J_SM_NS28_6fusion15FusionCallbacksIS2C_NS2K_17LinearCombinationIS2J_fS2J_fLNS_15FloatRoundStyleE2EEES2D_S2I_JEEENS4_5SM1004TMEM4LOAD26SM100_TMEM_LOAD_32dp32b16xENS4_13SM90_TMA_LOADENS1L_INS1M_ILi1ELi4ELi3EEENS1O_ILi16EEENSN_INS5_IJS1Q_SU_EEENS5_IJSU_SC_EEEEEEENS4_39AutoVectorizingCopyWithAssumedAlignmentILi128EEENS4_14SM90_TMA_STOREES30_S32_S32_EEEvvEEEEvNT_6ParamsE --------------------------
	.section	.nv.shared._ZN7cutlass13device_kernelINS_4gemm6kernel13GemmUniversalIN4cute5tupleIJiiiiEEENS1_10collective13CollectiveMmaINS1_46MainloopSm100TmaUmmaWarpSpecializedBlockScaledILi4ELi2ELi2ENS5_IJNS4_1CILi2EEESB_NSA_ILi1EEEEEEEENS5_IJNSA_ILi128EEENSA_ILi64EEENSA_ILi256EEEEEENS5_IJNS_12float_e5m2_tENS_13float_ue8m0_tEEEENS5_IJNS5_IJlSC_lEEENS4_6LayoutINS5_IJNS5_IJNS5_IJNSA_ILi32EEENSA_ILi4EEEEEEiEEESR_NS5_IJSC_iEEEEEENS5_IJNS5_IJNS5_IJNSA_ILi16EEESP_EEEiEEENS5_IJNS5_IJNSA_ILi0EEESC_EEENSA_ILi512EEEEEENS5_IJSX_iEEEEEEEEEEESL_S14_NS4_8TiledMMAINS4_8MMA_AtomIJNS4_21SM100_MMA_MXF8F6F4_SSISJ_SJ_fSK_Li128ELi64ELNS4_4UMMA5MajorE0ELS19_0ELNS18_7ScaleInE0ELS1A_0EEEEEENSN_INS5_IJSC_SC_SC_EEENS5_IJSX_SX_SX_EEEEENS5_IJNS4_10UnderscoreES1G_S1G_EEEEENS5_IJNS4_23SM90_TMA_LOAD_MULTICASTES1J_EEENS5_IJNS4_14ComposedLayoutINS4_7SwizzleILi3ELi4ELi3EEENS4_18smem_ptr_flag_bitsILi8EEENSN_INS5_IJNSA_ILi8EEESF_EEENS5_IJSF_SC_EEEEEEENSN_INS5_IJNS5_IJNS5_IJSQ_SC_EEENS5_IJSO_SC_EEEEEESC_NS5_IJSP_SB_EEEEEENS5_IJNS5_IJNS5_IJSV_SZ_EEESY_EEESX_NS5_IJSC_SZ_EEEEEEEEEEEvNS4_8identityES1K_S25_vS26_EENS_8epilogue10collective18CollectiveEpilogueINS28_23Sm100TmaWarpSpecializedILi3ELi2ELi16ELb1ELb0EEEJNS5_IJSG_SG_SH_EEENS5_IJNSN_ISG_SC_EENSN_INS5_IJSU_SB_EEENS5_IJSC_SO_EEEEEEEENS_10bfloat16_tESM_S2J_SM_NS28_6fusion15FusionCallbacksIS2C_NS2K_17LinearCombinationIS2J_fS2J_fLNS_15FloatRoundStyleE2EEES2D_S2I_JEEENS4_5SM1004TMEM4LOAD26SM100_TMEM_LOAD_32dp32b16xENS4_13SM90_TMA_LOADENS1L_INS1M_ILi1ELi4ELi3EEENS1O_ILi16EEENSN_INS5_IJS1Q_SU_EEENS5_IJSU_SC_EEEEEEENS4_39AutoVectorizingCopyWithAssumedAlignmentILi128EEENS4_14SM90_TMA_STOREES30_S32_S32_EEEvvEEEEvNT_6ParamsE,"aw",@nobits
	.sectionflags	@""
	.align	16
	.zero		1024


//--------------------- .nv.shared.reserved.0     --------------------------
	.section	.nv.shared.reserved.0,"aw",@nobits
	.weak		__nv_reservedSMEM_offset_0_alias
	.size		__nv_reservedSMEM_offset_0_alias, 0, 64
	.other		__nv_reservedSMEM_offset_0_alias,@"STO_CUDA_RESERVED_SHARED STV_DEFAULT"
__nv_reservedSMEM_offset_0_alias:
	.zero		0
.nv.shared.reserved.0:
	.zero		64
	.weak		__nv_reservedSMEM_tcgen05_partition
	.type		__nv_reservedSMEM_tcgen05_partition,@object
	.size		__nv_reservedSMEM_tcgen05_partition,(.L_0 - __nv_reservedSMEM_tcgen05_partition)
__nv_reservedSMEM_tcgen05_partition:
	.zero		32
.L_0:


//--------------------- .nv.global                --------------------------
	.section	.nv.global,"aw",@nobits
.nv.global:
	.type		_ZN40_INTERNAL_5cc0486b_4_k_cu_fd3fc68e_191044cute1_E,@object
	.size		_ZN40_INTERNAL_5cc0486b_4_k_cu_fd3fc68e_191044cute1_E,(_ZN40_INTERNAL_5cc0486b_4_k_cu_fd3fc68e_191044cuda3std3__45__cpo6cbeginE - _ZN40_INTERNAL_5cc0486b_4_k_cu_fd3fc68e_191044cute1_E)
_ZN40_INTERNAL_5cc0486b_4_k_cu_fd3fc68e_191044cute1_E:
	.zero		1
	.type		_ZN40_INTERNAL_5cc0486b_4_k_cu_fd3fc68e_191044cuda3std3__45__cpo6cbeginE,@object
	.size		_ZN40_INTERNAL_5cc0486b_4_k_cu_fd3fc68e_191044cuda3std3__45__cpo6cbeginE,(_ZN40_INTERNAL_5cc0486b_4_k_cu_fd3fc68e_191044cuda3std3__48in_placeE - _ZN40_INTERNAL_5cc0486b_4_k_cu_fd3fc68e_191044cuda3std3__45__cpo6cbeginE)
_ZN40_INTERNAL_5cc0486b_4_k_cu_fd3fc68e_191044cuda3std3__45__cpo6cbeginE:
	.zero		1
	.type		_ZN40_INTERNAL_5cc0486b_4_k_cu_fd3fc68e_191044cuda3std3__48in_placeE,@object
	.size		_ZN40_INTERNAL_5cc0486b_4_k_cu_fd3fc68e_191044cuda3std3__48in_placeE,(_ZN40_INTERNAL_5cc0486b_4_k_cu_fd3fc68e_191044cuda3std6ranges3__45__cpo9iter_moveE - _ZN40_INTERNAL_5cc0486b_4_k_cu_fd3fc68e_191044cuda3std3__48in_placeE)
_ZN40_INTERNAL_5cc0486b_4_k_cu_fd3fc68e_191044cuda3std3__48in_placeE:
	.zero		1
	.type		_ZN40_INTERNAL_5cc0486b_4_k_cu_fd3fc68e_191044cuda3std6ranges3__45__cpo9iter_moveE,@object
	.size		_ZN40_INTERNAL_5cc0486b_4_k_cu_fd3fc68e_191044cuda3std6ranges3__45__cpo9iter_moveE,(_ZN40_INTERNAL_5cc0486b_4_k_cu_fd3fc68e_191044cuda3std3__45__cpo5beginE - _ZN40_INTERNAL_5cc0486b_4_k_cu_fd3fc68e_191044cuda3std6ranges3__45__cpo9iter_moveE)
_ZN40_INTERNAL_5cc0486b_4_k_cu_fd3fc68e_191044cuda3std6ranges3__45__cpo9iter_moveE:
	.zero		1
	.type		_ZN40_INTERNAL_5cc0486b_4_k_cu_fd3fc68e_191044cuda3std3__45__cpo5beginE,@object
	.size		_ZN40_INTERNAL_5cc0486b_4_k_cu_fd3fc68e_191044cuda3std3__45__cpo5beginE,(_ZN40_INTERNAL_5cc0486b_4_k_cu_fd3fc68e_191044cuda3std3__442_GLOBAL__N__5cc0486b_4_k_cu_fd3fc68e_191046ignoreE - _ZN40_INTERNAL_5cc0486b_4_k_cu_fd3fc68e_191044cuda3std3__45__cpo5beginE)
_ZN40_INTERNAL_5cc0486b_4_k_cu_fd3fc68e_191044cuda3std3__45__cpo5beginE:
	.zero		1
	.type		_ZN40_INTERNAL_5cc0486b_4_k_cu_fd3fc68e_191044cuda3std3__442_GLOBAL__N__5cc0486b_4_k_cu_fd3fc68e_191046ignoreE,@object
	.size		_ZN40_INTERNAL_5cc0486b_4_k_cu_fd3fc68e_191044cuda3std3__442_GLOBAL__N__5cc0486b_4_k_cu_fd3fc68e_191046ignoreE,(_ZN40_INTERNAL_5cc0486b_4_k_cu_fd3fc68e_191044cute7productE - _ZN40_INTERNAL_5cc0486b_4_k_cu_fd3fc68e_191044cuda3std3__442_GLOBAL__N__5cc0486b_4_k_cu_fd3fc68e_191046ignoreE)
_ZN40_INTERNAL_5cc0486b_4_k_cu_fd3fc68e_191044cuda3std3__442_GLOBAL__N__5cc0486b_4_k_cu_fd3fc68e_191046ignoreE:
	.zero		1
	.type		_ZN40_INTERNAL_5cc0486b_4_k_cu_fd3fc68e_191044cute7productE,@object
	.size		_ZN40_INTERNAL_5cc0486b_4_k_cu_fd3fc68e_191044cute7productE,(_ZN40_INTERNAL_5cc0486b_4_k_cu_fd3fc68e_191044cuda3std3__45__cpo3endE - _ZN40_INTERNAL_5cc0486b_4_k_cu_fd3fc68e_191044cute7productE)
_ZN40_INTERNAL_5cc0486b_4_k_cu_fd3fc68e_191044cute7productE:
	.zero		1
	.type		_ZN40_INTERNAL_5cc0486b_4_k_cu_fd3fc68e_191044cuda3std3__45__cpo3endE,@object
	.size		_ZN40_INTERNAL_5cc0486b_4_k_cu_fd3fc68e_191044cuda3std3__45__cpo3endE,(_ZN40_INTERNAL_5cc0486b_4_k_cu_fd3fc68e_191044cuda3std3__419piecewise_constructE - _ZN40_INTERNAL_5cc0486b_4_k_cu_fd3fc68e_191044cuda3std3__45__cpo3endE)
_ZN40_INTERNAL_5cc0486b_4_k_cu_fd3fc68e_191044cuda3std3__45__cpo3endE:
	.zero		1
	.type		_ZN40_INTERNAL_5cc0486b_4_k_cu_fd3fc68e_191044cuda3std3__419piecewise_constructE,@object
	.size		_ZN40_INTERNAL_5cc0486b_4_k_cu_fd3fc68e_191044cuda3std3__419piecewise_constructE,(_ZN40_INTERNAL_5cc0486b_4_k_cu_fd3fc68e_191044cuda3std3__45__cpo4cendE - _ZN40_INTERNAL_5cc0486b_4_k_cu_fd3fc68e_191044cuda3std3__419piecewise_constructE)
_ZN40_INTERNAL_5cc0486b_4_k_cu_fd3fc68e_191044cuda3std3__419piecewise_constructE:
	.zero		1
	.type		_ZN40_INTERNAL_5cc0486b_4_k_cu_fd3fc68e_191044cuda3std3__45__cpo4cendE,@object
	.size		_ZN40_INTERNAL_5cc0486b_4_k_cu_fd3fc68e_191044cuda3std3__45__cpo4cendE,(_ZN40_INTERNAL_5cc0486b_4_k_cu_fd3fc68e_191044cuda3std6ranges3__45__cpo4swapE - _ZN40_INTERNAL_5cc0486b_4_k_cu_fd3fc68e_191044cuda3std3__45__cpo4cendE)
_ZN40_INTERNAL_5cc0486b_4_k_cu_fd3fc68e_191044cuda3std3__45__cpo4cendE:
	.zero		1
	.type		_ZN40_INTERNAL_5cc0486b_4_k_cu_fd3fc68e_191044cuda3std6ranges3__45__cpo4swapE,@object
	.size		_ZN40_INTERNAL_5cc0486b_4_k_cu_fd3fc68e_191044cuda3std6ranges3__45__cpo4swapE,(.L_10 - _ZN40_INTERNAL_5cc0486b_4_k_cu_fd3fc68e_191044cuda3std6ranges3__45__cpo4swapE)
_ZN40_INTERNAL_5cc0486b_4_k_cu_fd3fc68e_191044cuda3std6ranges3__45__cpo4swapE:
	.zero		1
.L_10:


//--------------------- .nv.constant0._ZN7cutlass13device_kernelINS_4gemm6kernel13GemmUniversalIN4cute5tupleIJiiiiEEENS1_10collective13CollectiveMmaINS1_46MainloopSm100TmaUmmaWarpSpecializedBlockScaledILi4ELi2ELi2ENS5_IJNS4_1CILi2EEESB_NSA_ILi1EEEEEEEENS5_IJNSA_ILi128EEENSA_ILi64EEENSA_ILi256EEEEEENS5_IJNS_12float_e5m2_tENS_13float_ue8m0_tEEEENS5_IJNS5_IJlSC_lEEENS4_6LayoutINS5_IJNS5_IJNS5_IJNSA_ILi32EEENSA_ILi4EEEEEEiEEESR_NS5_IJSC_iEEEEEENS5_IJNS5_IJNS5_IJNSA_ILi16EEESP_EEEiEEENS5_IJNS5_IJNSA_ILi0EEESC_EEENSA_ILi512EEEEEENS5_IJSX_iEEEEEEEEEEESL_S14_NS4_8TiledMMAINS4_8MMA_AtomIJNS4_21SM100_MMA_MXF8F6F4_SSISJ_SJ_fSK_Li128ELi64ELNS4_4UMMA5MajorE0ELS19_0ELNS18_7ScaleInE0ELS1A_0EEEEEENSN_INS5_IJSC_SC_SC_EEENS5_IJSX_SX_SX_EEEEENS5_IJNS4_10UnderscoreES1G_S1G_EEEEENS5_IJNS4_23SM90_TMA_LOAD_MULTICASTES1J_EEENS5_IJNS4_14ComposedLayoutINS4_7SwizzleILi3ELi4ELi3EEENS4_18smem_ptr_flag_bitsILi8EEENSN_INS5_IJNSA_ILi8EEESF_EEENS5_IJSF_SC_EEEEEEENSN_INS5_IJNS5_IJNS5_IJSQ_SC_EEENS5_IJSO_SC_EEEEEESC_NS5_IJSP_SB_EEEEEENS5_IJNS5_IJNS5_IJSV_SZ_EEESY_EEESX_NS5_IJSC_SZ_EEEEEEEEEEEvNS4_8identityES1K_S25_vS26_EENS_8epilogue10collective18CollectiveEpilogueINS28_23Sm100TmaWarpSpecializedILi3ELi2ELi16ELb1ELb0EEEJNS5_IJSG_SG_SH_EEENS5_IJNSN_ISG_SC_EENSN_INS5_IJSU_SB_EEENS5_IJSC_SO_EEEEEEEENS_10bfloat16_tESM_S2J_SM_NS28_6fusion15FusionCallbacksIS2C_NS2K_17LinearCombinationIS2J_fS2J_fLNS_15FloatRoundStyleE2EEES2D_S2I_JEEENS4_5SM1004TMEM4LOAD26SM100_TMEM_LOAD_32dp32b16xENS4_13SM90_TMA_LOADENS1L_INS1M_ILi1ELi4ELi3EEENS1O_ILi16EEENSN_INS5_IJS1Q_SU_EEENS5_IJSU_SC_EEEEEEENS4_39AutoVectorizingCopyWithAssumedAlignmentILi128EEENS4_14SM90_TMA_STOREES30_S32_S32_EEEvvEEEEvNT_6ParamsE --------------------------
	.section	.nv.constant0._ZN7cutlass13device_kernelINS_4gemm6kernel13GemmUniversalIN4cute5tupleIJiiiiEEENS1_10collective13CollectiveMmaINS1_46MainloopSm100TmaUmmaWarpSpecializedBlockScaledILi4ELi2ELi2ENS5_IJNS4_1CILi2EEESB_NSA_ILi1EEEEEEEENS5_IJNSA_ILi128EEENSA_ILi64EEENSA_ILi256EEEEEENS5_IJNS_12float_e5m2_tENS_13float_ue8m0_tEEEENS5_IJNS5_IJlSC_lEEENS4_6LayoutINS5_IJNS5_IJNS5_IJNSA_ILi32EEENSA_ILi4EEEEEEiEEESR_NS5_IJSC_iEEEEEENS5_IJNS5_IJNS5_IJNSA_ILi16EEESP_EEEiEEENS5_IJNS5_IJNSA_ILi0EEESC_EEENSA_ILi512EEEEEENS5_IJSX_iEEEEEEEEEEESL_S14_NS4_8TiledMMAINS4_8MMA_AtomIJNS4_21SM100_MMA_MXF8F6F4_SSISJ_SJ_fSK_Li128ELi64ELNS4_4UMMA5MajorE0ELS19_0ELNS18_7ScaleInE0ELS1A_0EEEEEENSN_INS5_IJSC_SC_SC_EEENS5_IJSX_SX_SX_EEEEENS5_IJNS4_10UnderscoreES1G_S1G_EEEEENS5_IJNS4_23SM90_TMA_LOAD_MULTICASTES1J_EEENS5_IJNS4_14ComposedLayoutINS4_7SwizzleILi3ELi4ELi3EEENS4_18smem_ptr_flag_bitsILi8EEENSN_INS5_IJNSA_ILi8EEESF_EEENS5_IJSF_SC_EEEEEEENSN_INS5_IJNS5_IJNS5_IJSQ_SC_EEENS5_IJSO_SC_EEEEEESC_NS5_IJSP_SB_EEEEEENS5_IJNS5_IJNS5_IJSV_SZ_EEESY_EEESX_NS5_IJSC_SZ_EEEEEEEEEEEvNS4_8identityES1K_S25_vS26_EENS_8epilogue10collective18CollectiveEpilogueINS28_23Sm100TmaWarpSpecializedILi3ELi2ELi16ELb1ELb0EEEJNS5_IJSG_SG_SH_EEENS5_IJNSN_ISG_SC_EENSN_INS5_IJSU_SB_EEENS5_IJSC_SO_EEEEEEEENS_10bfloat16_tESM_S2J_SM_NS28_6fusion15FusionCallbacksIS2C_NS2K_17LinearCombinationIS2J_fS2J_fLNS_15FloatRoundStyleE2EEES2D_S2I_JEEENS4_5SM1004TMEM4LOAD26SM100_TMEM_LOAD_32dp32b16xENS4_13SM90_TMA_LOADENS1L_INS1M_ILi1ELi4ELi3EEENS1O_ILi16EEENSN_INS5_IJS1Q_SU_EEENS5_IJSU_SC_EEEEEEENS4_39AutoVectorizingCopyWithAssumedAlignmentILi128EEENS4_14SM90_TMA_STOREES30_S32_S32_EEEvvEEEEvNT_6ParamsE,"a",@progbits
	.sectionflags	@""
	.align	4
.nv.constant0._ZN7cutlass13device_kernelINS_4gemm6kernel13GemmUniversalIN4cute5tupleIJiiiiEEENS1_10collective13CollectiveMmaINS1_46MainloopSm100TmaUmmaWarpSpecializedBlockScaledILi4ELi2ELi2ENS5_IJNS4_1CILi2EEESB_NSA_ILi1EEEEEEEENS5_IJNSA_ILi128EEENSA_ILi64EEENSA_ILi256EEEEEENS5_IJNS_12float_e5m2_tENS_13float_ue8m0_tEEEENS5_IJNS5_IJlSC_lEEENS4_6LayoutINS5_IJNS5_IJNS5_IJNSA_ILi32EEENSA_ILi4EEEEEEiEEESR_NS5_IJSC_iEEEEEENS5_IJNS5_IJNS5_IJNSA_ILi16EEESP_EEEiEEENS5_IJNS5_IJNSA_ILi0EEESC_EEENSA_ILi512EEEEEENS5_IJSX_iEEEEEEEEEEESL_S14_NS4_8TiledMMAINS4_8MMA_AtomIJNS4_21SM100_MMA_MXF8F6F4_SSISJ_SJ_fSK_Li128ELi64ELNS4_4UMMA5MajorE0ELS19_0ELNS18_7ScaleInE0ELS1A_0EEEEEENSN_INS5_IJSC_SC_SC_EEENS5_IJSX_SX_SX_EEEEENS5_IJNS4_10UnderscoreES1G_S1G_EEEEENS5_IJNS4_23SM90_TMA_LOAD_MULTICASTES1J_EEENS5_IJNS4_14ComposedLayoutINS4_7SwizzleILi3ELi4ELi3EEENS4_18smem_ptr_flag_bitsILi8EEENSN_INS5_IJNSA_ILi8EEESF_EEENS5_IJSF_SC_EEEEEEENSN_INS5_IJNS5_IJNS5_IJSQ_SC_EEENS5_IJSO_SC_EEEEEESC_NS5_IJSP_SB_EEEEEENS5_IJNS5_IJNS5_IJSV_SZ_EEESY_EEESX_NS5_IJSC_SZ_EEEEEEEEEEEvNS4_8identityES1K_S25_vS26_EENS_8epilogue10collective18CollectiveEpilogueINS28_23Sm100TmaWarpSpecializedILi3ELi2ELi16ELb1ELb0EEEJNS5_IJSG_SG_SH_EEENS5_IJNSN_ISG_SC_EENSN_INS5_IJSU_SB_EEENS5_IJSC_SO_EEEEEEEENS_10bfloat16_tESM_S2J_SM_NS28_6fusion15FusionCallbacksIS2C_NS2K_17LinearCombinationIS2J_fS2J_fLNS_15FloatRoundStyleE2EEES2D_S2I_JEEENS4_5SM1004TMEM4LOAD26SM100_TMEM_LOAD_32dp32b16xENS4_13SM90_TMA_LOADENS1L_INS1M_ILi1ELi4ELi3EEENS1O_ILi16EEENSN_INS5_IJS1Q_SU_EEENS5_IJSU_SC_EEEEEEENS4_39AutoVectorizingCopyWithAssumedAlignmentILi128EEENS4_14SM90_TMA_STOREES30_S32_S32_EEEvvEEEEvNT_6ParamsE:
	.zero		3968


//--------------------- SYMBOLS --------------------------

	.type		.nv.reservedSmem.offset0,@object
	.size		.nv.reservedSmem.offset0,0x4
	.type		.nv.reservedSmem.cap,@object
	.size		.nv.reservedSmem.cap,0x4
	.type		__assertfail,@function
